	.headerflags	@"EF_CUDA_TEXMODE_UNIFIED EF_CUDA_64BIT_ADDRESS EF_CUDA_SM86 EF_CUDA_VIRTUAL_SM(EF_CUDA_SM86)"
	.elftype	@"ET_EXEC"


//--------------------- .nv.info                  --------------------------
	.section	.nv.info,"",@"SHT_CUDA_INFO"
	.align	4


	//----- nvinfo : EIATTR_REGCOUNT
	.align		4
        /*0000*/ 	.byte	0x04, 0x2f
        /*0002*/ 	.short	(.L_1 - .L_0)
	.align		4
.L_0:
        /*0004*/ 	.word	index@(tvmgen_default_fused_nn_max_pool2d_kernel)
        /*0008*/ 	.word	0x00000014


	//----- nvinfo : EIATTR_FRAME_SIZE
	.align		4
.L_1:
        /*000c*/ 	.byte	0x04, 0x11
        /*000e*/ 	.short	(.L_3 - .L_2)
	.align		4
.L_2:
        /*0010*/ 	.word	index@(tvmgen_default_fused_nn_max_pool2d_kernel)
        /*0014*/ 	.word	0x00000000


	//----- nvinfo : EIATTR_REGCOUNT
	.align		4
.L_3:
        /*0018*/ 	.byte	0x04, 0x2f
        /*001a*/ 	.short	(.L_5 - .L_4)
	.align		4
.L_4:
        /*001c*/ 	.word	index@(tvmgen_default_fused_nn_contrib_conv2d_winograd_without_weight_transform_add_add_nn_relu_2_kernel)
        /*0020*/ 	.word	0x00000026


	//----- nvinfo : EIATTR_FRAME_SIZE
	.align		4
.L_5:
        /*0024*/ 	.byte	0x04, 0x11
        /*0026*/ 	.short	(.L_7 - .L_6)
	.align		4
.L_6:
        /*0028*/ 	.word	index@(tvmgen_default_fused_nn_contrib_conv2d_winograd_without_weight_transform_add_add_nn_relu_2_kernel)
        /*002c*/ 	.word	0x00000000


	//----- nvinfo : EIATTR_REGCOUNT
	.align		4
.L_7:
        /*0030*/ 	.byte	0x04, 0x2f
        /*0032*/ 	.short	(.L_9 - .L_8)
	.align		4
.L_8:
        /*0034*/ 	.word	index@(tvmgen_default_fused_nn_contrib_conv2d_winograd_without_weight_transform_add_add_nn_relu_2_kernel_1)
        /*0038*/ 	.word	0x00000040


	//----- nvinfo : EIATTR_FRAME_SIZE
	.align		4
.L_9:
        /*003c*/ 	.byte	0x04, 0x11
        /*003e*/ 	.short	(.L_11 - .L_10)
	.align		4
.L_10:
        /*0040*/ 	.word	index@(tvmgen_default_fused_nn_contrib_conv2d_winograd_without_weight_transform_add_add_nn_relu_2_kernel_1)
        /*0044*/ 	.word	0x00000000


	//----- nvinfo : EIATTR_REGCOUNT
	.align		4
.L_11:
        /*0048*/ 	.byte	0x04, 0x2f
        /*004a*/ 	.short	(.L_13 - .L_12)
	.align		4
.L_12:
        /*004c*/ 	.word	index@(tvmgen_default_fused_nn_contrib_conv2d_winograd_without_weight_transform_add_add_nn_relu_2_kernel_2)
        /*0050*/ 	.word	0x00000022


	//----- nvinfo : EIATTR_FRAME_SIZE
	.align		4
.L_13:
        /*0054*/ 	.byte	0x04, 0x11
        /*0056*/ 	.short	(.L_15 - .L_14)
	.align		4
.L_14:
        /*0058*/ 	.word	index@(tvmgen_default_fused_nn_contrib_conv2d_winograd_without_weight_transform_add_add_nn_relu_2_kernel_2)
        /*005c*/ 	.word	0x00000000


	//----- nvinfo : EIATTR_REGCOUNT
	.align		4
.L_15:
        /*0060*/ 	.byte	0x04, 0x2f
        /*0062*/ 	.short	(.L_17 - .L_16)
	.align		4
.L_16:
        /*0064*/ 	.word	index@(tvmgen_default_fused_nn_contrib_conv2d_winograd_without_weight_transform_add_nn_relu_1_kernel_2)
        /*0068*/ 	.word	0x0000001e


	//----- nvinfo : EIATTR_FRAME_SIZE
	.align		4
.L_17:
        /*006c*/ 	.byte	0x04, 0x11
        /*006e*/ 	.short	(.L_19 - .L_18)
	.align		4
.L_18:
        /*0070*/ 	.word	index@(tvmgen_default_fused_nn_contrib_conv2d_winograd_without_weight_transform_add_nn_relu_1_kernel_2)
        /*0074*/ 	.word	0x00000000


	//----- nvinfo : EIATTR_REGCOUNT
	.align		4
.L_19:
        /*0078*/ 	.byte	0x04, 0x2f
        /*007a*/ 	.short	(.L_21 - .L_20)
	.align		4
.L_20:
        /*007c*/ 	.word	index@(tvmgen_default_fused_nn_contrib_conv2d_winograd_without_weight_transform_add_nn_relu_kernel)
        /*0080*/ 	.word	0x00000040


	//----- nvinfo : EIATTR_FRAME_SIZE
	.align		4
.L_21:
        /*0084*/ 	.byte	0x04, 0x11
        /*0086*/ 	.short	(.L_23 - .L_22)
	.align		4
.L_22:
        /*0088*/ 	.word	index@(tvmgen_default_fused_nn_contrib_conv2d_winograd_without_weight_transform_add_nn_relu_kernel)
        /*008c*/ 	.word	0x00000000


	//----- nvinfo : EIATTR_REGCOUNT
	.align		4
.L_23:
        /*0090*/ 	.byte	0x04, 0x2f
        /*0092*/ 	.short	(.L_25 - .L_24)
	.align		4
.L_24:
        /*0094*/ 	.word	index@(tvmgen_default_fused_nn_contrib_conv2d_winograd_without_weight_transform_add_nn_relu_2_kernel_2)
        /*0098*/ 	.word	0x0000001d


	//----- nvinfo : EIATTR_FRAME_SIZE
	.align		4
.L_25:
        /*009c*/ 	.byte	0x04, 0x11
        /*009e*/ 	.short	(.L_27 - .L_26)
	.align		4
.L_26:
        /*00a0*/ 	.word	index@(tvmgen_default_fused_nn_contrib_conv2d_winograd_without_weight_transform_add_nn_relu_2_kernel_2)
        /*00a4*/ 	.word	0x00000000


	//----- nvinfo : EIATTR_REGCOUNT
	.align		4
.L_27:
        /*00a8*/ 	.byte	0x04, 0x2f
        /*00aa*/ 	.short	(.L_29 - .L_28)
	.align		4
.L_28:
        /*00ac*/ 	.word	index@(tvmgen_default_fused_nn_conv2d_add_kernel)
        /*00b0*/ 	.word	0x00000028


	//----- nvinfo : EIATTR_FRAME_SIZE
	.align		4
.L_29:
        /*00b4*/ 	.byte	0x04, 0x11
        /*00b6*/ 	.short	(.L_31 - .L_30)
	.align		4
.L_30:
        /*00b8*/ 	.word	index@(tvmgen_default_fused_nn_conv2d_add_kernel)
        /*00bc*/ 	.word	0x00000000


	//----- nvinfo : EIATTR_REGCOUNT
	.align		4
.L_31:
        /*00c0*/ 	.byte	0x04, 0x2f
        /*00c2*/ 	.short	(.L_33 - .L_32)
	.align		4
.L_32:
        /*00c4*/ 	.word	index@(tvmgen_default_fused_nn_contrib_conv2d_winograd_without_weight_transform_add_nn_relu_1_kernel)
        /*00c8*/ 	.word	0x00000024


	//----- nvinfo : EIATTR_FRAME_SIZE
	.align		4
.L_33:
        /*00cc*/ 	.byte	0x04, 0x11
        /*00ce*/ 	.short	(.L_35 - .L_34)
	.align		4
.L_34:
        /*00d0*/ 	.word	index@(tvmgen_default_fused_nn_contrib_conv2d_winograd_without_weight_transform_add_nn_relu_1_kernel)
        /*00d4*/ 	.word	0x00000000


	//----- nvinfo : EIATTR_REGCOUNT
	.align		4
.L_35:
        /*00d8*/ 	.byte	0x04, 0x2f
        /*00da*/ 	.short	(.L_37 - .L_36)
	.align		4
.L_36:
        /*00dc*/ 	.word	index@(tvmgen_default_fused_nn_conv2d_add_1_kernel)
        /*00e0*/ 	.word	0x00000027


	//----- nvinfo : EIATTR_FRAME_SIZE
	.align		4
.L_37:
        /*00e4*/ 	.byte	0x04, 0x11
        /*00e6*/ 	.short	(.L_39 - .L_38)
	.align		4
.L_38:
        /*00e8*/ 	.word	index@(tvmgen_default_fused_nn_conv2d_add_1_kernel)
        /*00ec*/ 	.word	0x00000000


	//----- nvinfo : EIATTR_REGCOUNT
	.align		4
.L_39:
        /*00f0*/ 	.byte	0x04, 0x2f
        /*00f2*/ 	.short	(.L_41 - .L_40)
	.align		4
.L_40:
        /*00f4*/ 	.word	index@(tvmgen_default_fused_nn_global_avg_pool2d_kernel)
        /*00f8*/ 	.word	0x00000010


	//----- nvinfo : EIATTR_FRAME_SIZE
	.align		4
.L_41:
        /*00fc*/ 	.byte	0x04, 0x11
        /*00fe*/ 	.short	(.L_43 - .L_42)
	.align		4
.L_42:
        /*0100*/ 	.word	index@(tvmgen_default_fused_nn_global_avg_pool2d_kernel)
        /*0104*/ 	.word	0x00000000


	//----- nvinfo : EIATTR_REGCOUNT
	.align		4
.L_43:
        /*0108*/ 	.byte	0x04, 0x2f
        /*010a*/ 	.short	(.L_45 - .L_44)
	.align		4
.L_44:
        /*010c*/ 	.word	index@(tvmgen_default_fused_nn_contrib_conv2d_winograd_without_weight_transform_add_nn_relu_kernel_2)
        /*0110*/ 	.word	0x00000028


	//----- nvinfo : EIATTR_FRAME_SIZE
	.align		4
.L_45:
        /*0114*/ 	.byte	0x04, 0x11
        /*0116*/ 	.short	(.L_47 - .L_46)
	.align		4
.L_46:
        /*0118*/ 	.word	index@(tvmgen_default_fused_nn_contrib_conv2d_winograd_without_weight_transform_add_nn_relu_kernel_2)
        /*011c*/ 	.word	0x00000000


	//----- nvinfo : EIATTR_REGCOUNT
	.align		4
.L_47:
        /*0120*/ 	.byte	0x04, 0x2f
        /*0122*/ 	.short	(.L_49 - .L_48)
	.align		4
.L_48:
        /*0124*/ 	.word	index@(tvmgen_default_fused_nn_batch_flatten_kernel)
        /*0128*/ 	.word	0x00000008


	//----- nvinfo : EIATTR_FRAME_SIZE
	.align		4
.L_49:
        /*012c*/ 	.byte	0x04, 0x11
        /*012e*/ 	.short	(.L_51 - .L_50)
	.align		4
.L_50:
        /*0130*/ 	.word	index@(tvmgen_default_fused_nn_batch_flatten_kernel)
        /*0134*/ 	.word	0x00000000


	//----- nvinfo : EIATTR_REGCOUNT
	.align		4
.L_51:
        /*0138*/ 	.byte	0x04, 0x2f
        /*013a*/ 	.short	(.L_53 - .L_52)
	.align		4
.L_52:
        /*013c*/ 	.word	index@(tvmgen_default_fused_nn_conv2d_add_nn_relu_kernel)
        /*0140*/ 	.word	0x0000005d


	//----- nvinfo : EIATTR_FRAME_SIZE
	.align		4
.L_53:
        /*0144*/ 	.byte	0x04, 0x11
        /*0146*/ 	.short	(.L_55 - .L_54)
	.align		4
.L_54:
        /*0148*/ 	.word	index@(tvmgen_default_fused_nn_conv2d_add_nn_relu_kernel)
        /*014c*/ 	.word	0x00000000


	//----- nvinfo : EIATTR_REGCOUNT
	.align		4
.L_55:
        /*0150*/ 	.byte	0x04, 0x2f
        /*0152*/ 	.short	(.L_57 - .L_56)
	.align		4
.L_56:
        /*0154*/ 	.word	index@(tvmgen_default_fused_nn_contrib_conv2d_winograd_without_weight_transform_add_nn_relu_3_kernel)
        /*0158*/ 	.word	0x0000001c


	//----- nvinfo : EIATTR_FRAME_SIZE
	.align		4
.L_57:
        /*015c*/ 	.byte	0x04, 0x11
        /*015e*/ 	.short	(.L_59 - .L_58)
	.align		4
.L_58:
        /*0160*/ 	.word	index@(tvmgen_default_fused_nn_contrib_conv2d_winograd_without_weight_transform_add_nn_relu_3_kernel)
        /*0164*/ 	.word	0x00000000


	//----- nvinfo : EIATTR_REGCOUNT
	.align		4
.L_59:
        /*0168*/ 	.byte	0x04, 0x2f
        /*016a*/ 	.short	(.L_61 - .L_60)
	.align		4
.L_60:
        /*016c*/ 	.word	index@(tvmgen_default_fused_nn_contrib_conv2d_winograd_without_weight_transform_add_nn_relu_kernel_1)
        /*0170*/ 	.word	0x00000038


	//----- nvinfo : EIATTR_FRAME_SIZE
	.align		4
.L_61:
        /*0174*/ 	.byte	0x04, 0x11
        /*0176*/ 	.short	(.L_63 - .L_62)
	.align		4
.L_62:
        /*0178*/ 	.word	index@(tvmgen_default_fused_nn_contrib_conv2d_winograd_without_weight_transform_add_nn_relu_kernel_1)
        /*017c*/ 	.word	0x00000000


	//----- nvinfo : EIATTR_REGCOUNT
	.align		4
.L_63:
        /*0180*/ 	.byte	0x04, 0x2f
        /*0182*/ 	.short	(.L_65 - .L_64)
	.align		4
.L_64:
        /*0184*/ 	.word	index@(tvmgen_default_fused_nn_contrib_conv2d_winograd_without_weight_transform_add_nn_relu_2_kernel_1)
        /*0188*/ 	.word	0x00000040


	//----- nvinfo : EIATTR_FRAME_SIZE
	.align		4
.L_65:
        /*018c*/ 	.byte	0x04, 0x11
        /*018e*/ 	.short	(.L_67 - .L_66)
	.align		4
.L_66:
        /*0190*/ 	.word	index@(tvmgen_default_fused_nn_contrib_conv2d_winograd_without_weight_transform_add_nn_relu_2_kernel_1)
        /*0194*/ 	.word	0x00000000


	//----- nvinfo : EIATTR_REGCOUNT
	.align		4
.L_67:
        /*0198*/ 	.byte	0x04, 0x2f
        /*019a*/ 	.short	(.L_69 - .L_68)
	.align		4
.L_68:
        /*019c*/ 	.word	index@(tvmgen_default_fused_nn_conv2d_add_nn_relu_2_kernel)
        /*01a0*/ 	.word	0x00000027


	//----- nvinfo : EIATTR_FRAME_SIZE
	.align		4
.L_69:
        /*01a4*/ 	.byte	0x04, 0x11
        /*01a6*/ 	.short	(.L_71 - .L_70)
	.align		4
.L_70:
        /*01a8*/ 	.word	index@(tvmgen_default_fused_nn_conv2d_add_nn_relu_2_kernel)
        /*01ac*/ 	.word	0x00000000


	//----- nvinfo : EIATTR_REGCOUNT
	.align		4
.L_71:
        /*01b0*/ 	.byte	0x04, 0x2f
        /*01b2*/ 	.short	(.L_73 - .L_72)
	.align		4
.L_72:
        /*01b4*/ 	.word	index@(tvmgen_default_fused_nn_contrib_conv2d_winograd_without_weight_transform_add_nn_relu_2_kernel)
        /*01b8*/ 	.word	0x00000026


	//----- nvinfo : EIATTR_FRAME_SIZE
	.align		4
.L_73:
        /*01bc*/ 	.byte	0x04, 0x11
        /*01be*/ 	.short	(.L_75 - .L_74)
	.align		4
.L_74:
        /*01c0*/ 	.word	index@(tvmgen_default_fused_nn_contrib_conv2d_winograd_without_weight_transform_add_nn_relu_2_kernel)
        /*01c4*/ 	.word	0x00000000


	//----- nvinfo : EIATTR_REGCOUNT
	.align		4
.L_75:
        /*01c8*/ 	.byte	0x04, 0x2f
        /*01ca*/ 	.short	(.L_77 - .L_76)
	.align		4
.L_76:
        /*01cc*/ 	.word	index@(tvmgen_default_fused_nn_contrib_conv2d_winograd_without_weight_transform_add_nn_relu_1_kernel_1)
        /*01d0*/ 	.word	0x00000033


	//----- nvinfo : EIATTR_FRAME_SIZE
	.align		4
.L_77:
        /*01d4*/ 	.byte	0x04, 0x11
        /*01d6*/ 	.short	(.L_79 - .L_78)
	.align		4
.L_78:
        /*01d8*/ 	.word	index@(tvmgen_default_fused_nn_contrib_conv2d_winograd_without_weight_transform_add_nn_relu_1_kernel_1)
        /*01dc*/ 	.word	0x00000000


	//----- nvinfo : EIATTR_REGCOUNT
	.align		4
.L_79:
        /*01e0*/ 	.byte	0x04, 0x2f
        /*01e2*/ 	.short	(.L_81 - .L_80)
	.align		4
.L_80:
        /*01e4*/ 	.word	index@(tvmgen_default_fused_nn_contrib_conv2d_winograd_without_weight_transform_add_add_nn_relu_1_kernel)
        /*01e8*/ 	.word	0x00000024


	//----- nvinfo : EIATTR_FRAME_SIZE
	.align		4
.L_81:
        /*01ec*/ 	.byte	0x04, 0x11
        /*01ee*/ 	.short	(.L_83 - .L_82)
	.align		4
.L_82:
        /*01f0*/ 	.word	index@(tvmgen_default_fused_nn_contrib_conv2d_winograd_without_weight_transform_add_add_nn_relu_1_kernel)
        /*01f4*/ 	.word	0x00000000


	//----- nvinfo : EIATTR_REGCOUNT
	.align		4
.L_83:
        /*01f8*/ 	.byte	0x04, 0x2f
        /*01fa*/ 	.short	(.L_85 - .L_84)
	.align		4
.L_84:
        /*01fc*/ 	.word	index@(tvmgen_default_fused_nn_contrib_conv2d_winograd_without_weight_transform_add_add_nn_relu_1_kernel_2)
        /*0200*/ 	.word	0x00000022


	//----- nvinfo : EIATTR_FRAME_SIZE
	.align		4
.L_85:
        /*0204*/ 	.byte	0x04, 0x11
        /*0206*/ 	.short	(.L_87 - .L_86)
	.align		4
.L_86:
        /*0208*/ 	.word	index@(tvmgen_default_fused_nn_contrib_conv2d_winograd_without_weight_transform_add_add_nn_relu_1_kernel_2)
        /*020c*/ 	.word	0x00000000


	//----- nvinfo : EIATTR_REGCOUNT
	.align		4
.L_87:
        /*0210*/ 	.byte	0x04, 0x2f
        /*0212*/ 	.short	(.L_89 - .L_88)
	.align		4
.L_88:
        /*0214*/ 	.word	index@(tvmgen_default_fused_nn_contrib_conv2d_winograd_without_weight_transform_add_nn_relu_3_kernel_1)
        /*0218*/ 	.word	0x00000028


	//----- nvinfo : EIATTR_FRAME_SIZE
	.align		4
.L_89:
        /*021c*/ 	.byte	0x04, 0x11
        /*021e*/ 	.short	(.L_91 - .L_90)
	.align		4
.L_90:
        /*0220*/ 	.word	index@(tvmgen_default_fused_nn_contrib_conv2d_winograd_without_weight_transform_add_nn_relu_3_kernel_1)
        /*0224*/ 	.word	0x00000000


	//----- nvinfo : EIATTR_REGCOUNT
	.align		4
.L_91:
        /*0228*/ 	.byte	0x04, 0x2f
        /*022a*/ 	.short	(.L_93 - .L_92)
	.align		4
.L_92:
        /*022c*/ 	.word	index@(tvmgen_default_fused_nn_contrib_conv2d_winograd_without_weight_transform_add_add_nn_relu_1_kernel_1)
        /*0230*/ 	.word	0x00000033


	//----- nvinfo : EIATTR_FRAME_SIZE
	.align		4
.L_93:
        /*0234*/ 	.byte	0x04, 0x11
        /*0236*/ 	.short	(.L_95 - .L_94)
	.align		4
.L_94:
        /*0238*/ 	.word	index@(tvmgen_default_fused_nn_contrib_conv2d_winograd_without_weight_transform_add_add_nn_relu_1_kernel_1)
        /*023c*/ 	.word	0x00000000


	//----- nvinfo : EIATTR_REGCOUNT
	.align		4
.L_95:
        /*0240*/ 	.byte	0x04, 0x2f
        /*0242*/ 	.short	(.L_97 - .L_96)
	.align		4
.L_96:
        /*0244*/ 	.word	index@(tvmgen_default_fused_nn_contrib_conv2d_winograd_without_weight_transform_add_add_nn_relu_3_kernel)
        /*0248*/ 	.word	0x0000001c


	//----- nvinfo : EIATTR_FRAME_SIZE
	.align		4
.L_97:
        /*024c*/ 	.byte	0x04, 0x11
        /*024e*/ 	.short	(.L_99 - .L_98)
	.align		4
.L_98:
        /*0250*/ 	.word	index@(tvmgen_default_fused_nn_contrib_conv2d_winograd_without_weight_transform_add_add_nn_relu_3_kernel)
        /*0254*/ 	.word	0x00000000


	//----- nvinfo : EIATTR_REGCOUNT
	.align		4
.L_99:
        /*0258*/ 	.byte	0x04, 0x2f
        /*025a*/ 	.short	(.L_101 - .L_100)
	.align		4
.L_100:
        /*025c*/ 	.word	index@(tvmgen_default_fused_nn_contrib_conv2d_winograd_without_weight_transform_add_add_nn_relu_3_kernel_2)
        /*0260*/ 	.word	0x0000001c


	//----- nvinfo : EIATTR_FRAME_SIZE
	.align		4
.L_101:
        /*0264*/ 	.byte	0x04, 0x11
        /*0266*/ 	.short	(.L_103 - .L_102)
	.align		4
.L_102:
        /*0268*/ 	.word	index@(tvmgen_default_fused_nn_contrib_conv2d_winograd_without_weight_transform_add_add_nn_relu_3_kernel_2)
        /*026c*/ 	.word	0x00000000


	//----- nvinfo : EIATTR_REGCOUNT
	.align		4
.L_103:
        /*0270*/ 	.byte	0x04, 0x2f
        /*0272*/ 	.short	(.L_105 - .L_104)
	.align		4
.L_104:
        /*0274*/ 	.word	index@(tvmgen_default_fused_nn_contrib_conv2d_winograd_without_weight_transform_add_nn_relu_3_kernel_2)
        /*0278*/ 	.word	0x0000001d


	//----- nvinfo : EIATTR_FRAME_SIZE
	.align		4
.L_105:
        /*027c*/ 	.byte	0x04, 0x11
        /*027e*/ 	.short	(.L_107 - .L_106)
	.align		4
.L_106:
        /*0280*/ 	.word	index@(tvmgen_default_fused_nn_contrib_conv2d_winograd_without_weight_transform_add_nn_relu_3_kernel_2)
        /*0284*/ 	.word	0x00000000


	//----- nvinfo : EIATTR_REGCOUNT
	.align		4
.L_107:
        /*0288*/ 	.byte	0x04, 0x2f
        /*028a*/ 	.short	(.L_109 - .L_108)
	.align		4
.L_108:
        /*028c*/ 	.word	index@(tvmgen_default_fused_nn_conv2d_add_nn_relu_1_kernel)
        /*0290*/ 	.word	0x00000028


	//----- nvinfo : EIATTR_FRAME_SIZE
	.align		4
.L_109:
        /*0294*/ 	.byte	0x04, 0x11
        /*0296*/ 	.short	(.L_111 - .L_110)
	.align		4
.L_110:
        /*0298*/ 	.word	index@(tvmgen_default_fused_nn_conv2d_add_nn_relu_1_kernel)
        /*029c*/ 	.word	0x00000000


	//----- nvinfo : EIATTR_REGCOUNT
	.align		4
.L_111:
        /*02a0*/ 	.byte	0x04, 0x2f
        /*02a2*/ 	.short	(.L_113 - .L_112)
	.align		4
.L_112:
        /*02a4*/ 	.word	index@(tvmgen_default_fused_nn_conv2d_add_nn_relu_3_kernel)
        /*02a8*/ 	.word	0x00000028


	//----- nvinfo : EIATTR_FRAME_SIZE
	.align		4
.L_113:
        /*02ac*/ 	.byte	0x04, 0x11
        /*02ae*/ 	.short	(.L_115 - .L_114)
	.align		4
.L_114:
        /*02b0*/ 	.word	index@(tvmgen_default_fused_nn_conv2d_add_nn_relu_3_kernel)
        /*02b4*/ 	.word	0x00000000


	//----- nvinfo : EIATTR_REGCOUNT
	.align		4
.L_115:
        /*02b8*/ 	.byte	0x04, 0x2f
        /*02ba*/ 	.short	(.L_117 - .L_116)
	.align		4
.L_116:
        /*02bc*/ 	.word	index@(tvmgen_default_fused_nn_contrib_conv2d_winograd_without_weight_transform_add_add_nn_relu_kernel)
        /*02c0*/ 	.word	0x00000040


	//----- nvinfo : EIATTR_FRAME_SIZE
	.align		4
.L_117:
        /*02c4*/ 	.byte	0x04, 0x11
        /*02c6*/ 	.short	(.L_119 - .L_118)
	.align		4
.L_118:
        /*02c8*/ 	.word	index@(tvmgen_default_fused_nn_contrib_conv2d_winograd_without_weight_transform_add_add_nn_relu_kernel)
        /*02cc*/ 	.word	0x00000000


	//----- nvinfo : EIATTR_REGCOUNT
	.align		4
.L_119:
        /*02d0*/ 	.byte	0x04, 0x2f
        /*02d2*/ 	.short	(.L_121 - .L_120)
	.align		4
.L_120:
        /*02d4*/ 	.word	index@(tvmgen_default_fused_nn_conv2d_add_2_kernel)
        /*02d8*/ 	.word	0x00000026


	//----- nvinfo : EIATTR_FRAME_SIZE
	.align		4
.L_121:
        /*02dc*/ 	.byte	0x04, 0x11
        /*02de*/ 	.short	(.L_123 - .L_122)
	.align		4
.L_122:
        /*02e0*/ 	.word	index@(tvmgen_default_fused_nn_conv2d_add_2_kernel)
        /*02e4*/ 	.word	0x00000000


	//----- nvinfo : EIATTR_REGCOUNT
	.align		4
.L_123:
        /*02e8*/ 	.byte	0x04, 0x2f
        /*02ea*/ 	.short	(.L_125 - .L_124)
	.align		4
.L_124:
        /*02ec*/ 	.word	index@(tvmgen_default_fused_nn_contrib_conv2d_winograd_without_weight_transform_add_add_nn_relu_kernel_1)
        /*02f0*/ 	.word	0x00000038


	//----- nvinfo : EIATTR_FRAME_SIZE
	.align		4
.L_125:
        /*02f4*/ 	.byte	0x04, 0x11
        /*02f6*/ 	.short	(.L_127 - .L_126)
	.align		4
.L_126:
        /*02f8*/ 	.word	index@(tvmgen_default_fused_nn_contrib_conv2d_winograd_without_weight_transform_add_add_nn_relu_kernel_1)
        /*02fc*/ 	.word	0x00000000


	//----- nvinfo : EIATTR_REGCOUNT
	.align		4
.L_127:
        /*0300*/ 	.byte	0x04, 0x2f
        /*0302*/ 	.short	(.L_129 - .L_128)
	.align		4
.L_128:
        /*0304*/ 	.word	index@(tvmgen_default_fused_nn_contrib_conv2d_winograd_without_weight_transform_add_add_nn_relu_kernel_2)
        /*0308*/ 	.word	0x00000028


	//----- nvinfo : EIATTR_FRAME_SIZE
	.align		4
.L_129:
        /*030c*/ 	.byte	0x04, 0x11
        /*030e*/ 	.short	(.L_131 - .L_130)
	.align		4
.L_130:
        /*0310*/ 	.word	index@(tvmgen_default_fused_nn_contrib_conv2d_winograd_without_weight_transform_add_add_nn_relu_kernel_2)
        /*0314*/ 	.word	0x00000000


	//----- nvinfo : EIATTR_REGCOUNT
	.align		4
.L_131:
        /*0318*/ 	.byte	0x04, 0x2f
        /*031a*/ 	.short	(.L_133 - .L_132)
	.align		4
.L_132:
        /*031c*/ 	.word	index@(tvmgen_default_fused_nn_dense_add_kernel)
        /*0320*/ 	.word	0x0000001c


	//----- nvinfo : EIATTR_FRAME_SIZE
	.align		4
.L_133:
        /*0324*/ 	.byte	0x04, 0x11
        /*0326*/ 	.short	(.L_135 - .L_134)
	.align		4
.L_134:
        /*0328*/ 	.word	index@(tvmgen_default_fused_nn_dense_add_kernel)
        /*032c*/ 	.word	0x00000000


	//----- nvinfo : EIATTR_REGCOUNT
	.align		4
.L_135:
        /*0330*/ 	.byte	0x04, 0x2f
        /*0332*/ 	.short	(.L_137 - .L_136)
	.align		4
.L_136:
        /*0334*/ 	.word	index@(tvmgen_default_fused_nn_contrib_conv2d_winograd_without_weight_transform_add_add_nn_relu_3_kernel_1)
        /*0338*/ 	.word	0x00000028


	//----- nvinfo : EIATTR_FRAME_SIZE
	.align		4
.L_137:
        /*033c*/ 	.byte	0x04, 0x11
        /*033e*/ 	.short	(.L_139 - .L_138)
	.align		4
.L_138:
        /*0340*/ 	.word	index@(tvmgen_default_fused_nn_contrib_conv2d_winograd_without_weight_transform_add_add_nn_relu_3_kernel_1)
        /*0344*/ 	.word	0x00000000


	//----- nvinfo : EIATTR_REGCOUNT
	.align		4
.L_139:
        /*0348*/ 	.byte	0x04, 0x2f
        /*034a*/ 	.short	(.L_141 - .L_140)
	.align		4
.L_140:
        /*034c*/ 	.word	index@(tvmgen_default_fused_nn_global_avg_pool2d_kernel_1)
        /*0350*/ 	.word	0x0000000a


	//----- nvinfo : EIATTR_FRAME_SIZE
	.align		4
.L_141:
        /*0354*/ 	.byte	0x04, 0x11
        /*0356*/ 	.short	(.L_143 - .L_142)
	.align		4
.L_142:
        /*0358*/ 	.word	index@(tvmgen_default_fused_nn_global_avg_pool2d_kernel_1)
        /*035c*/ 	.word	0x00000000


	//----- nvinfo : EIATTR_MIN_STACK_SIZE
	.align		4
.L_143:
        /*0360*/ 	.byte	0x04, 0x12
        /*0362*/ 	.short	(.L_145 - .L_144)
	.align		4
.L_144:
        /*0364*/ 	.word	index@(tvmgen_default_fused_nn_global_avg_pool2d_kernel_1)
        /*0368*/ 	.word	0x00000000


	//----- nvinfo : EIATTR_MIN_STACK_SIZE
	.align		4
.L_145:
        /*036c*/ 	.byte	0x04, 0x12
        /*036e*/ 	.short	(.L_147 - .L_146)
	.align		4
.L_146:
        /*0370*/ 	.word	index@(tvmgen_default_fused_nn_contrib_conv2d_winograd_without_weight_transform_add_add_nn_relu_3_kernel_1)
        /*0374*/ 	.word	0x00000000


	//----- nvinfo : EIATTR_MIN_STACK_SIZE
	.align		4
.L_147:
        /*0378*/ 	.byte	0x04, 0x12
        /*037a*/ 	.short	(.L_149 - .L_148)
	.align		4
.L_148:
        /*037c*/ 	.word	index@(tvmgen_default_fused_nn_dense_add_kernel)
        /*0380*/ 	.word	0x00000000


	//----- nvinfo : EIATTR_MIN_STACK_SIZE
	.align		4
.L_149:
        /*0384*/ 	.byte	0x04, 0x12
        /*0386*/ 	.short	(.L_151 - .L_150)
	.align		4
.L_150:
        /*0388*/ 	.word	index@(tvmgen_default_fused_nn_contrib_conv2d_winograd_without_weight_transform_add_add_nn_relu_kernel_2)
        /*038c*/ 	.word	0x00000000


	//----- nvinfo : EIATTR_MIN_STACK_SIZE
	.align		4
.L_151:
        /*0390*/ 	.byte	0x04, 0x12
        /*0392*/ 	.short	(.L_153 - .L_152)
	.align		4
.L_152:
        /*0394*/ 	.word	index@(tvmgen_default_fused_nn_contrib_conv2d_winograd_without_weight_transform_add_add_nn_relu_kernel_1)
        /*0398*/ 	.word	0x00000000


	//----- nvinfo : EIATTR_MIN_STACK_SIZE
	.align		4
.L_153:
        /*039c*/ 	.byte	0x04, 0x12
        /*039e*/ 	.short	(.L_155 - .L_154)
	.align		4
.L_154:
        /*03a0*/ 	.word	index@(tvmgen_default_fused_nn_conv2d_add_2_kernel)
        /*03a4*/ 	.word	0x00000000


	//----- nvinfo : EIATTR_MIN_STACK_SIZE
	.align		4
.L_155:
        /*03a8*/ 	.byte	0x04, 0x12
        /*03aa*/ 	.short	(.L_157 - .L_156)
	.align		4
.L_156:
        /*03ac*/ 	.word	index@(tvmgen_default_fused_nn_contrib_conv2d_winograd_without_weight_transform_add_add_nn_relu_kernel)
        /*03b0*/ 	.word	0x00000000


	//----- nvinfo : EIATTR_MIN_STACK_SIZE
	.align		4
.L_157:
        /*03b4*/ 	.byte	0x04, 0x12
        /*03b6*/ 	.short	(.L_159 - .L_158)
	.align		4
.L_158:
        /*03b8*/ 	.word	index@(tvmgen_default_fused_nn_conv2d_add_nn_relu_3_kernel)
        /*03bc*/ 	.word	0x00000000


	//----- nvinfo : EIATTR_MIN_STACK_SIZE
	.align		4
.L_159:
        /*03c0*/ 	.byte	0x04, 0x12
        /*03c2*/ 	.short	(.L_161 - .L_160)
	.align		4
.L_160:
        /*03c4*/ 	.word	index@(tvmgen_default_fused_nn_conv2d_add_nn_relu_1_kernel)
        /*03c8*/ 	.word	0x00000000


	//----- nvinfo : EIATTR_MIN_STACK_SIZE
	.align		4
.L_161:
        /*03cc*/ 	.byte	0x04, 0x12
        /*03ce*/ 	.short	(.L_163 - .L_162)
	.align		4
.L_162:
        /*03d0*/ 	.word	index@(tvmgen_default_fused_nn_contrib_conv2d_winograd_without_weight_transform_add_nn_relu_3_kernel_2)
        /*03d4*/ 	.word	0x00000000


	//----- nvinfo : EIATTR_MIN_STACK_SIZE
	.align		4
.L_163:
        /*03d8*/ 	.byte	0x04, 0x12
        /*03da*/ 	.short	(.L_165 - .L_164)
	.align		4
.L_164:
        /*03dc*/ 	.word	index@(tvmgen_default_fused_nn_contrib_conv2d_winograd_without_weight_transform_add_add_nn_relu_3_kernel_2)
        /*03e0*/ 	.word	0x00000000


	//----- nvinfo : EIATTR_MIN_STACK_SIZE
	.align		4
.L_165:
        /*03e4*/ 	.byte	0x04, 0x12
        /*03e6*/ 	.short	(.L_167 - .L_166)
	.align		4
.L_166:
        /*03e8*/ 	.word	index@(tvmgen_default_fused_nn_contrib_conv2d_winograd_without_weight_transform_add_add_nn_relu_3_kernel)
        /*03ec*/ 	.word	0x00000000


	//----- nvinfo : EIATTR_MIN_STACK_SIZE
	.align		4
.L_167:
        /*03f0*/ 	.byte	0x04, 0x12
        /*03f2*/ 	.short	(.L_169 - .L_168)
	.align		4
.L_168:
        /*03f4*/ 	.word	index@(tvmgen_default_fused_nn_contrib_conv2d_winograd_without_weight_transform_add_add_nn_relu_1_kernel_1)
        /*03f8*/ 	.word	0x00000000


	//----- nvinfo : EIATTR_MIN_STACK_SIZE
	.align		4
.L_169:
        /*03fc*/ 	.byte	0x04, 0x12
        /*03fe*/ 	.short	(.L_171 - .L_170)
	.align		4
.L_170:
        /*0400*/ 	.word	index@(tvmgen_default_fused_nn_contrib_conv2d_winograd_without_weight_transform_add_nn_relu_3_kernel_1)
        /*0404*/ 	.word	0x00000000


	//----- nvinfo : EIATTR_MIN_STACK_SIZE
	.align		4
.L_171:
        /*0408*/ 	.byte	0x04, 0x12
        /*040a*/ 	.short	(.L_173 - .L_172)
	.align		4
.L_172:
        /*040c*/ 	.word	index@(tvmgen_default_fused_nn_contrib_conv2d_winograd_without_weight_transform_add_add_nn_relu_1_kernel_2)
        /*0410*/ 	.word	0x00000000


	//----- nvinfo : EIATTR_MIN_STACK_SIZE
	.align		4
.L_173:
        /*0414*/ 	.byte	0x04, 0x12
        /*0416*/ 	.short	(.L_175 - .L_174)
	.align		4
.L_174:
        /*0418*/ 	.word	index@(tvmgen_default_fused_nn_contrib_conv2d_winograd_without_weight_transform_add_add_nn_relu_1_kernel)
        /*041c*/ 	.word	0x00000000


	//----- nvinfo : EIATTR_MIN_STACK_SIZE
	.align		4
.L_175:
        /*0420*/ 	.byte	0x04, 0x12
        /*0422*/ 	.short	(.L_177 - .L_176)
	.align		4
.L_176:
        /*0424*/ 	.word	index@(tvmgen_default_fused_nn_contrib_conv2d_winograd_without_weight_transform_add_nn_relu_1_kernel_1)
        /*0428*/ 	.word	0x00000000


	//----- nvinfo : EIATTR_MIN_STACK_SIZE
	.align		4
.L_177:
        /*042c*/ 	.byte	0x04, 0x12
        /*042e*/ 	.short	(.L_179 - .L_178)
	.align		4
.L_178:
        /*0430*/ 	.word	index@(tvmgen_default_fused_nn_contrib_conv2d_winograd_without_weight_transform_add_nn_relu_2_kernel)
        /*0434*/ 	.word	0x00000000


	//----- nvinfo : EIATTR_MIN_STACK_SIZE
	.align		4
.L_179:
        /*0438*/ 	.byte	0x04, 0x12
        /*043a*/ 	.short	(.L_181 - .L_180)
	.align		4
.L_180:
        /*043c*/ 	.word	index@(tvmgen_default_fused_nn_conv2d_add_nn_relu_2_kernel)
        /*0440*/ 	.word	0x00000000


	//----- nvinfo : EIATTR_MIN_STACK_SIZE
	.align		4
.L_181:
        /*0444*/ 	.byte	0x04, 0x12
        /*0446*/ 	.short	(.L_183 - .L_182)
	.align		4
.L_182:
        /*0448*/ 	.word	index@(tvmgen_default_fused_nn_contrib_conv2d_winograd_without_weight_transform_add_nn_relu_2_kernel_1)
        /*044c*/ 	.word	0x00000000


	//----- nvinfo : EIATTR_MIN_STACK_SIZE
	.align		4
.L_183:
        /*0450*/ 	.byte	0x04, 0x12
        /*0452*/ 	.short	(.L_185 - .L_184)
	.align		4
.L_184:
        /*0454*/ 	.word	index@(tvmgen_default_fused_nn_contrib_conv2d_winograd_without_weight_transform_add_nn_relu_kernel_1)
        /*0458*/ 	.word	0x00000000


	//----- nvinfo : EIATTR_MIN_STACK_SIZE
	.align		4
.L_185:
        /*045c*/ 	.byte	0x04, 0x12
        /*045e*/ 	.short	(.L_187 - .L_186)
	.align		4
.L_186:
        /*0460*/ 	.word	index@(tvmgen_default_fused_nn_contrib_conv2d_winograd_without_weight_transform_add_nn_relu_3_kernel)
        /*0464*/ 	.word	0x00000000


	//----- nvinfo : EIATTR_MIN_STACK_SIZE
	.align		4
.L_187:
        /*0468*/ 	.byte	0x04, 0x12
        /*046a*/ 	.short	(.L_189 - .L_188)
	.align		4
.L_188:
        /*046c*/ 	.word	index@(tvmgen_default_fused_nn_conv2d_add_nn_relu_kernel)
        /*0470*/ 	.word	0x00000000


	//----- nvinfo : EIATTR_MIN_STACK_SIZE
	.align		4
.L_189:
        /*0474*/ 	.byte	0x04, 0x12
        /*0476*/ 	.short	(.L_191 - .L_190)
	.align		4
.L_190:
        /*0478*/ 	.word	index@(tvmgen_default_fused_nn_batch_flatten_kernel)
        /*047c*/ 	.word	0x00000000


	//----- nvinfo : EIATTR_MIN_STACK_SIZE
	.align		4
.L_191:
        /*0480*/ 	.byte	0x04, 0x12
        /*0482*/ 	.short	(.L_193 - .L_192)
	.align		4
.L_192:
        /*0484*/ 	.word	index@(tvmgen_default_fused_nn_contrib_conv2d_winograd_without_weight_transform_add_nn_relu_kernel_2)
        /*0488*/ 	.word	0x00000000


	//----- nvinfo : EIATTR_MIN_STACK_SIZE
	.align		4
.L_193:
        /*048c*/ 	.byte	0x04, 0x12
        /*048e*/ 	.short	(.L_195 - .L_194)
	.align		4
.L_194:
        /*0490*/ 	.word	index@(tvmgen_default_fused_nn_global_avg_pool2d_kernel)
        /*0494*/ 	.word	0x00000000


	//----- nvinfo : EIATTR_MIN_STACK_SIZE
	.align		4
.L_195:
        /*0498*/ 	.byte	0x04, 0x12
        /*049a*/ 	.short	(.L_197 - .L_196)
	.align		4
.L_196:
        /*049c*/ 	.word	index@(tvmgen_default_fused_nn_conv2d_add_1_kernel)
        /*04a0*/ 	.word	0x00000000


	//----- nvinfo : EIATTR_MIN_STACK_SIZE
	.align		4
.L_197:
        /*04a4*/ 	.byte	0x04, 0x12
        /*04a6*/ 	.short	(.L_199 - .L_198)
	.align		4
.L_198:
        /*04a8*/ 	.word	index@(tvmgen_default_fused_nn_contrib_conv2d_winograd_without_weight_transform_add_nn_relu_1_kernel)
        /*04ac*/ 	.word	0x00000000


	//----- nvinfo : EIATTR_MIN_STACK_SIZE
	.align		4
.L_199:
        /*04b0*/ 	.byte	0x04, 0x12
        /*04b2*/ 	.short	(.L_201 - .L_200)
	.align		4
.L_200:
        /*04b4*/ 	.word	index@(tvmgen_default_fused_nn_conv2d_add_kernel)
        /*04b8*/ 	.word	0x00000000


	//----- nvinfo : EIATTR_MIN_STACK_SIZE
	.align		4
.L_201:
        /*04bc*/ 	.byte	0x04, 0x12
        /*04be*/ 	.short	(.L_203 - .L_202)
	.align		4
.L_202:
        /*04c0*/ 	.word	index@(tvmgen_default_fused_nn_contrib_conv2d_winograd_without_weight_transform_add_nn_relu_2_kernel_2)
        /*04c4*/ 	.word	0x00000000


	//----- nvinfo : EIATTR_MIN_STACK_SIZE
	.align		4
.L_203:
        /*04c8*/ 	.byte	0x04, 0x12
        /*04ca*/ 	.short	(.L_205 - .L_204)
	.align		4
.L_204:
        /*04cc*/ 	.word	index@(tvmgen_default_fused_nn_contrib_conv2d_winograd_without_weight_transform_add_nn_relu_kernel)
        /*04d0*/ 	.word	0x00000000


	//----- nvinfo : EIATTR_MIN_STACK_SIZE
	.align		4
.L_205:
        /*04d4*/ 	.byte	0x04, 0x12
        /*04d6*/ 	.short	(.L_207 - .L_206)
	.align		4
.L_206:
        /*04d8*/ 	.word	index@(tvmgen_default_fused_nn_contrib_conv2d_winograd_without_weight_transform_add_nn_relu_1_kernel_2)
        /*04dc*/ 	.word	0x00000000


	//----- nvinfo : EIATTR_MIN_STACK_SIZE
	.align		4
.L_207:
        /*04e0*/ 	.byte	0x04, 0x12
        /*04e2*/ 	.short	(.L_209 - .L_208)
	.align		4
.L_208:
        /*04e4*/ 	.word	index@(tvmgen_default_fused_nn_contrib_conv2d_winograd_without_weight_transform_add_add_nn_relu_2_kernel_2)
        /*04e8*/ 	.word	0x00000000


	//----- nvinfo : EIATTR_MIN_STACK_SIZE
	.align		4
.L_209:
        /*04ec*/ 	.byte	0x04, 0x12
        /*04ee*/ 	.short	(.L_211 - .L_210)
	.align		4
.L_210:
        /*04f0*/ 	.word	index@(tvmgen_default_fused_nn_contrib_conv2d_winograd_without_weight_transform_add_add_nn_relu_2_kernel_1)
        /*04f4*/ 	.word	0x00000000


	//----- nvinfo : EIATTR_MIN_STACK_SIZE
	.align		4
.L_211:
        /*04f8*/ 	.byte	0x04, 0x12
        /*04fa*/ 	.short	(.L_213 - .L_212)
	.align		4
.L_212:
        /*04fc*/ 	.word	index@(tvmgen_default_fused_nn_contrib_conv2d_winograd_without_weight_transform_add_add_nn_relu_2_kernel)
        /*0500*/ 	.word	0x00000000


	//----- nvinfo : EIATTR_MIN_STACK_SIZE
	.align		4
.L_213:
        /*0504*/ 	.byte	0x04, 0x12
        /*0506*/ 	.short	(.L_215 - .L_214)
	.align		4
.L_214:
        /*0508*/ 	.word	index@(tvmgen_default_fused_nn_max_pool2d_kernel)
        /*050c*/ 	.word	0x00000000
.L_215:


//--------------------- .nv.info.tvmgen_default_fused_nn_global_avg_pool2d_kernel_1 --------------------------
	.section	.nv.info.tvmgen_default_fused_nn_global_avg_pool2d_kernel_1,"",@"SHT_CUDA_INFO"
	.sectionflags	@""
	.align	4


	//----- nvinfo : EIATTR_CUDA_API_VERSION
	.align		4
        /*0000*/ 	.byte	0x04, 0x37
        /*0002*/ 	.short	(.L_217 - .L_216)
.L_216:
        /*0004*/ 	.word	0x0000007e


	//----- nvinfo : EIATTR_SW2861232_WAR
	.align		4
.L_217:
        /*0008*/ 	.byte	0x01, 0x35
	.zero		2


	//----- nvinfo : EIATTR_PARAM_CBANK
	.align		4
        /*000c*/ 	.byte	0x04, 0x0a
        /*000e*/ 	.short	(.L_219 - .L_218)
	.align		4
.L_218:
        /*0010*/ 	.word	index@(.nv.constant0.tvmgen_default_fused_nn_global_avg_pool2d_kernel_1)
        /*0014*/ 	.short	0x0160
        /*0016*/ 	.short	0x0010


	//----- nvinfo : EIATTR_CBANK_PARAM_SIZE
	.align		4
.L_219:
        /*0018*/ 	.byte	0x03, 0x19
        /*001a*/ 	.short	0x0010


	//----- nvinfo : EIATTR_KPARAM_INFO
	.align		4
        /*001c*/ 	.byte	0x04, 0x17
        /*001e*/ 	.short	(.L_221 - .L_220)
.L_220:
        /*0020*/ 	.word	0x00000000
        /*0024*/ 	.short	0x0001
        /*0026*/ 	.short	0x0008
        /*0028*/ 	.byte	0x00, 0xf0, 0x21, 0x00


	//----- nvinfo : EIATTR_KPARAM_INFO
	.align		4
.L_221:
        /*002c*/ 	.byte	0x04, 0x17
        /*002e*/ 	.short	(.L_223 - .L_222)
.L_222:
        /*0030*/ 	.word	0x00000000
        /*0034*/ 	.short	0x0000
        /*0036*/ 	.short	0x0000
        /*0038*/ 	.byte	0x00, 0xf0, 0x21, 0x00


	//----- nvinfo : EIATTR_MAXREG_COUNT
	.align		4
.L_223:
        /*003c*/ 	.byte	0x03, 0x1b
        /*003e*/ 	.short	0x0080


	//----- nvinfo : EIATTR_EXIT_INSTR_OFFSETS
	.align		4
        /*0040*/ 	.byte	0x04, 0x1c
        /*0042*/ 	.short	(.L_225 - .L_224)


	//   ....[0]....
.L_224:
        /*0044*/ 	.word	0x00000090


	//----- nvinfo : EIATTR_MAX_THREADS
	.align		4
.L_225:
        /*0048*/ 	.byte	0x04, 0x05
        /*004a*/ 	.short	(.L_227 - .L_226)
.L_226:
        /*004c*/ 	.word	0x00000200
        /*0050*/ 	.word	0x00000001
        /*0054*/ 	.word	0x00000001
.L_227:


//--------------------- .nv.info.tvmgen_default_fused_nn_contrib_conv2d_winograd_without_weight_transform_add_add_nn_relu_3_kernel_1 --------------------------
	.section	.nv.info.tvmgen_default_fused_nn_contrib_conv2d_winograd_without_weight_transform_add_add_nn_relu_3_kernel_1,"",@"SHT_CUDA_INFO"
	.sectionflags	@""
	.align	4


	//----- nvinfo : EIATTR_CUDA_API_VERSION
	.align		4
        /*0000*/ 	.byte	0x04, 0x37
        /*0002*/ 	.short	(.L_229 - .L_228)
.L_228:
        /*0004*/ 	.word	0x0000007e


	//----- nvinfo : EIATTR_SW2861232_WAR
	.align		4
.L_229:
        /*0008*/ 	.byte	0x01, 0x35
	.zero		2


	//----- nvinfo : EIATTR_PARAM_CBANK
	.align		4
        /*000c*/ 	.byte	0x04, 0x0a
        /*000e*/ 	.short	(.L_231 - .L_230)
	.align		4
.L_230:
        /*0010*/ 	.word	index@(.nv.constant0.tvmgen_default_fused_nn_contrib_conv2d_winograd_without_weight_transform_add_add_nn_relu_3_kernel_1)
        /*0014*/ 	.short	0x0160
        /*0016*/ 	.short	0x0018


	//----- nvinfo : EIATTR_CBANK_PARAM_SIZE
	.align		4
.L_231:
        /*0018*/ 	.byte	0x03, 0x19
        /*001a*/ 	.short	0x0018


	//----- nvinfo : EIATTR_KPARAM_INFO
	.align		4
        /*001c*/ 	.byte	0x04, 0x17
        /*001e*/ 	.short	(.L_233 - .L_232)
.L_232:
        /*0020*/ 	.word	0x00000000
        /*0024*/ 	.short	0x0002
        /*0026*/ 	.short	0x0010
        /*0028*/ 	.byte	0x00, 0xf0, 0x21, 0x00


	//----- nvinfo : EIATTR_KPARAM_INFO
	.align		4
.L_233:
        /*002c*/ 	.byte	0x04, 0x17
        /*002e*/ 	.short	(.L_235 - .L_234)
.L_234:
        /*0030*/ 	.word	0x00000000
        /*0034*/ 	.short	0x0001
        /*0036*/ 	.short	0x0008
        /*0038*/ 	.byte	0x00, 0xf0, 0x21, 0x00


	//----- nvinfo : EIATTR_KPARAM_INFO
	.align		4
.L_235:
        /*003c*/ 	.byte	0x04, 0x17
        /*003e*/ 	.short	(.L_237 - .L_236)
.L_236:
        /*0040*/ 	.word	0x00000000
        /*0044*/ 	.short	0x0000
        /*0046*/ 	.short	0x0000
        /*0048*/ 	.byte	0x00, 0xf0, 0x21, 0x00


	//----- nvinfo : EIATTR_MAXREG_COUNT
	.align		4
.L_237:
        /*004c*/ 	.byte	0x03, 0x1b
        /*004e*/ 	.short	0x00ff


	//----- nvinfo : EIATTR_EXIT_INSTR_OFFSETS
	.align		4
        /*0050*/ 	.byte	0x04, 0x1c
        /*0052*/ 	.short	(.L_239 - .L_238)


	//   ....[0]....
.L_238:
        /*0054*/ 	.word	0x00000e10


	//----- nvinfo : EIATTR_CTAIDZ_USED
	.align		4
.L_239:
        /*0058*/ 	.byte	0x01, 0x04
	.zero		2


	//----- nvinfo : EIATTR_MAX_THREADS
	.align		4
        /*005c*/ 	.byte	0x04, 0x05
        /*005e*/ 	.short	(.L_241 - .L_240)
.L_240:
        /*0060*/ 	.word	0x00000080
        /*0064*/ 	.word	0x00000001
        /*0068*/ 	.word	0x00000001
.L_241:


//--------------------- .nv.info.tvmgen_default_fused_nn_dense_add_kernel --------------------------
	.section	.nv.info.tvmgen_default_fused_nn_dense_add_kernel,"",@"SHT_CUDA_INFO"
	.sectionflags	@""
	.align	4


	//----- nvinfo : EIATTR_CUDA_API_VERSION
	.align		4
        /*0000*/ 	.byte	0x04, 0x37
        /*0002*/ 	.short	(.L_243 - .L_242)
.L_242:
        /*0004*/ 	.word	0x0000007e


	//----- nvinfo : EIATTR_SW2861232_WAR
	.align		4
.L_243:
        /*0008*/ 	.byte	0x01, 0x35
	.zero		2


	//----- nvinfo : EIATTR_PARAM_CBANK
	.align		4
        /*000c*/ 	.byte	0x04, 0x0a
        /*000e*/ 	.short	(.L_245 - .L_244)
	.align		4
.L_244:
        /*0010*/ 	.word	index@(.nv.constant0.tvmgen_default_fused_nn_dense_add_kernel)
        /*0014*/ 	.short	0x0160
        /*0016*/ 	.short	0x0020


	//----- nvinfo : EIATTR_CBANK_PARAM_SIZE
	.align		4
.L_245:
        /*0018*/ 	.byte	0x03, 0x19
        /*001a*/ 	.short	0x0020


	//----- nvinfo : EIATTR_KPARAM_INFO
	.align		4
        /*001c*/ 	.byte	0x04, 0x17
        /*001e*/ 	.short	(.L_247 - .L_246)
.L_246:
        /*0020*/ 	.word	0x00000000
        /*0024*/ 	.short	0x0003
        /*0026*/ 	.short	0x0018
        /*0028*/ 	.byte	0x00, 0xf0, 0x21, 0x00


	//----- nvinfo : EIATTR_KPARAM_INFO
	.align		4
.L_247:
        /*002c*/ 	.byte	0x04, 0x17
        /*002e*/ 	.short	(.L_249 - .L_248)
.L_248:
        /*0030*/ 	.word	0x00000000
        /*0034*/ 	.short	0x0002
        /*0036*/ 	.short	0x0010
        /*0038*/ 	.byte	0x00, 0xf0, 0x21, 0x00


	//----- nvinfo : EIATTR_KPARAM_INFO
	.align		4
.L_249:
        /*003c*/ 	.byte	0x04, 0x17
        /*003e*/ 	.short	(.L_251 - .L_250)
.L_250:
        /*0040*/ 	.word	0x00000000
        /*0044*/ 	.short	0x0001
        /*0046*/ 	.short	0x0008
        /*0048*/ 	.byte	0x00, 0xf0, 0x21, 0x00


	//----- nvinfo : EIATTR_KPARAM_INFO
	.align		4
.L_251:
        /*004c*/ 	.byte	0x04, 0x17
        /*004e*/ 	.short	(.L_253 - .L_252)
.L_252:
        /*0050*/ 	.word	0x00000000
        /*0054*/ 	.short	0x0000
        /*0056*/ 	.short	0x0000
        /*0058*/ 	.byte	0x00, 0xf0, 0x21, 0x00


	//----- nvinfo : EIATTR_MAXREG_COUNT
	.align		4
.L_253:
        /*005c*/ 	.byte	0x03, 0x1b
        /*005e*/ 	.short	0x00ff


	//----- nvinfo : EIATTR_COOP_GROUP_MASK_REGIDS
	.align		4
        /*0060*/ 	.byte	0x04, 0x29
        /*0062*/ 	.short	(.L_255 - .L_254)


	//   ....[0]....
.L_254:
        /*0064*/ 	.word	0x05000007


	//   ....[1]....
        /*0068*/ 	.word	0x05000007


	//   ....[2]....
        /*006c*/ 	.word	0x05000007


	//   ....[3]....
        /*0070*/ 	.word	0x05000007


	//   ....[4]....
        /*0074*/ 	.word	0x05000007


	//   ....[5]....
        /*0078*/ 	.word	0x05000005


	//----- nvinfo : EIATTR_COOP_GROUP_INSTR_OFFSETS
	.align		4
.L_255:
        /*007c*/ 	.byte	0x04, 0x28
        /*007e*/ 	.short	(.L_257 - .L_256)


	//   ....[0]....
.L_256:
        /*0080*/ 	.word	0x00000240


	//   ....[1]....
        /*0084*/ 	.word	0x00000260


	//   ....[2]....
        /*0088*/ 	.word	0x00000280


	//   ....[3]....
        /*008c*/ 	.word	0x000002a0


	//   ....[4]....
        /*0090*/ 	.word	0x000002c0


	//   ....[5]....
        /*0094*/ 	.word	0x00000330


	//----- nvinfo : EIATTR_EXIT_INSTR_OFFSETS
	.align		4
.L_257:
        /*0098*/ 	.byte	0x04, 0x1c
        /*009a*/ 	.short	(.L_259 - .L_258)


	//   ....[0]....
.L_258:
        /*009c*/ 	.word	0x000003a0


	//   ....[1]....
        /*00a0*/ 	.word	0x00000410


	//----- nvinfo : EIATTR_MAX_THREADS
	.align		4
.L_259:
        /*00a4*/ 	.byte	0x04, 0x05
        /*00a6*/ 	.short	(.L_261 - .L_260)
.L_260:
        /*00a8*/ 	.word	0x00000040
        /*00ac*/ 	.word	0x00000001
        /*00b0*/ 	.word	0x00000001
.L_261:


//--------------------- .nv.info.tvmgen_default_fused_nn_contrib_conv2d_winograd_without_weight_transform_add_add_nn_relu_kernel_2 --------------------------
	.section	.nv.info.tvmgen_default_fused_nn_contrib_conv2d_winograd_without_weight_transform_add_add_nn_relu_kernel_2,"",@"SHT_CUDA_INFO"
	.sectionflags	@""
	.align	4


	//----- nvinfo : EIATTR_CUDA_API_VERSION
	.align		4
        /*0000*/ 	.byte	0x04, 0x37
        /*0002*/ 	.short	(.L_263 - .L_262)
.L_262:
        /*0004*/ 	.word	0x0000007e


	//----- nvinfo : EIATTR_SW2861232_WAR
	.align		4
.L_263:
        /*0008*/ 	.byte	0x01, 0x35
	.zero		2


	//----- nvinfo : EIATTR_PARAM_CBANK
	.align		4
        /*000c*/ 	.byte	0x04, 0x0a
        /*000e*/ 	.short	(.L_265 - .L_264)
	.align		4
.L_264:
        /*0010*/ 	.word	index@(.nv.constant0.tvmgen_default_fused_nn_contrib_conv2d_winograd_without_weight_transform_add_add_nn_relu_kernel_2)
        /*0014*/ 	.short	0x0160
        /*0016*/ 	.short	0x0020


	//----- nvinfo : EIATTR_CBANK_PARAM_SIZE
	.align		4
.L_265:
        /*0018*/ 	.byte	0x03, 0x19
        /*001a*/ 	.short	0x0020


	//----- nvinfo : EIATTR_KPARAM_INFO
	.align		4
        /*001c*/ 	.byte	0x04, 0x17
        /*001e*/ 	.short	(.L_267 - .L_266)
.L_266:
        /*0020*/ 	.word	0x00000000
        /*0024*/ 	.short	0x0003
        /*0026*/ 	.short	0x0018
        /*0028*/ 	.byte	0x00, 0xf0, 0x21, 0x00


	//----- nvinfo : EIATTR_KPARAM_INFO
	.align		4
.L_267:
        /*002c*/ 	.byte	0x04, 0x17
        /*002e*/ 	.short	(.L_269 - .L_268)
.L_268:
        /*0030*/ 	.word	0x00000000
        /*0034*/ 	.short	0x0002
        /*0036*/ 	.short	0x0010
        /*0038*/ 	.byte	0x00, 0xf0, 0x21, 0x00


	//----- nvinfo : EIATTR_KPARAM_INFO
	.align		4
.L_269:
        /*003c*/ 	.byte	0x04, 0x17
        /*003e*/ 	.short	(.L_271 - .L_270)
.L_270:
        /*0040*/ 	.word	0x00000000
        /*0044*/ 	.short	0x0001
        /*0046*/ 	.short	0x0008
        /*0048*/ 	.byte	0x00, 0xf0, 0x21, 0x00


	//----- nvinfo : EIATTR_KPARAM_INFO
	.align		4
.L_271:
        /*004c*/ 	.byte	0x04, 0x17
        /*004e*/ 	.short	(.L_273 - .L_272)
.L_272:
        /*0050*/ 	.word	0x00000000
        /*0054*/ 	.short	0x0000
        /*0056*/ 	.short	0x0000
        /*0058*/ 	.byte	0x00, 0xf0, 0x21, 0x00


	//----- nvinfo : EIATTR_MAXREG_COUNT
	.align		4
.L_273:
        /*005c*/ 	.byte	0x03, 0x1b
        /*005e*/ 	.short	0x00ff


	//----- nvinfo : EIATTR_EXIT_INSTR_OFFSETS
	.align		4
        /*0060*/ 	.byte	0x04, 0x1c
        /*0062*/ 	.short	(.L_275 - .L_274)


	//   ....[0]....
.L_274:
        /*0064*/ 	.word	0x00001c70


	//----- nvinfo : EIATTR_MAX_THREADS
	.align		4
.L_275:
        /*0068*/ 	.byte	0x04, 0x05
        /*006a*/ 	.short	(.L_277 - .L_276)
.L_276:
        /*006c*/ 	.word	0x00000080
        /*0070*/ 	.word	0x00000001
        /*0074*/ 	.word	0x00000001
.L_277:


//--------------------- .nv.info.tvmgen_default_fused_nn_contrib_conv2d_winograd_without_weight_transform_add_add_nn_relu_kernel_1 --------------------------
	.section	.nv.info.tvmgen_default_fused_nn_contrib_conv2d_winograd_without_weight_transform_add_add_nn_relu_kernel_1,"",@"SHT_CUDA_INFO"
	.sectionflags	@""
	.align	4


	//----- nvinfo : EIATTR_CUDA_API_VERSION
	.align		4
        /*0000*/ 	.byte	0x04, 0x37
        /*0002*/ 	.short	(.L_279 - .L_278)
.L_278:
        /*0004*/ 	.word	0x0000007e


	//----- nvinfo : EIATTR_SW2861232_WAR
	.align		4
.L_279:
        /*0008*/ 	.byte	0x01, 0x35
	.zero		2


	//----- nvinfo : EIATTR_PARAM_CBANK
	.align		4
        /*000c*/ 	.byte	0x04, 0x0a
        /*000e*/ 	.short	(.L_281 - .L_280)
	.align		4
.L_280:
        /*0010*/ 	.word	index@(.nv.constant0.tvmgen_default_fused_nn_contrib_conv2d_winograd_without_weight_transform_add_add_nn_relu_kernel_1)
        /*0014*/ 	.short	0x0160
        /*0016*/ 	.short	0x0018


	//----- nvinfo : EIATTR_CBANK_PARAM_SIZE
	.align		4
.L_281:
        /*0018*/ 	.byte	0x03, 0x19
        /*001a*/ 	.short	0x0018


	//----- nvinfo : EIATTR_KPARAM_INFO
	.align		4
        /*001c*/ 	.byte	0x04, 0x17
        /*001e*/ 	.short	(.L_283 - .L_282)
.L_282:
        /*0020*/ 	.word	0x00000000
        /*0024*/ 	.short	0x0002
        /*0026*/ 	.short	0x0010
        /*0028*/ 	.byte	0x00, 0xf0, 0x21, 0x00


	//----- nvinfo : EIATTR_KPARAM_INFO
	.align		4
.L_283:
        /*002c*/ 	.byte	0x04, 0x17
        /*002e*/ 	.short	(.L_285 - .L_284)
.L_284:
        /*0030*/ 	.word	0x00000000
        /*0034*/ 	.short	0x0001
        /*0036*/ 	.short	0x0008
        /*0038*/ 	.byte	0x00, 0xf0, 0x21, 0x00


	//----- nvinfo : EIATTR_KPARAM_INFO
	.align		4
.L_285:
        /*003c*/ 	.byte	0x04, 0x17
        /*003e*/ 	.short	(.L_287 - .L_286)
.L_286:
        /*0040*/ 	.word	0x00000000
        /*0044*/ 	.short	0x0000
        /*0046*/ 	.short	0x0000
        /*0048*/ 	.byte	0x00, 0xf0, 0x21, 0x00


	//----- nvinfo : EIATTR_MAXREG_COUNT
	.align		4
.L_287:
        /*004c*/ 	.byte	0x03, 0x1b
        /*004e*/ 	.short	0x00ff


	//----- nvinfo : EIATTR_EXIT_INSTR_OFFSETS
	.align		4
        /*0050*/ 	.byte	0x04, 0x1c
        /*0052*/ 	.short	(.L_289 - .L_288)


	//   ....[0]....
.L_288:
        /*0054*/ 	.word	0x00001180


	//----- nvinfo : EIATTR_CTAIDZ_USED
	.align		4
.L_289:
        /*0058*/ 	.byte	0x01, 0x04
	.zero		2


	//----- nvinfo : EIATTR_MAX_THREADS
	.align		4
        /*005c*/ 	.byte	0x04, 0x05
        /*005e*/ 	.short	(.L_291 - .L_290)
.L_290:
        /*0060*/ 	.word	0x000000c4
        /*0064*/ 	.word	0x00000001
        /*0068*/ 	.word	0x00000001
.L_291:


//--------------------- .nv.info.tvmgen_default_fused_nn_conv2d_add_2_kernel --------------------------
	.section	.nv.info.tvmgen_default_fused_nn_conv2d_add_2_kernel,"",@"SHT_CUDA_INFO"
	.sectionflags	@""
	.align	4


	//----- nvinfo : EIATTR_CUDA_API_VERSION
	.align		4
        /*0000*/ 	.byte	0x04, 0x37
        /*0002*/ 	.short	(.L_293 - .L_292)
.L_292:
        /*0004*/ 	.word	0x0000007e


	//----- nvinfo : EIATTR_SW2861232_WAR
	.align		4
.L_293:
        /*0008*/ 	.byte	0x01, 0x35
	.zero		2


	//----- nvinfo : EIATTR_PARAM_CBANK
	.align		4
        /*000c*/ 	.byte	0x04, 0x0a
        /*000e*/ 	.short	(.L_295 - .L_294)
	.align		4
.L_294:
        /*0010*/ 	.word	index@(.nv.constant0.tvmgen_default_fused_nn_conv2d_add_2_kernel)
        /*0014*/ 	.short	0x0160
        /*0016*/ 	.short	0x0020


	//----- nvinfo : EIATTR_CBANK_PARAM_SIZE
	.align		4
.L_295:
        /*0018*/ 	.byte	0x03, 0x19
        /*001a*/ 	.short	0x0020


	//----- nvinfo : EIATTR_KPARAM_INFO
	.align		4
        /*001c*/ 	.byte	0x04, 0x17
        /*001e*/ 	.short	(.L_297 - .L_296)
.L_296:
        /*0020*/ 	.word	0x00000000
        /*0024*/ 	.short	0x0003
        /*0026*/ 	.short	0x0018
        /*0028*/ 	.byte	0x00, 0xf0, 0x21, 0x00


	//----- nvinfo : EIATTR_KPARAM_INFO
	.align		4
.L_297:
        /*002c*/ 	.byte	0x04, 0x17
        /*002e*/ 	.short	(.L_299 - .L_298)
.L_298:
        /*0030*/ 	.word	0x00000000
        /*0034*/ 	.short	0x0002
        /*0036*/ 	.short	0x0010
        /*0038*/ 	.byte	0x00, 0xf0, 0x21, 0x00


	//----- nvinfo : EIATTR_KPARAM_INFO
	.align		4
.L_299:
        /*003c*/ 	.byte	0x04, 0x17
        /*003e*/ 	.short	(.L_301 - .L_300)
.L_300:
        /*0040*/ 	.word	0x00000000
        /*0044*/ 	.short	0x0001
        /*0046*/ 	.short	0x0008
        /*0048*/ 	.byte	0x00, 0xf0, 0x21, 0x00


	//----- nvinfo : EIATTR_KPARAM_INFO
	.align		4
.L_301:
        /*004c*/ 	.byte	0x04, 0x17
        /*004e*/ 	.short	(.L_303 - .L_302)
.L_302:
        /*0050*/ 	.word	0x00000000
        /*0054*/ 	.short	0x0000
        /*0056*/ 	.short	0x0000
        /*0058*/ 	.byte	0x00, 0xf0, 0x21, 0x00


	//----- nvinfo : EIATTR_MAXREG_COUNT
	.align		4
.L_303:
        /*005c*/ 	.byte	0x03, 0x1b
        /*005e*/ 	.short	0x00ff


	//----- nvinfo : EIATTR_EXIT_INSTR_OFFSETS
	.align		4
        /*0060*/ 	.byte	0x04, 0x1c
        /*0062*/ 	.short	(.L_305 - .L_304)


	//   ....[0]....
.L_304:
        /*0064*/ 	.word	0x00000640


	//----- nvinfo : EIATTR_CTAIDZ_USED
	.align		4
.L_305:
        /*0068*/ 	.byte	0x01, 0x04
	.zero		2


	//----- nvinfo : EIATTR_MAX_THREADS
	.align		4
        /*006c*/ 	.byte	0x04, 0x05
        /*006e*/ 	.short	(.L_307 - .L_306)
.L_306:
        /*0070*/ 	.word	0x000000e0
        /*0074*/ 	.word	0x00000001
        /*0078*/ 	.word	0x00000001
.L_307:


//--------------------- .nv.info.tvmgen_default_fused_nn_contrib_conv2d_winograd_without_weight_transform_add_add_nn_relu_kernel --------------------------
	.section	.nv.info.tvmgen_default_fused_nn_contrib_conv2d_winograd_without_weight_transform_add_add_nn_relu_kernel,"",@"SHT_CUDA_INFO"
	.sectionflags	@""
	.align	4


	//----- nvinfo : EIATTR_CUDA_API_VERSION
	.align		4
        /*0000*/ 	.byte	0x04, 0x37
        /*0002*/ 	.short	(.L_309 - .L_308)
.L_308:
        /*0004*/ 	.word	0x0000007e


	//----- nvinfo : EIATTR_SW2861232_WAR
	.align		4
.L_309:
        /*0008*/ 	.byte	0x01, 0x35
	.zero		2


	//----- nvinfo : EIATTR_PARAM_CBANK
	.align		4
        /*000c*/ 	.byte	0x04, 0x0a
        /*000e*/ 	.short	(.L_311 - .L_310)
	.align		4
.L_310:
        /*0010*/ 	.word	index@(.nv.constant0.tvmgen_default_fused_nn_contrib_conv2d_winograd_without_weight_transform_add_add_nn_relu_kernel)
        /*0014*/ 	.short	0x0160
        /*0016*/ 	.short	0x0010


	//----- nvinfo : EIATTR_CBANK_PARAM_SIZE
	.align		4
.L_311:
        /*0018*/ 	.byte	0x03, 0x19
        /*001a*/ 	.short	0x0010


	//----- nvinfo : EIATTR_KPARAM_INFO
	.align		4
        /*001c*/ 	.byte	0x04, 0x17
        /*001e*/ 	.short	(.L_313 - .L_312)
.L_312:
        /*0020*/ 	.word	0x00000000
        /*0024*/ 	.short	0x0001
        /*0026*/ 	.short	0x0008
        /*0028*/ 	.byte	0x00, 0xf0, 0x21, 0x00


	//----- nvinfo : EIATTR_KPARAM_INFO
	.align		4
.L_313:
        /*002c*/ 	.byte	0x04, 0x17
        /*002e*/ 	.short	(.L_315 - .L_314)
.L_314:
        /*0030*/ 	.word	0x00000000
        /*0034*/ 	.short	0x0000
        /*0036*/ 	.short	0x0000
        /*0038*/ 	.byte	0x00, 0xf0, 0x21, 0x00


	//----- nvinfo : EIATTR_MAXREG_COUNT
	.align		4
.L_315:
        /*003c*/ 	.byte	0x03, 0x1b
        /*003e*/ 	.short	0x00ff


	//----- nvinfo : EIATTR_EXIT_INSTR_OFFSETS
	.align		4
        /*0040*/ 	.byte	0x04, 0x1c
        /*0042*/ 	.short	(.L_317 - .L_316)


	//   ....[0]....
.L_316:
        /*0044*/ 	.word	0x00003ad0


	//----- nvinfo : EIATTR_MAX_THREADS
	.align		4
.L_317:
        /*0048*/ 	.byte	0x04, 0x05
        /*004a*/ 	.short	(.L_319 - .L_318)
.L_318:
        /*004c*/ 	.word	0x00000080
        /*0050*/ 	.word	0x00000001
        /*0054*/ 	.word	0x00000001
.L_319:


//--------------------- .nv.info.tvmgen_default_fused_nn_conv2d_add_nn_relu_3_kernel --------------------------
	.section	.nv.info.tvmgen_default_fused_nn_conv2d_add_nn_relu_3_kernel,"",@"SHT_CUDA_INFO"
	.sectionflags	@""
	.align	4


	//----- nvinfo : EIATTR_CUDA_API_VERSION
	.align		4
        /*0000*/ 	.byte	0x04, 0x37
        /*0002*/ 	.short	(.L_321 - .L_320)
.L_320:
        /*0004*/ 	.word	0x0000007e


	//----- nvinfo : EIATTR_SW2861232_WAR
	.align		4
.L_321:
        /*0008*/ 	.byte	0x01, 0x35
	.zero		2


	//----- nvinfo : EIATTR_PARAM_CBANK
	.align		4
        /*000c*/ 	.byte	0x04, 0x0a
        /*000e*/ 	.short	(.L_323 - .L_322)
	.align		4
.L_322:
        /*0010*/ 	.word	index@(.nv.constant0.tvmgen_default_fused_nn_conv2d_add_nn_relu_3_kernel)
        /*0014*/ 	.short	0x0160
        /*0016*/ 	.short	0x0020


	//----- nvinfo : EIATTR_CBANK_PARAM_SIZE
	.align		4
.L_323:
        /*0018*/ 	.byte	0x03, 0x19
        /*001a*/ 	.short	0x0020


	//----- nvinfo : EIATTR_KPARAM_INFO
	.align		4
        /*001c*/ 	.byte	0x04, 0x17
        /*001e*/ 	.short	(.L_325 - .L_324)
.L_324:
        /*0020*/ 	.word	0x00000000
        /*0024*/ 	.short	0x0003
        /*0026*/ 	.short	0x0018
        /*0028*/ 	.byte	0x00, 0xf0, 0x21, 0x00


	//----- nvinfo : EIATTR_KPARAM_INFO
	.align		4
.L_325:
        /*002c*/ 	.byte	0x04, 0x17
        /*002e*/ 	.short	(.L_327 - .L_326)
.L_326:
        /*0030*/ 	.word	0x00000000
        /*0034*/ 	.short	0x0002
        /*0036*/ 	.short	0x0010
        /*0038*/ 	.byte	0x00, 0xf0, 0x21, 0x00


	//----- nvinfo : EIATTR_KPARAM_INFO
	.align		4
.L_327:
        /*003c*/ 	.byte	0x04, 0x17
        /*003e*/ 	.short	(.L_329 - .L_328)
.L_328:
        /*0040*/ 	.word	0x00000000
        /*0044*/ 	.short	0x0001
        /*0046*/ 	.short	0x0008
        /*0048*/ 	.byte	0x00, 0xf0, 0x21, 0x00


	//----- nvinfo : EIATTR_KPARAM_INFO
	.align		4
.L_329:
        /*004c*/ 	.byte	0x04, 0x17
        /*004e*/ 	.short	(.L_331 - .L_330)
.L_330:
        /*0050*/ 	.word	0x00000000
        /*0054*/ 	.short	0x0000
        /*0056*/ 	.short	0x0000
        /*0058*/ 	.byte	0x00, 0xf0, 0x21, 0x00


	//----- nvinfo : EIATTR_MAXREG_COUNT
	.align		4
.L_331:
        /*005c*/ 	.byte	0x03, 0x1b
        /*005e*/ 	.short	0x00ff


	//----- nvinfo : EIATTR_EXIT_INSTR_OFFSETS
	.align		4
        /*0060*/ 	.byte	0x04, 0x1c
        /*0062*/ 	.short	(.L_333 - .L_332)


	//   ....[0]....
.L_332:
        /*0064*/ 	.word	0x00000d50


	//----- nvinfo : EIATTR_CTAIDZ_USED
	.align		4
.L_333:
        /*0068*/ 	.byte	0x01, 0x04
	.zero		2


	//----- nvinfo : EIATTR_MAX_THREADS
	.align		4
        /*006c*/ 	.byte	0x04, 0x05
        /*006e*/ 	.short	(.L_335 - .L_334)
.L_334:
        /*0070*/ 	.word	0x00000070
        /*0074*/ 	.word	0x00000001
        /*0078*/ 	.word	0x00000001


	//----- nvinfo : EIATTR_CRS_STACK_SIZE
	.align		4
.L_335:
        /*007c*/ 	.byte	0x04, 0x1e
        /*007e*/ 	.short	(.L_337 - .L_336)
.L_336:
        /*0080*/ 	.word	0x00000000
.L_337:


//--------------------- .nv.info.tvmgen_default_fused_nn_conv2d_add_nn_relu_1_kernel --------------------------
	.section	.nv.info.tvmgen_default_fused_nn_conv2d_add_nn_relu_1_kernel,"",@"SHT_CUDA_INFO"
	.sectionflags	@""
	.align	4


	//----- nvinfo : EIATTR_CUDA_API_VERSION
	.align		4
        /*0000*/ 	.byte	0x04, 0x37
        /*0002*/ 	.short	(.L_339 - .L_338)
.L_338:
        /*0004*/ 	.word	0x0000007e


	//----- nvinfo : EIATTR_SW2861232_WAR
	.align		4
.L_339:
        /*0008*/ 	.byte	0x01, 0x35
	.zero		2


	//----- nvinfo : EIATTR_PARAM_CBANK
	.align		4
        /*000c*/ 	.byte	0x04, 0x0a
        /*000e*/ 	.short	(.L_341 - .L_340)
	.align		4
.L_340:
        /*0010*/ 	.word	index@(.nv.constant0.tvmgen_default_fused_nn_conv2d_add_nn_relu_1_kernel)
        /*0014*/ 	.short	0x0160
        /*0016*/ 	.short	0x0020


	//----- nvinfo : EIATTR_CBANK_PARAM_SIZE
	.align		4
.L_341:
        /*0018*/ 	.byte	0x03, 0x19
        /*001a*/ 	.short	0x0020


	//----- nvinfo : EIATTR_KPARAM_INFO
	.align		4
        /*001c*/ 	.byte	0x04, 0x17
        /*001e*/ 	.short	(.L_343 - .L_342)
.L_342:
        /*0020*/ 	.word	0x00000000
        /*0024*/ 	.short	0x0003
        /*0026*/ 	.short	0x0018
        /*0028*/ 	.byte	0x00, 0xf0, 0x21, 0x00


	//----- nvinfo : EIATTR_KPARAM_INFO
	.align		4
.L_343:
        /*002c*/ 	.byte	0x04, 0x17
        /*002e*/ 	.short	(.L_345 - .L_344)
.L_344:
        /*0030*/ 	.word	0x00000000
        /*0034*/ 	.short	0x0002
        /*0036*/ 	.short	0x0010
        /*0038*/ 	.byte	0x00, 0xf0, 0x21, 0x00


	//----- nvinfo : EIATTR_KPARAM_INFO
	.align		4
.L_345:
        /*003c*/ 	.byte	0x04, 0x17
        /*003e*/ 	.short	(.L_347 - .L_346)
.L_346:
        /*0040*/ 	.word	0x00000000
        /*0044*/ 	.short	0x0001
        /*0046*/ 	.short	0x0008
        /*0048*/ 	.byte	0x00, 0xf0, 0x21, 0x00


	//----- nvinfo : EIATTR_KPARAM_INFO
	.align		4
.L_347:
        /*004c*/ 	.byte	0x04, 0x17
        /*004e*/ 	.short	(.L_349 - .L_348)
.L_348:
        /*0050*/ 	.word	0x00000000
        /*0054*/ 	.short	0x0000
        /*0056*/ 	.short	0x0000
        /*0058*/ 	.byte	0x00, 0xf0, 0x21, 0x00


	//----- nvinfo : EIATTR_MAXREG_COUNT
	.align		4
.L_349:
        /*005c*/ 	.byte	0x03, 0x1b
        /*005e*/ 	.short	0x00ff


	//----- nvinfo : EIATTR_EXIT_INSTR_OFFSETS
	.align		4
        /*0060*/ 	.byte	0x04, 0x1c
        /*0062*/ 	.short	(.L_351 - .L_350)


	//   ....[0]....
.L_350:
        /*0064*/ 	.word	0x00000fc0


	//----- nvinfo : EIATTR_CTAIDZ_USED
	.align		4
.L_351:
        /*0068*/ 	.byte	0x01, 0x04
	.zero		2


	//----- nvinfo : EIATTR_MAX_THREADS
	.align		4
        /*006c*/ 	.byte	0x04, 0x05
        /*006e*/ 	.short	(.L_353 - .L_352)
.L_352:
        /*0070*/ 	.word	0x000000e0
        /*0074*/ 	.word	0x00000001
        /*0078*/ 	.word	0x00000001


	//----- nvinfo : EIATTR_CRS_STACK_SIZE
	.align		4
.L_353:
        /*007c*/ 	.byte	0x04, 0x1e
        /*007e*/ 	.short	(.L_355 - .L_354)
.L_354:
        /*0080*/ 	.word	0x00000000
.L_355:


//--------------------- .nv.info.tvmgen_default_fused_nn_contrib_conv2d_winograd_without_weight_transform_add_nn_relu_3_kernel_2 --------------------------
	.section	.nv.info.tvmgen_default_fused_nn_contrib_conv2d_winograd_without_weight_transform_add_nn_relu_3_kernel_2,"",@"SHT_CUDA_INFO"
	.sectionflags	@""
	.align	4


	//----- nvinfo : EIATTR_CUDA_API_VERSION
	.align		4
        /*0000*/ 	.byte	0x04, 0x37
        /*0002*/ 	.short	(.L_357 - .L_356)
.L_356:
        /*0004*/ 	.word	0x0000007e


	//----- nvinfo : EIATTR_SW2861232_WAR
	.align		4
.L_357:
        /*0008*/ 	.byte	0x01, 0x35
	.zero		2


	//----- nvinfo : EIATTR_PARAM_CBANK
	.align		4
        /*000c*/ 	.byte	0x04, 0x0a
        /*000e*/ 	.short	(.L_359 - .L_358)
	.align		4
.L_358:
        /*0010*/ 	.word	index@(.nv.constant0.tvmgen_default_fused_nn_contrib_conv2d_winograd_without_weight_transform_add_nn_relu_3_kernel_2)
        /*0014*/ 	.short	0x0160
        /*0016*/ 	.short	0x0018


	//----- nvinfo : EIATTR_CBANK_PARAM_SIZE
	.align		4
.L_359:
        /*0018*/ 	.byte	0x03, 0x19
        /*001a*/ 	.short	0x0018


	//----- nvinfo : EIATTR_KPARAM_INFO
	.align		4
        /*001c*/ 	.byte	0x04, 0x17
        /*001e*/ 	.short	(.L_361 - .L_360)
.L_360:
        /*0020*/ 	.word	0x00000000
        /*0024*/ 	.short	0x0002
        /*0026*/ 	.short	0x0010
        /*0028*/ 	.byte	0x00, 0xf0, 0x21, 0x00


	//----- nvinfo : EIATTR_KPARAM_INFO
	.align		4
.L_361:
        /*002c*/ 	.byte	0x04, 0x17
        /*002e*/ 	.short	(.L_363 - .L_362)
.L_362:
        /*0030*/ 	.word	0x00000000
        /*0034*/ 	.short	0x0001
        /*0036*/ 	.short	0x0008
        /*0038*/ 	.byte	0x00, 0xf0, 0x21, 0x00


	//----- nvinfo : EIATTR_KPARAM_INFO
	.align		4
.L_363:
        /*003c*/ 	.byte	0x04, 0x17
        /*003e*/ 	.short	(.L_365 - .L_364)
.L_364:
        /*0040*/ 	.word	0x00000000
        /*0044*/ 	.short	0x0000
        /*0046*/ 	.short	0x0000
        /*0048*/ 	.byte	0x00, 0xf0, 0x21, 0x00


	//----- nvinfo : EIATTR_MAXREG_COUNT
	.align		4
.L_365:
        /*004c*/ 	.byte	0x03, 0x1b
        /*004e*/ 	.short	0x00ff


	//----- nvinfo : EIATTR_EXIT_INSTR_OFFSETS
	.align		4
        /*0050*/ 	.byte	0x04, 0x1c
        /*0052*/ 	.short	(.L_367 - .L_366)


	//   ....[0]....
.L_366:
        /*0054*/ 	.word	0x000004d0


	//   ....[1]....
        /*0058*/ 	.word	0x00000530


	//   ....[2]....
        /*005c*/ 	.word	0x00000570


	//----- nvinfo : EIATTR_MAX_THREADS
	.align		4
.L_367:
        /*0060*/ 	.byte	0x04, 0x05
        /*0062*/ 	.short	(.L_369 - .L_368)
.L_368:
        /*0064*/ 	.word	0x00000080
        /*0068*/ 	.word	0x00000001
        /*006c*/ 	.word	0x00000001
.L_369:


//--------------------- .nv.info.tvmgen_default_fused_nn_contrib_conv2d_winograd_without_weight_transform_add_add_nn_relu_3_kernel_2 --------------------------
	.section	.nv.info.tvmgen_default_fused_nn_contrib_conv2d_winograd_without_weight_transform_add_add_nn_relu_3_kernel_2,"",@"SHT_CUDA_INFO"
	.sectionflags	@""
	.align	4


	//----- nvinfo : EIATTR_CUDA_API_VERSION
	.align		4
        /*0000*/ 	.byte	0x04, 0x37
        /*0002*/ 	.short	(.L_371 - .L_370)
.L_370:
        /*0004*/ 	.word	0x0000007e


	//----- nvinfo : EIATTR_SW2861232_WAR
	.align		4
.L_371:
        /*0008*/ 	.byte	0x01, 0x35
	.zero		2


	//----- nvinfo : EIATTR_PARAM_CBANK
	.align		4
        /*000c*/ 	.byte	0x04, 0x0a
        /*000e*/ 	.short	(.L_373 - .L_372)
	.align		4
.L_372:
        /*0010*/ 	.word	index@(.nv.constant0.tvmgen_default_fused_nn_contrib_conv2d_winograd_without_weight_transform_add_add_nn_relu_3_kernel_2)
        /*0014*/ 	.short	0x0160
        /*0016*/ 	.short	0x0020


	//----- nvinfo : EIATTR_CBANK_PARAM_SIZE
	.align		4
.L_373:
        /*0018*/ 	.byte	0x03, 0x19
        /*001a*/ 	.short	0x0020


	//----- nvinfo : EIATTR_KPARAM_INFO
	.align		4
        /*001c*/ 	.byte	0x04, 0x17
        /*001e*/ 	.short	(.L_375 - .L_374)
.L_374:
        /*0020*/ 	.word	0x00000000
        /*0024*/ 	.short	0x0003
        /*0026*/ 	.short	0x0018
        /*0028*/ 	.byte	0x00, 0xf0, 0x21, 0x00


	//----- nvinfo : EIATTR_KPARAM_INFO
	.align		4
.L_375:
        /*002c*/ 	.byte	0x04, 0x17
        /*002e*/ 	.short	(.L_377 - .L_376)
.L_376:
        /*0030*/ 	.word	0x00000000
        /*0034*/ 	.short	0x0002
        /*0036*/ 	.short	0x0010
        /*0038*/ 	.byte	0x00, 0xf0, 0x21, 0x00


	//----- nvinfo : EIATTR_KPARAM_INFO
	.align		4
.L_377:
        /*003c*/ 	.byte	0x04, 0x17
        /*003e*/ 	.short	(.L_379 - .L_378)
.L_378:
        /*0040*/ 	.word	0x00000000
        /*0044*/ 	.short	0x0001
        /*0046*/ 	.short	0x0008
        /*0048*/ 	.byte	0x00, 0xf0, 0x21, 0x00


	//----- nvinfo : EIATTR_KPARAM_INFO
	.align		4
.L_379:
        /*004c*/ 	.byte	0x04, 0x17
        /*004e*/ 	.short	(.L_381 - .L_380)
.L_380:
        /*0050*/ 	.word	0x00000000
        /*0054*/ 	.short	0x0000
        /*0056*/ 	.short	0x0000
        /*0058*/ 	.byte	0x00, 0xf0, 0x21, 0x00


	//----- nvinfo : EIATTR_MAXREG_COUNT
	.align		4
.L_381:
        /*005c*/ 	.byte	0x03, 0x1b
        /*005e*/ 	.short	0x00ff


	//----- nvinfo : EIATTR_EXIT_INSTR_OFFSETS
	.align		4
        /*0060*/ 	.byte	0x04, 0x1c
        /*0062*/ 	.short	(.L_383 - .L_382)


	//   ....[0]....
.L_382:
        /*0064*/ 	.word	0x00000420


	//   ....[1]....
        /*0068*/ 	.word	0x00000510


	//   ....[2]....
        /*006c*/ 	.word	0x00000600


	//----- nvinfo : EIATTR_MAX_THREADS
	.align		4
.L_383:
        /*0070*/ 	.byte	0x04, 0x05
        /*0072*/ 	.short	(.L_385 - .L_384)
.L_384:
        /*0074*/ 	.word	0x00000080
        /*0078*/ 	.word	0x00000001
        /*007c*/ 	.word	0x00000001
.L_385:


//--------------------- .nv.info.tvmgen_default_fused_nn_contrib_conv2d_winograd_without_weight_transform_add_add_nn_relu_3_kernel --------------------------
	.section	.nv.info.tvmgen_default_fused_nn_contrib_conv2d_winograd_without_weight_transform_add_add_nn_relu_3_kernel,"",@"SHT_CUDA_INFO"
	.sectionflags	@""
	.align	4


	//----- nvinfo : EIATTR_CUDA_API_VERSION
	.align		4
        /*0000*/ 	.byte	0x04, 0x37
        /*0002*/ 	.short	(.L_387 - .L_386)
.L_386:
        /*0004*/ 	.word	0x0000007e


	//----- nvinfo : EIATTR_SW2861232_WAR
	.align		4
.L_387:
        /*0008*/ 	.byte	0x01, 0x35
	.zero		2


	//----- nvinfo : EIATTR_PARAM_CBANK
	.align		4
        /*000c*/ 	.byte	0x04, 0x0a
        /*000e*/ 	.short	(.L_389 - .L_388)
	.align		4
.L_388:
        /*0010*/ 	.word	index@(.nv.constant0.tvmgen_default_fused_nn_contrib_conv2d_winograd_without_weight_transform_add_add_nn_relu_3_kernel)
        /*0014*/ 	.short	0x0160
        /*0016*/ 	.short	0x0010


	//----- nvinfo : EIATTR_CBANK_PARAM_SIZE
	.align		4
.L_389:
        /*0018*/ 	.byte	0x03, 0x19
        /*001a*/ 	.short	0x0010


	//----- nvinfo : EIATTR_KPARAM_INFO
	.align		4
        /*001c*/ 	.byte	0x04, 0x17
        /*001e*/ 	.short	(.L_391 - .L_390)
.L_390:
        /*0020*/ 	.word	0x00000000
        /*0024*/ 	.short	0x0001
        /*0026*/ 	.short	0x0008
        /*0028*/ 	.byte	0x00, 0xf0, 0x21, 0x00


	//----- nvinfo : EIATTR_KPARAM_INFO
	.align		4
.L_391:
        /*002c*/ 	.byte	0x04, 0x17
        /*002e*/ 	.short	(.L_393 - .L_392)
.L_392:
        /*0030*/ 	.word	0x00000000
        /*0034*/ 	.short	0x0000
        /*0036*/ 	.short	0x0000
        /*0038*/ 	.byte	0x00, 0xf0, 0x21, 0x00


	//----- nvinfo : EIATTR_MAXREG_COUNT
	.align		4
.L_393:
        /*003c*/ 	.byte	0x03, 0x1b
        /*003e*/ 	.short	0x00ff


	//----- nvinfo : EIATTR_EXIT_INSTR_OFFSETS
	.align		4
        /*0040*/ 	.byte	0x04, 0x1c
        /*0042*/ 	.short	(.L_395 - .L_394)


	//   ....[0]....
.L_394:
        /*0044*/ 	.word	0x000007a0


	//----- nvinfo : EIATTR_MAX_THREADS
	.align		4
.L_395:
        /*0048*/ 	.byte	0x04, 0x05
        /*004a*/ 	.short	(.L_397 - .L_396)
.L_396:
        /*004c*/ 	.word	0x00000080
        /*0050*/ 	.word	0x00000001
        /*0054*/ 	.word	0x00000001
.L_397:


//--------------------- .nv.info.tvmgen_default_fused_nn_contrib_conv2d_winograd_without_weight_transform_add_add_nn_relu_1_kernel_1 --------------------------
	.section	.nv.info.tvmgen_default_fused_nn_contrib_conv2d_winograd_without_weight_transform_add_add_nn_relu_1_kernel_1,"",@"SHT_CUDA_INFO"
	.sectionflags	@""
	.align	4


	//----- nvinfo : EIATTR_CUDA_API_VERSION
	.align		4
        /*0000*/ 	.byte	0x04, 0x37
        /*0002*/ 	.short	(.L_399 - .L_398)
.L_398:
        /*0004*/ 	.word	0x0000007e


	//----- nvinfo : EIATTR_SW2861232_WAR
	.align		4
.L_399:
        /*0008*/ 	.byte	0x01, 0x35
	.zero		2


	//----- nvinfo : EIATTR_PARAM_CBANK
	.align		4
        /*000c*/ 	.byte	0x04, 0x0a
        /*000e*/ 	.short	(.L_401 - .L_400)
	.align		4
.L_400:
        /*0010*/ 	.word	index@(.nv.constant0.tvmgen_default_fused_nn_contrib_conv2d_winograd_without_weight_transform_add_add_nn_relu_1_kernel_1)
        /*0014*/ 	.short	0x0160
        /*0016*/ 	.short	0x0018


	//----- nvinfo : EIATTR_CBANK_PARAM_SIZE
	.align		4
.L_401:
        /*0018*/ 	.byte	0x03, 0x19
        /*001a*/ 	.short	0x0018


	//----- nvinfo : EIATTR_KPARAM_INFO
	.align		4
        /*001c*/ 	.byte	0x04, 0x17
        /*001e*/ 	.short	(.L_403 - .L_402)
.L_402:
        /*0020*/ 	.word	0x00000000
        /*0024*/ 	.short	0x0002
        /*0026*/ 	.short	0x0010
        /*0028*/ 	.byte	0x00, 0xf0, 0x21, 0x00


	//----- nvinfo : EIATTR_KPARAM_INFO
	.align		4
.L_403:
        /*002c*/ 	.byte	0x04, 0x17
        /*002e*/ 	.short	(.L_405 - .L_404)
.L_404:
        /*0030*/ 	.word	0x00000000
        /*0034*/ 	.short	0x0001
        /*0036*/ 	.short	0x0008
        /*0038*/ 	.byte	0x00, 0xf0, 0x21, 0x00


	//----- nvinfo : EIATTR_KPARAM_INFO
	.align		4
.L_405:
        /*003c*/ 	.byte	0x04, 0x17
        /*003e*/ 	.short	(.L_407 - .L_406)
.L_406:
        /*0040*/ 	.word	0x00000000
        /*0044*/ 	.short	0x0000
        /*0046*/ 	.short	0x0000
        /*0048*/ 	.byte	0x00, 0xf0, 0x21, 0x00


	//----- nvinfo : EIATTR_MAXREG_COUNT
	.align		4
.L_407:
        /*004c*/ 	.byte	0x03, 0x1b
        /*004e*/ 	.short	0x00ff


	//----- nvinfo : EIATTR_EXIT_INSTR_OFFSETS
	.align		4
        /*0050*/ 	.byte	0x04, 0x1c
        /*0052*/ 	.short	(.L_409 - .L_408)


	//   ....[0]....
.L_408:
        /*0054*/ 	.word	0x00001200


	//----- nvinfo : EIATTR_CTAIDZ_USED
	.align		4
.L_409:
        /*0058*/ 	.byte	0x01, 0x04
	.zero		2


	//----- nvinfo : EIATTR_MAX_THREADS
	.align		4
        /*005c*/ 	.byte	0x04, 0x05
        /*005e*/ 	.short	(.L_411 - .L_410)
.L_410:
        /*0060*/ 	.word	0x000000c4
        /*0064*/ 	.word	0x00000001
        /*0068*/ 	.word	0x00000001
.L_411:


//--------------------- .nv.info.tvmgen_default_fused_nn_contrib_conv2d_winograd_without_weight_transform_add_nn_relu_3_kernel_1 --------------------------
	.section	.nv.info.tvmgen_default_fused_nn_contrib_conv2d_winograd_without_weight_transform_add_nn_relu_3_kernel_1,"",@"SHT_CUDA_INFO"
	.sectionflags	@""
	.align	4


	//----- nvinfo : EIATTR_CUDA_API_VERSION
	.align		4
        /*0000*/ 	.byte	0x04, 0x37
        /*0002*/ 	.short	(.L_413 - .L_412)
.L_412:
        /*0004*/ 	.word	0x0000007e


	//----- nvinfo : EIATTR_SW2861232_WAR
	.align		4
.L_413:
        /*0008*/ 	.byte	0x01, 0x35
	.zero		2


	//----- nvinfo : EIATTR_PARAM_CBANK
	.align		4
        /*000c*/ 	.byte	0x04, 0x0a
        /*000e*/ 	.short	(.L_415 - .L_414)
	.align		4
.L_414:
        /*0010*/ 	.word	index@(.nv.constant0.tvmgen_default_fused_nn_contrib_conv2d_winograd_without_weight_transform_add_nn_relu_3_kernel_1)
        /*0014*/ 	.short	0x0160
        /*0016*/ 	.short	0x0018


	//----- nvinfo : EIATTR_CBANK_PARAM_SIZE
	.align		4
.L_415:
        /*0018*/ 	.byte	0x03, 0x19
        /*001a*/ 	.short	0x0018


	//----- nvinfo : EIATTR_KPARAM_INFO
	.align		4
        /*001c*/ 	.byte	0x04, 0x17
        /*001e*/ 	.short	(.L_417 - .L_416)
.L_416:
        /*0020*/ 	.word	0x00000000
        /*0024*/ 	.short	0x0002
        /*0026*/ 	.short	0x0010
        /*0028*/ 	.byte	0x00, 0xf0, 0x21, 0x00


	//----- nvinfo : EIATTR_KPARAM_INFO
	.align		4
.L_417:
        /*002c*/ 	.byte	0x04, 0x17
        /*002e*/ 	.short	(.L_419 - .L_418)
.L_418:
        /*0030*/ 	.word	0x00000000
        /*0034*/ 	.short	0x0001
        /*0036*/ 	.short	0x0008
        /*0038*/ 	.byte	0x00, 0xf0, 0x21, 0x00


	//----- nvinfo : EIATTR_KPARAM_INFO
	.align		4
.L_419:
        /*003c*/ 	.byte	0x04, 0x17
        /*003e*/ 	.short	(.L_421 - .L_420)
.L_420:
        /*0040*/ 	.word	0x00000000
        /*0044*/ 	.short	0x0000
        /*0046*/ 	.short	0x0000
        /*0048*/ 	.byte	0x00, 0xf0, 0x21, 0x00


	//----- nvinfo : EIATTR_MAXREG_COUNT
	.align		4
.L_421:
        /*004c*/ 	.byte	0x03, 0x1b
        /*004e*/ 	.short	0x00ff


	//----- nvinfo : EIATTR_EXIT_INSTR_OFFSETS
	.align		4
        /*0050*/ 	.byte	0x04, 0x1c
        /*0052*/ 	.short	(.L_423 - .L_422)


	//   ....[0]....
.L_422:
        /*0054*/ 	.word	0x00000e10


	//----- nvinfo : EIATTR_CTAIDZ_USED
	.align		4
.L_423:
        /*0058*/ 	.byte	0x01, 0x04
	.zero		2


	//----- nvinfo : EIATTR_MAX_THREADS
	.align		4
        /*005c*/ 	.byte	0x04, 0x05
        /*005e*/ 	.short	(.L_425 - .L_424)
.L_424:
        /*0060*/ 	.word	0x00000080
        /*0064*/ 	.word	0x00000001
        /*0068*/ 	.word	0x00000001
.L_425:


//--------------------- .nv.info.tvmgen_default_fused_nn_contrib_conv2d_winograd_without_weight_transform_add_add_nn_relu_1_kernel_2 --------------------------
	.section	.nv.info.tvmgen_default_fused_nn_contrib_conv2d_winograd_without_weight_transform_add_add_nn_relu_1_kernel_2,"",@"SHT_CUDA_INFO"
	.sectionflags	@""
	.align	4


	//----- nvinfo : EIATTR_CUDA_API_VERSION
	.align		4
        /*0000*/ 	.byte	0x04, 0x37
        /*0002*/ 	.short	(.L_427 - .L_426)
.L_426:
        /*0004*/ 	.word	0x0000007e


	//----- nvinfo : EIATTR_SW2861232_WAR
	.align		4
.L_427:
        /*0008*/ 	.byte	0x01, 0x35
	.zero		2


	//----- nvinfo : EIATTR_PARAM_CBANK
	.align		4
        /*000c*/ 	.byte	0x04, 0x0a
        /*000e*/ 	.short	(.L_429 - .L_428)
	.align		4
.L_428:
        /*0010*/ 	.word	index@(.nv.constant0.tvmgen_default_fused_nn_contrib_conv2d_winograd_without_weight_transform_add_add_nn_relu_1_kernel_2)
        /*0014*/ 	.short	0x0160
        /*0016*/ 	.short	0x0020


	//----- nvinfo : EIATTR_CBANK_PARAM_SIZE
	.align		4
.L_429:
        /*0018*/ 	.byte	0x03, 0x19
        /*001a*/ 	.short	0x0020


	//----- nvinfo : EIATTR_KPARAM_INFO
	.align		4
        /*001c*/ 	.byte	0x04, 0x17
        /*001e*/ 	.short	(.L_431 - .L_430)
.L_430:
        /*0020*/ 	.word	0x00000000
        /*0024*/ 	.short	0x0003
        /*0026*/ 	.short	0x0018
        /*0028*/ 	.byte	0x00, 0xf0, 0x21, 0x00


	//----- nvinfo : EIATTR_KPARAM_INFO
	.align		4
.L_431:
        /*002c*/ 	.byte	0x04, 0x17
        /*002e*/ 	.short	(.L_433 - .L_432)
.L_432:
        /*0030*/ 	.word	0x00000000
        /*0034*/ 	.short	0x0002
        /*0036*/ 	.short	0x0010
        /*0038*/ 	.byte	0x00, 0xf0, 0x21, 0x00


	//----- nvinfo : EIATTR_KPARAM_INFO
	.align		4
.L_433:
        /*003c*/ 	.byte	0x04, 0x17
        /*003e*/ 	.short	(.L_435 - .L_434)
.L_434:
        /*0040*/ 	.word	0x00000000
        /*0044*/ 	.short	0x0001
        /*0046*/ 	.short	0x0008
        /*0048*/ 	.byte	0x00, 0xf0, 0x21, 0x00


	//----- nvinfo : EIATTR_KPARAM_INFO
	.align		4
.L_435:
        /*004c*/ 	.byte	0x04, 0x17
        /*004e*/ 	.short	(.L_437 - .L_436)
.L_436:
        /*0050*/ 	.word	0x00000000
        /*0054*/ 	.short	0x0000
        /*0056*/ 	.short	0x0000
        /*0058*/ 	.byte	0x00, 0xf0, 0x21, 0x00


	//----- nvinfo : EIATTR_MAXREG_COUNT
	.align		4
.L_437:
        /*005c*/ 	.byte	0x03, 0x1b
        /*005e*/ 	.short	0x00ff


	//----- nvinfo : EIATTR_EXIT_INSTR_OFFSETS
	.align		4
        /*0060*/ 	.byte	0x04, 0x1c
        /*0062*/ 	.short	(.L_439 - .L_438)


	//   ....[0]....
.L_438:
        /*0064*/ 	.word	0x00000660


	//----- nvinfo : EIATTR_MAX_THREADS
	.align		4
.L_439:
        /*0068*/ 	.byte	0x04, 0x05
        /*006a*/ 	.short	(.L_441 - .L_440)
.L_440:
        /*006c*/ 	.word	0x00000080
        /*0070*/ 	.word	0x00000001
        /*0074*/ 	.word	0x00000001
.L_441:


//--------------------- .nv.info.tvmgen_default_fused_nn_contrib_conv2d_winograd_without_weight_transform_add_add_nn_relu_1_kernel --------------------------
	.section	.nv.info.tvmgen_default_fused_nn_contrib_conv2d_winograd_without_weight_transform_add_add_nn_relu_1_kernel,"",@"SHT_CUDA_INFO"
	.sectionflags	@""
	.align	4


	//----- nvinfo : EIATTR_CUDA_API_VERSION
	.align		4
        /*0000*/ 	.byte	0x04, 0x37
        /*0002*/ 	.short	(.L_443 - .L_442)
.L_442:
        /*0004*/ 	.word	0x0000007e


	//----- nvinfo : EIATTR_SW2861232_WAR
	.align		4
.L_443:
        /*0008*/ 	.byte	0x01, 0x35
	.zero		2


	//----- nvinfo : EIATTR_PARAM_CBANK
	.align		4
        /*000c*/ 	.byte	0x04, 0x0a
        /*000e*/ 	.short	(.L_445 - .L_444)
	.align		4
.L_444:
        /*0010*/ 	.word	index@(.nv.constant0.tvmgen_default_fused_nn_contrib_conv2d_winograd_without_weight_transform_add_add_nn_relu_1_kernel)
        /*0014*/ 	.short	0x0160
        /*0016*/ 	.short	0x0010


	//----- nvinfo : EIATTR_CBANK_PARAM_SIZE
	.align		4
.L_445:
        /*0018*/ 	.byte	0x03, 0x19
        /*001a*/ 	.short	0x0010


	//----- nvinfo : EIATTR_KPARAM_INFO
	.align		4
        /*001c*/ 	.byte	0x04, 0x17
        /*001e*/ 	.short	(.L_447 - .L_446)
.L_446:
        /*0020*/ 	.word	0x00000000
        /*0024*/ 	.short	0x0001
        /*0026*/ 	.short	0x0008
        /*0028*/ 	.byte	0x00, 0xf0, 0x21, 0x00


	//----- nvinfo : EIATTR_KPARAM_INFO
	.align		4
.L_447:
        /*002c*/ 	.byte	0x04, 0x17
        /*002e*/ 	.short	(.L_449 - .L_448)
.L_448:
        /*0030*/ 	.word	0x00000000
        /*0034*/ 	.short	0x0000
        /*0036*/ 	.short	0x0000
        /*0038*/ 	.byte	0x00, 0xf0, 0x21, 0x00


	//----- nvinfo : EIATTR_MAXREG_COUNT
	.align		4
.L_449:
        /*003c*/ 	.byte	0x03, 0x1b
        /*003e*/ 	.short	0x00ff


	//----- nvinfo : EIATTR_EXIT_INSTR_OFFSETS
	.align		4
        /*0040*/ 	.byte	0x04, 0x1c
        /*0042*/ 	.short	(.L_451 - .L_450)


	//   ....[0]....
.L_450:
        /*0044*/ 	.word	0x00000970


	//----- nvinfo : EIATTR_MAX_THREADS
	.align		4
.L_451:
        /*0048*/ 	.byte	0x04, 0x05
        /*004a*/ 	.short	(.L_453 - .L_452)
.L_452:
        /*004c*/ 	.word	0x00000080
        /*0050*/ 	.word	0x00000001
        /*0054*/ 	.word	0x00000001
.L_453:


//--------------------- .nv.info.tvmgen_default_fused_nn_contrib_conv2d_winograd_without_weight_transform_add_nn_relu_1_kernel_1 --------------------------
	.section	.nv.info.tvmgen_default_fused_nn_contrib_conv2d_winograd_without_weight_transform_add_nn_relu_1_kernel_1,"",@"SHT_CUDA_INFO"
	.sectionflags	@""
	.align	4


	//----- nvinfo : EIATTR_CUDA_API_VERSION
	.align		4
        /*0000*/ 	.byte	0x04, 0x37
        /*0002*/ 	.short	(.L_455 - .L_454)
.L_454:
        /*0004*/ 	.word	0x0000007e


	//----- nvinfo : EIATTR_SW2861232_WAR
	.align		4
.L_455:
        /*0008*/ 	.byte	0x01, 0x35
	.zero		2


	//----- nvinfo : EIATTR_PARAM_CBANK
	.align		4
        /*000c*/ 	.byte	0x04, 0x0a
        /*000e*/ 	.short	(.L_457 - .L_456)
	.align		4
.L_456:
        /*0010*/ 	.word	index@(.nv.constant0.tvmgen_default_fused_nn_contrib_conv2d_winograd_without_weight_transform_add_nn_relu_1_kernel_1)
        /*0014*/ 	.short	0x0160
        /*0016*/ 	.short	0x0018


	//----- nvinfo : EIATTR_CBANK_PARAM_SIZE
	.align		4
.L_457:
        /*0018*/ 	.byte	0x03, 0x19
        /*001a*/ 	.short	0x0018


	//----- nvinfo : EIATTR_KPARAM_INFO
	.align		4
        /*001c*/ 	.byte	0x04, 0x17
        /*001e*/ 	.short	(.L_459 - .L_458)
.L_458:
        /*0020*/ 	.word	0x00000000
        /*0024*/ 	.short	0x0002
        /*0026*/ 	.short	0x0010
        /*0028*/ 	.byte	0x00, 0xf0, 0x21, 0x00


	//----- nvinfo : EIATTR_KPARAM_INFO
	.align		4
.L_459:
        /*002c*/ 	.byte	0x04, 0x17
        /*002e*/ 	.short	(.L_461 - .L_460)
.L_460:
        /*0030*/ 	.word	0x00000000
        /*0034*/ 	.short	0x0001
        /*0036*/ 	.short	0x0008
        /*0038*/ 	.byte	0x00, 0xf0, 0x21, 0x00


	//----- nvinfo : EIATTR_KPARAM_INFO
	.align		4
.L_461:
        /*003c*/ 	.byte	0x04, 0x17
        /*003e*/ 	.short	(.L_463 - .L_462)
.L_462:
        /*0040*/ 	.word	0x00000000
        /*0044*/ 	.short	0x0000
        /*0046*/ 	.short	0x0000
        /*0048*/ 	.byte	0x00, 0xf0, 0x21, 0x00


	//----- nvinfo : EIATTR_MAXREG_COUNT
	.align		4
.L_463:
        /*004c*/ 	.byte	0x03, 0x1b
        /*004e*/ 	.short	0x00ff


	//----- nvinfo : EIATTR_EXIT_INSTR_OFFSETS
	.align		4
        /*0050*/ 	.byte	0x04, 0x1c
        /*0052*/ 	.short	(.L_465 - .L_464)


	//   ....[0]....
.L_464:
        /*0054*/ 	.word	0x00001200


	//----- nvinfo : EIATTR_CTAIDZ_USED
	.align		4
.L_465:
        /*0058*/ 	.byte	0x01, 0x04
	.zero		2


	//----- nvinfo : EIATTR_MAX_THREADS
	.align		4
        /*005c*/ 	.byte	0x04, 0x05
        /*005e*/ 	.short	(.L_467 - .L_466)
.L_466:
        /*0060*/ 	.word	0x000000c4
        /*0064*/ 	.word	0x00000001
        /*0068*/ 	.word	0x00000001
.L_467:


//--------------------- .nv.info.tvmgen_default_fused_nn_contrib_conv2d_winograd_without_weight_transform_add_nn_relu_2_kernel --------------------------
	.section	.nv.info.tvmgen_default_fused_nn_contrib_conv2d_winograd_without_weight_transform_add_nn_relu_2_kernel,"",@"SHT_CUDA_INFO"
	.sectionflags	@""
	.align	4


	//----- nvinfo : EIATTR_CUDA_API_VERSION
	.align		4
        /*0000*/ 	.byte	0x04, 0x37
        /*0002*/ 	.short	(.L_469 - .L_468)
.L_468:
        /*0004*/ 	.word	0x0000007e


	//----- nvinfo : EIATTR_SW2861232_WAR
	.align		4
.L_469:
        /*0008*/ 	.byte	0x01, 0x35
	.zero		2


	//----- nvinfo : EIATTR_PARAM_CBANK
	.align		4
        /*000c*/ 	.byte	0x04, 0x0a
        /*000e*/ 	.short	(.L_471 - .L_470)
	.align		4
.L_470:
        /*0010*/ 	.word	index@(.nv.constant0.tvmgen_default_fused_nn_contrib_conv2d_winograd_without_weight_transform_add_nn_relu_2_kernel)
        /*0014*/ 	.short	0x0160
        /*0016*/ 	.short	0x0010


	//----- nvinfo : EIATTR_CBANK_PARAM_SIZE
	.align		4
.L_471:
        /*0018*/ 	.byte	0x03, 0x19
        /*001a*/ 	.short	0x0010


	//----- nvinfo : EIATTR_KPARAM_INFO
	.align		4
        /*001c*/ 	.byte	0x04, 0x17
        /*001e*/ 	.short	(.L_473 - .L_472)
.L_472:
        /*0020*/ 	.word	0x00000000
        /*0024*/ 	.short	0x0001
        /*0026*/ 	.short	0x0008
        /*0028*/ 	.byte	0x00, 0xf0, 0x21, 0x00


	//----- nvinfo : EIATTR_KPARAM_INFO
	.align		4
.L_473:
        /*002c*/ 	.byte	0x04, 0x17
        /*002e*/ 	.short	(.L_475 - .L_474)
.L_474:
        /*0030*/ 	.word	0x00000000
        /*0034*/ 	.short	0x0000
        /*0036*/ 	.short	0x0000
        /*0038*/ 	.byte	0x00, 0xf0, 0x21, 0x00


	//----- nvinfo : EIATTR_MAXREG_COUNT
	.align		4
.L_475:
        /*003c*/ 	.byte	0x03, 0x1b
        /*003e*/ 	.short	0x00ff


	//----- nvinfo : EIATTR_EXIT_INSTR_OFFSETS
	.align		4
        /*0040*/ 	.byte	0x04, 0x1c
        /*0042*/ 	.short	(.L_477 - .L_476)


	//   ....[0]....
.L_476:
        /*0044*/ 	.word	0x00000990


	//----- nvinfo : EIATTR_MAX_THREADS
	.align		4
.L_477:
        /*0048*/ 	.byte	0x04, 0x05
        /*004a*/ 	.short	(.L_479 - .L_478)
.L_478:
        /*004c*/ 	.word	0x00000080
        /*0050*/ 	.word	0x00000001
        /*0054*/ 	.word	0x00000001
.L_479:


//--------------------- .nv.info.tvmgen_default_fused_nn_conv2d_add_nn_relu_2_kernel --------------------------
	.section	.nv.info.tvmgen_default_fused_nn_conv2d_add_nn_relu_2_kernel,"",@"SHT_CUDA_INFO"
	.sectionflags	@""
	.align	4


	//----- nvinfo : EIATTR_CUDA_API_VERSION
	.align		4
        /*0000*/ 	.byte	0x04, 0x37
        /*0002*/ 	.short	(.L_481 - .L_480)
.L_480:
        /*0004*/ 	.word	0x0000007e


	//----- nvinfo : EIATTR_SW2861232_WAR
	.align		4
.L_481:
        /*0008*/ 	.byte	0x01, 0x35
	.zero		2


	//----- nvinfo : EIATTR_PARAM_CBANK
	.align		4
        /*000c*/ 	.byte	0x04, 0x0a
        /*000e*/ 	.short	(.L_483 - .L_482)
	.align		4
.L_482:
        /*0010*/ 	.word	index@(.nv.constant0.tvmgen_default_fused_nn_conv2d_add_nn_relu_2_kernel)
        /*0014*/ 	.short	0x0160
        /*0016*/ 	.short	0x0020


	//----- nvinfo : EIATTR_CBANK_PARAM_SIZE
	.align		4
.L_483:
        /*0018*/ 	.byte	0x03, 0x19
        /*001a*/ 	.short	0x0020


	//----- nvinfo : EIATTR_KPARAM_INFO
	.align		4
        /*001c*/ 	.byte	0x04, 0x17
        /*001e*/ 	.short	(.L_485 - .L_484)
.L_484:
        /*0020*/ 	.word	0x00000000
        /*0024*/ 	.short	0x0003
        /*0026*/ 	.short	0x0018
        /*0028*/ 	.byte	0x00, 0xf0, 0x21, 0x00


	//----- nvinfo : EIATTR_KPARAM_INFO
	.align		4
.L_485:
        /*002c*/ 	.byte	0x04, 0x17
        /*002e*/ 	.short	(.L_487 - .L_486)
.L_486:
        /*0030*/ 	.word	0x00000000
        /*0034*/ 	.short	0x0002
        /*0036*/ 	.short	0x0010
        /*0038*/ 	.byte	0x00, 0xf0, 0x21, 0x00


	//----- nvinfo : EIATTR_KPARAM_INFO
	.align		4
.L_487:
        /*003c*/ 	.byte	0x04, 0x17
        /*003e*/ 	.short	(.L_489 - .L_488)
.L_488:
        /*0040*/ 	.word	0x00000000
        /*0044*/ 	.short	0x0001
        /*0046*/ 	.short	0x0008
        /*0048*/ 	.byte	0x00, 0xf0, 0x21, 0x00


	//----- nvinfo : EIATTR_KPARAM_INFO
	.align		4
.L_489:
        /*004c*/ 	.byte	0x04, 0x17
        /*004e*/ 	.short	(.L_491 - .L_490)
.L_490:
        /*0050*/ 	.word	0x00000000
        /*0054*/ 	.short	0x0000
        /*0056*/ 	.short	0x0000
        /*0058*/ 	.byte	0x00, 0xf0, 0x21, 0x00


	//----- nvinfo : EIATTR_MAXREG_COUNT
	.align		4
.L_491:
        /*005c*/ 	.byte	0x03, 0x1b
        /*005e*/ 	.short	0x00ff


	//----- nvinfo : EIATTR_EXIT_INSTR_OFFSETS
	.align		4
        /*0060*/ 	.byte	0x04, 0x1c
        /*0062*/ 	.short	(.L_493 - .L_492)


	//   ....[0]....
.L_492:
        /*0064*/ 	.word	0x00001060


	//----- nvinfo : EIATTR_CTAIDZ_USED
	.align		4
.L_493:
        /*0068*/ 	.byte	0x01, 0x04
	.zero		2


	//----- nvinfo : EIATTR_MAX_THREADS
	.align		4
        /*006c*/ 	.byte	0x04, 0x05
        /*006e*/ 	.short	(.L_495 - .L_494)
.L_494:
        /*0070*/ 	.word	0x000000e0
        /*0074*/ 	.word	0x00000001
        /*0078*/ 	.word	0x00000001


	//----- nvinfo : EIATTR_CRS_STACK_SIZE
	.align		4
.L_495:
        /*007c*/ 	.byte	0x04, 0x1e
        /*007e*/ 	.short	(.L_497 - .L_496)
.L_496:
        /*0080*/ 	.word	0x00000000
.L_497:


//--------------------- .nv.info.tvmgen_default_fused_nn_contrib_conv2d_winograd_without_weight_transform_add_nn_relu_2_kernel_1 --------------------------
	.section	.nv.info.tvmgen_default_fused_nn_contrib_conv2d_winograd_without_weight_transform_add_nn_relu_2_kernel_1,"",@"SHT_CUDA_INFO"
	.sectionflags	@""
	.align	4


	//----- nvinfo : EIATTR_CUDA_API_VERSION
	.align		4
        /*0000*/ 	.byte	0x04, 0x37
        /*0002*/ 	.short	(.L_499 - .L_498)
.L_498:
        /*0004*/ 	.word	0x0000007e


	//----- nvinfo : EIATTR_SW2861232_WAR
	.align		4
.L_499:
        /*0008*/ 	.byte	0x01, 0x35
	.zero		2


	//----- nvinfo : EIATTR_PARAM_CBANK
	.align		4
        /*000c*/ 	.byte	0x04, 0x0a
        /*000e*/ 	.short	(.L_501 - .L_500)
	.align		4
.L_500:
        /*0010*/ 	.word	index@(.nv.constant0.tvmgen_default_fused_nn_contrib_conv2d_winograd_without_weight_transform_add_nn_relu_2_kernel_1)
        /*0014*/ 	.short	0x0160
        /*0016*/ 	.short	0x0018


	//----- nvinfo : EIATTR_CBANK_PARAM_SIZE
	.align		4
.L_501:
        /*0018*/ 	.byte	0x03, 0x19
        /*001a*/ 	.short	0x0018


	//----- nvinfo : EIATTR_KPARAM_INFO
	.align		4
        /*001c*/ 	.byte	0x04, 0x17
        /*001e*/ 	.short	(.L_503 - .L_502)
.L_502:
        /*0020*/ 	.word	0x00000000
        /*0024*/ 	.short	0x0002
        /*0026*/ 	.short	0x0010
        /*0028*/ 	.byte	0x00, 0xf0, 0x21, 0x00


	//----- nvinfo : EIATTR_KPARAM_INFO
	.align		4
.L_503:
        /*002c*/ 	.byte	0x04, 0x17
        /*002e*/ 	.short	(.L_505 - .L_504)
.L_504:
        /*0030*/ 	.word	0x00000000
        /*0034*/ 	.short	0x0001
        /*0036*/ 	.short	0x0008
        /*0038*/ 	.byte	0x00, 0xf0, 0x21, 0x00


	//----- nvinfo : EIATTR_KPARAM_INFO
	.align		4
.L_505:
        /*003c*/ 	.byte	0x04, 0x17
        /*003e*/ 	.short	(.L_507 - .L_506)
.L_506:
        /*0040*/ 	.word	0x00000000
        /*0044*/ 	.short	0x0000
        /*0046*/ 	.short	0x0000
        /*0048*/ 	.byte	0x00, 0xf0, 0x21, 0x00


	//----- nvinfo : EIATTR_MAXREG_COUNT
	.align		4
.L_507:
        /*004c*/ 	.byte	0x03, 0x1b
        /*004e*/ 	.short	0x00ff


	//----- nvinfo : EIATTR_EXIT_INSTR_OFFSETS
	.align		4
        /*0050*/ 	.byte	0x04, 0x1c
        /*0052*/ 	.short	(.L_509 - .L_508)


	//   ....[0]....
.L_508:
        /*0054*/ 	.word	0x000010e0


	//----- nvinfo : EIATTR_CTAIDZ_USED
	.align		4
.L_509:
        /*0058*/ 	.byte	0x01, 0x04
	.zero		2


	//----- nvinfo : EIATTR_MAX_THREADS
	.align		4
        /*005c*/ 	.byte	0x04, 0x05
        /*005e*/ 	.short	(.L_511 - .L_510)
.L_510:
        /*0060*/ 	.word	0x00000031
        /*0064*/ 	.word	0x00000001
        /*0068*/ 	.word	0x00000001
.L_511:


//--------------------- .nv.info.tvmgen_default_fused_nn_contrib_conv2d_winograd_without_weight_transform_add_nn_relu_kernel_1 --------------------------
	.section	.nv.info.tvmgen_default_fused_nn_contrib_conv2d_winograd_without_weight_transform_add_nn_relu_kernel_1,"",@"SHT_CUDA_INFO"
	.sectionflags	@""
	.align	4


	//----- nvinfo : EIATTR_CUDA_API_VERSION
	.align		4
        /*0000*/ 	.byte	0x04, 0x37
        /*0002*/ 	.short	(.L_513 - .L_512)
.L_512:
        /*0004*/ 	.word	0x0000007e


	//----- nvinfo : EIATTR_SW2861232_WAR
	.align		4
.L_513:
        /*0008*/ 	.byte	0x01, 0x35
	.zero		2


	//----- nvinfo : EIATTR_PARAM_CBANK
	.align		4
        /*000c*/ 	.byte	0x04, 0x0a
        /*000e*/ 	.short	(.L_515 - .L_514)
	.align		4
.L_514:
        /*0010*/ 	.word	index@(.nv.constant0.tvmgen_default_fused_nn_contrib_conv2d_winograd_without_weight_transform_add_nn_relu_kernel_1)
        /*0014*/ 	.short	0x0160
        /*0016*/ 	.short	0x0018


	//----- nvinfo : EIATTR_CBANK_PARAM_SIZE
	.align		4
.L_515:
        /*0018*/ 	.byte	0x03, 0x19
        /*001a*/ 	.short	0x0018


	//----- nvinfo : EIATTR_KPARAM_INFO
	.align		4
        /*001c*/ 	.byte	0x04, 0x17
        /*001e*/ 	.short	(.L_517 - .L_516)
.L_516:
        /*0020*/ 	.word	0x00000000
        /*0024*/ 	.short	0x0002
        /*0026*/ 	.short	0x0010
        /*0028*/ 	.byte	0x00, 0xf0, 0x21, 0x00


	//----- nvinfo : EIATTR_KPARAM_INFO
	.align		4
.L_517:
        /*002c*/ 	.byte	0x04, 0x17
        /*002e*/ 	.short	(.L_519 - .L_518)
.L_518:
        /*0030*/ 	.word	0x00000000
        /*0034*/ 	.short	0x0001
        /*0036*/ 	.short	0x0008
        /*0038*/ 	.byte	0x00, 0xf0, 0x21, 0x00


	//----- nvinfo : EIATTR_KPARAM_INFO
	.align		4
.L_519:
        /*003c*/ 	.byte	0x04, 0x17
        /*003e*/ 	.short	(.L_521 - .L_520)
.L_520:
        /*0040*/ 	.word	0x00000000
        /*0044*/ 	.short	0x0000
        /*0046*/ 	.short	0x0000
        /*0048*/ 	.byte	0x00, 0xf0, 0x21, 0x00


	//----- nvinfo : EIATTR_MAXREG_COUNT
	.align		4
.L_521:
        /*004c*/ 	.byte	0x03, 0x1b
        /*004e*/ 	.short	0x00ff


	//----- nvinfo : EIATTR_EXIT_INSTR_OFFSETS
	.align		4
        /*0050*/ 	.byte	0x04, 0x1c
        /*0052*/ 	.short	(.L_523 - .L_522)


	//   ....[0]....
.L_522:
        /*0054*/ 	.word	0x00001180


	//----- nvinfo : EIATTR_CTAIDZ_USED
	.align		4
.L_523:
        /*0058*/ 	.byte	0x01, 0x04
	.zero		2


	//----- nvinfo : EIATTR_MAX_THREADS
	.align		4
        /*005c*/ 	.byte	0x04, 0x05
        /*005e*/ 	.short	(.L_525 - .L_524)
.L_524:
        /*0060*/ 	.word	0x000000c4
        /*0064*/ 	.word	0x00000001
        /*0068*/ 	.word	0x00000001
.L_525:


//--------------------- .nv.info.tvmgen_default_fused_nn_contrib_conv2d_winograd_without_weight_transform_add_nn_relu_3_kernel --------------------------
	.section	.nv.info.tvmgen_default_fused_nn_contrib_conv2d_winograd_without_weight_transform_add_nn_relu_3_kernel,"",@"SHT_CUDA_INFO"
	.sectionflags	@""
	.align	4


	//----- nvinfo : EIATTR_CUDA_API_VERSION
	.align		4
        /*0000*/ 	.byte	0x04, 0x37
        /*0002*/ 	.short	(.L_527 - .L_526)
.L_526:
        /*0004*/ 	.word	0x0000007e


	//----- nvinfo : EIATTR_SW2861232_WAR
	.align		4
.L_527:
        /*0008*/ 	.byte	0x01, 0x35
	.zero		2


	//----- nvinfo : EIATTR_PARAM_CBANK
	.align		4
        /*000c*/ 	.byte	0x04, 0x0a
        /*000e*/ 	.short	(.L_529 - .L_528)
	.align		4
.L_528:
        /*0010*/ 	.word	index@(.nv.constant0.tvmgen_default_fused_nn_contrib_conv2d_winograd_without_weight_transform_add_nn_relu_3_kernel)
        /*0014*/ 	.short	0x0160
        /*0016*/ 	.short	0x0010


	//----- nvinfo : EIATTR_CBANK_PARAM_SIZE
	.align		4
.L_529:
        /*0018*/ 	.byte	0x03, 0x19
        /*001a*/ 	.short	0x0010


	//----- nvinfo : EIATTR_KPARAM_INFO
	.align		4
        /*001c*/ 	.byte	0x04, 0x17
        /*001e*/ 	.short	(.L_531 - .L_530)
.L_530:
        /*0020*/ 	.word	0x00000000
        /*0024*/ 	.short	0x0001
        /*0026*/ 	.short	0x0008
        /*0028*/ 	.byte	0x00, 0xf0, 0x21, 0x00


	//----- nvinfo : EIATTR_KPARAM_INFO
	.align		4
.L_531:
        /*002c*/ 	.byte	0x04, 0x17
        /*002e*/ 	.short	(.L_533 - .L_532)
.L_532:
        /*0030*/ 	.word	0x00000000
        /*0034*/ 	.short	0x0000
        /*0036*/ 	.short	0x0000
        /*0038*/ 	.byte	0x00, 0xf0, 0x21, 0x00


	//----- nvinfo : EIATTR_MAXREG_COUNT
	.align		4
.L_533:
        /*003c*/ 	.byte	0x03, 0x1b
        /*003e*/ 	.short	0x00ff


	//----- nvinfo : EIATTR_EXIT_INSTR_OFFSETS
	.align		4
        /*0040*/ 	.byte	0x04, 0x1c
        /*0042*/ 	.short	(.L_535 - .L_534)


	//   ....[0]....
.L_534:
        /*0044*/ 	.word	0x000007a0


	//----- nvinfo : EIATTR_MAX_THREADS
	.align		4
.L_535:
        /*0048*/ 	.byte	0x04, 0x05
        /*004a*/ 	.short	(.L_537 - .L_536)
.L_536:
        /*004c*/ 	.word	0x00000080
        /*0050*/ 	.word	0x00000001
        /*0054*/ 	.word	0x00000001
.L_537:


//--------------------- .nv.info.tvmgen_default_fused_nn_conv2d_add_nn_relu_kernel --------------------------
	.section	.nv.info.tvmgen_default_fused_nn_conv2d_add_nn_relu_kernel,"",@"SHT_CUDA_INFO"
	.sectionflags	@""
	.align	4


	//----- nvinfo : EIATTR_CUDA_API_VERSION
	.align		4
        /*0000*/ 	.byte	0x04, 0x37
        /*0002*/ 	.short	(.L_539 - .L_538)
.L_538:
        /*0004*/ 	.word	0x0000007e


	//----- nvinfo : EIATTR_SW2861232_WAR
	.align		4
.L_539:
        /*0008*/ 	.byte	0x01, 0x35
	.zero		2


	//----- nvinfo : EIATTR_PARAM_CBANK
	.align		4
        /*000c*/ 	.byte	0x04, 0x0a
        /*000e*/ 	.short	(.L_541 - .L_540)
	.align		4
.L_540:
        /*0010*/ 	.word	index@(.nv.constant0.tvmgen_default_fused_nn_conv2d_add_nn_relu_kernel)
        /*0014*/ 	.short	0x0160
        /*0016*/ 	.short	0x0020


	//----- nvinfo : EIATTR_CBANK_PARAM_SIZE
	.align		4
.L_541:
        /*0018*/ 	.byte	0x03, 0x19
        /*001a*/ 	.short	0x0020


	//----- nvinfo : EIATTR_KPARAM_INFO
	.align		4
        /*001c*/ 	.byte	0x04, 0x17
        /*001e*/ 	.short	(.L_543 - .L_542)
.L_542:
        /*0020*/ 	.word	0x00000000
        /*0024*/ 	.short	0x0003
        /*0026*/ 	.short	0x0018
        /*0028*/ 	.byte	0x00, 0xf0, 0x21, 0x00


	//----- nvinfo : EIATTR_KPARAM_INFO
	.align		4
.L_543:
        /*002c*/ 	.byte	0x04, 0x17
        /*002e*/ 	.short	(.L_545 - .L_544)
.L_544:
        /*0030*/ 	.word	0x00000000
        /*0034*/ 	.short	0x0002
        /*0036*/ 	.short	0x0010
        /*0038*/ 	.byte	0x00, 0xf0, 0x21, 0x00


	//----- nvinfo : EIATTR_KPARAM_INFO
	.align		4
.L_545:
        /*003c*/ 	.byte	0x04, 0x17
        /*003e*/ 	.short	(.L_547 - .L_546)
.L_546:
        /*0040*/ 	.word	0x00000000
        /*0044*/ 	.short	0x0001
        /*0046*/ 	.short	0x0008
        /*0048*/ 	.byte	0x00, 0xf0, 0x21, 0x00


	//----- nvinfo : EIATTR_KPARAM_INFO
	.align		4
.L_547:
        /*004c*/ 	.byte	0x04, 0x17
        /*004e*/ 	.short	(.L_549 - .L_548)
.L_548:
        /*0050*/ 	.word	0x00000000
        /*0054*/ 	.short	0x0000
        /*0056*/ 	.short	0x0000
        /*0058*/ 	.byte	0x00, 0xf0, 0x21, 0x00


	//----- nvinfo : EIATTR_MAXREG_COUNT
	.align		4
.L_549:
        /*005c*/ 	.byte	0x03, 0x1b
        /*005e*/ 	.short	0x00ff


	//----- nvinfo : EIATTR_EXIT_INSTR_OFFSETS
	.align		4
        /*0060*/ 	.byte	0x04, 0x1c
        /*0062*/ 	.short	(.L_551 - .L_550)


	//   ....[0]....
.L_550:
        /*0064*/ 	.word	0x000019d0


	//----- nvinfo : EIATTR_MAX_THREADS
	.align		4
.L_551:
        /*0068*/ 	.byte	0x04, 0x05
        /*006a*/ 	.short	(.L_553 - .L_552)
.L_552:
        /*006c*/ 	.word	0x00000080
        /*0070*/ 	.word	0x00000001
        /*0074*/ 	.word	0x00000001


	//----- nvinfo : EIATTR_CRS_STACK_SIZE
	.align		4
.L_553:
        /*0078*/ 	.byte	0x04, 0x1e
        /*007a*/ 	.short	(.L_555 - .L_554)
.L_554:
        /*007c*/ 	.word	0x00000000
.L_555:


//--------------------- .nv.info.tvmgen_default_fused_nn_batch_flatten_kernel --------------------------
	.section	.nv.info.tvmgen_default_fused_nn_batch_flatten_kernel,"",@"SHT_CUDA_INFO"
	.sectionflags	@""
	.align	4


	//----- nvinfo : EIATTR_CUDA_API_VERSION
	.align		4
        /*0000*/ 	.byte	0x04, 0x37
        /*0002*/ 	.short	(.L_557 - .L_556)
.L_556:
        /*0004*/ 	.word	0x0000007e


	//----- nvinfo : EIATTR_SW2861232_WAR
	.align		4
.L_557:
        /*0008*/ 	.byte	0x01, 0x35
	.zero		2


	//----- nvinfo : EIATTR_PARAM_CBANK
	.align		4
        /*000c*/ 	.byte	0x04, 0x0a
        /*000e*/ 	.short	(.L_559 - .L_558)
	.align		4
.L_558:
        /*0010*/ 	.word	index@(.nv.constant0.tvmgen_default_fused_nn_batch_flatten_kernel)
        /*0014*/ 	.short	0x0160
        /*0016*/ 	.short	0x0010


	//----- nvinfo : EIATTR_CBANK_PARAM_SIZE
	.align		4
.L_559:
        /*0018*/ 	.byte	0x03, 0x19
        /*001a*/ 	.short	0x0010


	//----- nvinfo : EIATTR_KPARAM_INFO
	.align		4
        /*001c*/ 	.byte	0x04, 0x17
        /*001e*/ 	.short	(.L_561 - .L_560)
.L_560:
        /*0020*/ 	.word	0x00000000
        /*0024*/ 	.short	0x0001
        /*0026*/ 	.short	0x0008
        /*0028*/ 	.byte	0x00, 0xf0, 0x21, 0x00


	//----- nvinfo : EIATTR_KPARAM_INFO
	.align		4
.L_561:
        /*002c*/ 	.byte	0x04, 0x17
        /*002e*/ 	.short	(.L_563 - .L_562)
.L_562:
        /*0030*/ 	.word	0x00000000
        /*0034*/ 	.short	0x0000
        /*0036*/ 	.short	0x0000
        /*0038*/ 	.byte	0x00, 0xf0, 0x21, 0x00


	//----- nvinfo : EIATTR_MAXREG_COUNT
	.align		4
.L_563:
        /*003c*/ 	.byte	0x03, 0x1b
        /*003e*/ 	.short	0x0080


	//----- nvinfo : EIATTR_EXIT_INSTR_OFFSETS
	.align		4
        /*0040*/ 	.byte	0x04, 0x1c
        /*0042*/ 	.short	(.L_565 - .L_564)


	//   ....[0]....
.L_564:
        /*0044*/ 	.word	0x00000080


	//----- nvinfo : EIATTR_MAX_THREADS
	.align		4
.L_565:
        /*0048*/ 	.byte	0x04, 0x05
        /*004a*/ 	.short	(.L_567 - .L_566)
.L_566:
        /*004c*/ 	.word	0x00000200
        /*0050*/ 	.word	0x00000001
        /*0054*/ 	.word	0x00000001
.L_567:


//--------------------- .nv.info.tvmgen_default_fused_nn_contrib_conv2d_winograd_without_weight_transform_add_nn_relu_kernel_2 --------------------------
	.section	.nv.info.tvmgen_default_fused_nn_contrib_conv2d_winograd_without_weight_transform_add_nn_relu_kernel_2,"",@"SHT_CUDA_INFO"
	.sectionflags	@""
	.align	4


	//----- nvinfo : EIATTR_CUDA_API_VERSION
	.align		4
        /*0000*/ 	.byte	0x04, 0x37
        /*0002*/ 	.short	(.L_569 - .L_568)
.L_568:
        /*0004*/ 	.word	0x0000007e


	//----- nvinfo : EIATTR_SW2861232_WAR
	.align		4
.L_569:
        /*0008*/ 	.byte	0x01, 0x35
	.zero		2


	//----- nvinfo : EIATTR_PARAM_CBANK
	.align		4
        /*000c*/ 	.byte	0x04, 0x0a
        /*000e*/ 	.short	(.L_571 - .L_570)
	.align		4
.L_570:
        /*0010*/ 	.word	index@(.nv.constant0.tvmgen_default_fused_nn_contrib_conv2d_winograd_without_weight_transform_add_nn_relu_kernel_2)
        /*0014*/ 	.short	0x0160
        /*0016*/ 	.short	0x0018


	//----- nvinfo : EIATTR_CBANK_PARAM_SIZE
	.align		4
.L_571:
        /*0018*/ 	.byte	0x03, 0x19
        /*001a*/ 	.short	0x0018


	//----- nvinfo : EIATTR_KPARAM_INFO
	.align		4
        /*001c*/ 	.byte	0x04, 0x17
        /*001e*/ 	.short	(.L_573 - .L_572)
.L_572:
        /*0020*/ 	.word	0x00000000
        /*0024*/ 	.short	0x0002
        /*0026*/ 	.short	0x0010
        /*0028*/ 	.byte	0x00, 0xf0, 0x21, 0x00


	//----- nvinfo : EIATTR_KPARAM_INFO
	.align		4
.L_573:
        /*002c*/ 	.byte	0x04, 0x17
        /*002e*/ 	.short	(.L_575 - .L_574)
.L_574:
        /*0030*/ 	.word	0x00000000
        /*0034*/ 	.short	0x0001
        /*0036*/ 	.short	0x0008
        /*0038*/ 	.byte	0x00, 0xf0, 0x21, 0x00


	//----- nvinfo : EIATTR_KPARAM_INFO
	.align		4
.L_575:
        /*003c*/ 	.byte	0x04, 0x17
        /*003e*/ 	.short	(.L_577 - .L_576)
.L_576:
        /*0040*/ 	.word	0x00000000
        /*0044*/ 	.short	0x0000
        /*0046*/ 	.short	0x0000
        /*0048*/ 	.byte	0x00, 0xf0, 0x21, 0x00


	//----- nvinfo : EIATTR_MAXREG_COUNT
	.align		4
.L_577:
        /*004c*/ 	.byte	0x03, 0x1b
        /*004e*/ 	.short	0x00ff


	//----- nvinfo : EIATTR_EXIT_INSTR_OFFSETS
	.align		4
        /*0050*/ 	.byte	0x04, 0x1c
        /*0052*/ 	.short	(.L_579 - .L_578)


	//   ....[0]....
.L_578:
        /*0054*/ 	.word	0x00001a60


	//----- nvinfo : EIATTR_MAX_THREADS
	.align		4
.L_579:
        /*0058*/ 	.byte	0x04, 0x05
        /*005a*/ 	.short	(.L_581 - .L_580)
.L_580:
        /*005c*/ 	.word	0x00000080
        /*0060*/ 	.word	0x00000001
        /*0064*/ 	.word	0x00000001
.L_581:


//--------------------- .nv.info.tvmgen_default_fused_nn_global_avg_pool2d_kernel --------------------------
	.section	.nv.info.tvmgen_default_fused_nn_global_avg_pool2d_kernel,"",@"SHT_CUDA_INFO"
	.sectionflags	@""
	.align	4


	//----- nvinfo : EIATTR_CUDA_API_VERSION
	.align		4
        /*0000*/ 	.byte	0x04, 0x37
        /*0002*/ 	.short	(.L_583 - .L_582)
.L_582:
        /*0004*/ 	.word	0x0000007e


	//----- nvinfo : EIATTR_SW2861232_WAR
	.align		4
.L_583:
        /*0008*/ 	.byte	0x01, 0x35
	.zero		2


	//----- nvinfo : EIATTR_PARAM_CBANK
	.align		4
        /*000c*/ 	.byte	0x04, 0x0a
        /*000e*/ 	.short	(.L_585 - .L_584)
	.align		4
.L_584:
        /*0010*/ 	.word	index@(.nv.constant0.tvmgen_default_fused_nn_global_avg_pool2d_kernel)
        /*0014*/ 	.short	0x0160
        /*0016*/ 	.short	0x0010


	//----- nvinfo : EIATTR_CBANK_PARAM_SIZE
	.align		4
.L_585:
        /*0018*/ 	.byte	0x03, 0x19
        /*001a*/ 	.short	0x0010


	//----- nvinfo : EIATTR_KPARAM_INFO
	.align		4
        /*001c*/ 	.byte	0x04, 0x17
        /*001e*/ 	.short	(.L_587 - .L_586)
.L_586:
        /*0020*/ 	.word	0x00000000
        /*0024*/ 	.short	0x0001
        /*0026*/ 	.short	0x0008
        /*0028*/ 	.byte	0x00, 0xf0, 0x21, 0x00


	//----- nvinfo : EIATTR_KPARAM_INFO
	.align		4
.L_587:
        /*002c*/ 	.byte	0x04, 0x17
        /*002e*/ 	.short	(.L_589 - .L_588)
.L_588:
        /*0030*/ 	.word	0x00000000
        /*0034*/ 	.short	0x0000
        /*0036*/ 	.short	0x0000
        /*0038*/ 	.byte	0x00, 0xf0, 0x21, 0x00


	//----- nvinfo : EIATTR_MAXREG_COUNT
	.align		4
.L_589:
        /*003c*/ 	.byte	0x03, 0x1b
        /*003e*/ 	.short	0x0040


	//----- nvinfo : EIATTR_COOP_GROUP_MASK_REGIDS
	.align		4
        /*0040*/ 	.byte	0x04, 0x29
        /*0042*/ 	.short	(.L_591 - .L_590)


	//   ....[0]....
.L_590:
        /*0044*/ 	.word	0x05000007


	//   ....[1]....
        /*0048*/ 	.word	0x05000007


	//   ....[2]....
        /*004c*/ 	.word	0x05000007


	//   ....[3]....
        /*0050*/ 	.word	0x05000007


	//   ....[4]....
        /*0054*/ 	.word	0x05000007


	//   ....[5]....
        /*0058*/ 	.word	0x05000007


	//----- nvinfo : EIATTR_COOP_GROUP_INSTR_OFFSETS
	.align		4
.L_591:
        /*005c*/ 	.byte	0x04, 0x28
        /*005e*/ 	.short	(.L_593 - .L_592)


	//   ....[0]....
.L_592:
        /*0060*/ 	.word	0x00000120


	//   ....[1]....
        /*0064*/ 	.word	0x00000140


	//   ....[2]....
        /*0068*/ 	.word	0x00000160


	//   ....[3]....
        /*006c*/ 	.word	0x00000190


	//   ....[4]....
        /*0070*/ 	.word	0x000001b0


	//   ....[5]....
        /*0074*/ 	.word	0x000001d0


	//----- nvinfo : EIATTR_EXIT_INSTR_OFFSETS
	.align		4
.L_593:
        /*0078*/ 	.byte	0x04, 0x1c
        /*007a*/ 	.short	(.L_595 - .L_594)


	//   ....[0]....
.L_594:
        /*007c*/ 	.word	0x000001e0


	//   ....[1]....
        /*0080*/ 	.word	0x00000220


	//----- nvinfo : EIATTR_MAX_THREADS
	.align		4
.L_595:
        /*0084*/ 	.byte	0x04, 0x05
        /*0086*/ 	.short	(.L_597 - .L_596)
.L_596:
        /*0088*/ 	.word	0x00000400
        /*008c*/ 	.word	0x00000001
        /*0090*/ 	.word	0x00000001
.L_597:


//--------------------- .nv.info.tvmgen_default_fused_nn_conv2d_add_1_kernel --------------------------
	.section	.nv.info.tvmgen_default_fused_nn_conv2d_add_1_kernel,"",@"SHT_CUDA_INFO"
	.sectionflags	@""
	.align	4


	//----- nvinfo : EIATTR_CUDA_API_VERSION
	.align		4
        /*0000*/ 	.byte	0x04, 0x37
        /*0002*/ 	.short	(.L_599 - .L_598)
.L_598:
        /*0004*/ 	.word	0x0000007e


	//----- nvinfo : EIATTR_SW2861232_WAR
	.align		4
.L_599:
        /*0008*/ 	.byte	0x01, 0x35
	.zero		2


	//----- nvinfo : EIATTR_PARAM_CBANK
	.align		4
        /*000c*/ 	.byte	0x04, 0x0a
        /*000e*/ 	.short	(.L_601 - .L_600)
	.align		4
.L_600:
        /*0010*/ 	.word	index@(.nv.constant0.tvmgen_default_fused_nn_conv2d_add_1_kernel)
        /*0014*/ 	.short	0x0160
        /*0016*/ 	.short	0x0020


	//----- nvinfo : EIATTR_CBANK_PARAM_SIZE
	.align		4
.L_601:
        /*0018*/ 	.byte	0x03, 0x19
        /*001a*/ 	.short	0x0020


	//----- nvinfo : EIATTR_KPARAM_INFO
	.align		4
        /*001c*/ 	.byte	0x04, 0x17
        /*001e*/ 	.short	(.L_603 - .L_602)
.L_602:
        /*0020*/ 	.word	0x00000000
        /*0024*/ 	.short	0x0003
        /*0026*/ 	.short	0x0018
        /*0028*/ 	.byte	0x00, 0xf0, 0x21, 0x00


	//----- nvinfo : EIATTR_KPARAM_INFO
	.align		4
.L_603:
        /*002c*/ 	.byte	0x04, 0x17
        /*002e*/ 	.short	(.L_605 - .L_604)
.L_604:
        /*0030*/ 	.word	0x00000000
        /*0034*/ 	.short	0x0002
        /*0036*/ 	.short	0x0010
        /*0038*/ 	.byte	0x00, 0xf0, 0x21, 0x00


	//----- nvinfo : EIATTR_KPARAM_INFO
	.align		4
.L_605:
        /*003c*/ 	.byte	0x04, 0x17
        /*003e*/ 	.short	(.L_607 - .L_606)
.L_606:
        /*0040*/ 	.word	0x00000000
        /*0044*/ 	.short	0x0001
        /*0046*/ 	.short	0x0008
        /*0048*/ 	.byte	0x00, 0xf0, 0x21, 0x00


	//----- nvinfo : EIATTR_KPARAM_INFO
	.align		4
.L_607:
        /*004c*/ 	.byte	0x04, 0x17
        /*004e*/ 	.short	(.L_609 - .L_608)
.L_608:
        /*0050*/ 	.word	0x00000000
        /*0054*/ 	.short	0x0000
        /*0056*/ 	.short	0x0000
        /*0058*/ 	.byte	0x00, 0xf0, 0x21, 0x00


	//----- nvinfo : EIATTR_MAXREG_COUNT
	.align		4
.L_609:
        /*005c*/ 	.byte	0x03, 0x1b
        /*005e*/ 	.short	0x00ff


	//----- nvinfo : EIATTR_EXIT_INSTR_OFFSETS
	.align		4
        /*0060*/ 	.byte	0x04, 0x1c
        /*0062*/ 	.short	(.L_611 - .L_610)


	//   ....[0]....
.L_610:
        /*0064*/ 	.word	0x000005f0


	//----- nvinfo : EIATTR_CTAIDZ_USED
	.align		4
.L_611:
        /*0068*/ 	.byte	0x01, 0x04
	.zero		2


	//----- nvinfo : EIATTR_MAX_THREADS
	.align		4
        /*006c*/ 	.byte	0x04, 0x05
        /*006e*/ 	.short	(.L_613 - .L_612)
.L_612:
        /*0070*/ 	.word	0x000000e0
        /*0074*/ 	.word	0x00000001
        /*0078*/ 	.word	0x00000001
.L_613:


//--------------------- .nv.info.tvmgen_default_fused_nn_contrib_conv2d_winograd_without_weight_transform_add_nn_relu_1_kernel --------------------------
	.section	.nv.info.tvmgen_default_fused_nn_contrib_conv2d_winograd_without_weight_transform_add_nn_relu_1_kernel,"",@"SHT_CUDA_INFO"
	.sectionflags	@""
	.align	4


	//----- nvinfo : EIATTR_CUDA_API_VERSION
	.align		4
        /*0000*/ 	.byte	0x04, 0x37
        /*0002*/ 	.short	(.L_615 - .L_614)
.L_614:
        /*0004*/ 	.word	0x0000007e


	//----- nvinfo : EIATTR_SW2861232_WAR
	.align		4
.L_615:
        /*0008*/ 	.byte	0x01, 0x35
	.zero		2


	//----- nvinfo : EIATTR_PARAM_CBANK
	.align		4
        /*000c*/ 	.byte	0x04, 0x0a
        /*000e*/ 	.short	(.L_617 - .L_616)
	.align		4
.L_616:
        /*0010*/ 	.word	index@(.nv.constant0.tvmgen_default_fused_nn_contrib_conv2d_winograd_without_weight_transform_add_nn_relu_1_kernel)
        /*0014*/ 	.short	0x0160
        /*0016*/ 	.short	0x0010


	//----- nvinfo : EIATTR_CBANK_PARAM_SIZE
	.align		4
.L_617:
        /*0018*/ 	.byte	0x03, 0x19
        /*001a*/ 	.short	0x0010


	//----- nvinfo : EIATTR_KPARAM_INFO
	.align		4
        /*001c*/ 	.byte	0x04, 0x17
        /*001e*/ 	.short	(.L_619 - .L_618)
.L_618:
        /*0020*/ 	.word	0x00000000
        /*0024*/ 	.short	0x0001
        /*0026*/ 	.short	0x0008
        /*0028*/ 	.byte	0x00, 0xf0, 0x21, 0x00


	//----- nvinfo : EIATTR_KPARAM_INFO
	.align		4
.L_619:
        /*002c*/ 	.byte	0x04, 0x17
        /*002e*/ 	.short	(.L_621 - .L_620)
.L_620:
        /*0030*/ 	.word	0x00000000
        /*0034*/ 	.short	0x0000
        /*0036*/ 	.short	0x0000
        /*0038*/ 	.byte	0x00, 0xf0, 0x21, 0x00


	//----- nvinfo : EIATTR_MAXREG_COUNT
	.align		4
.L_621:
        /*003c*/ 	.byte	0x03, 0x1b
        /*003e*/ 	.short	0x00ff


	//----- nvinfo : EIATTR_EXIT_INSTR_OFFSETS
	.align		4
        /*0040*/ 	.byte	0x04, 0x1c
        /*0042*/ 	.short	(.L_623 - .L_622)


	//   ....[0]....
.L_622:
        /*0044*/ 	.word	0x00000970


	//----- nvinfo : EIATTR_MAX_THREADS
	.align		4
.L_623:
        /*0048*/ 	.byte	0x04, 0x05
        /*004a*/ 	.short	(.L_625 - .L_624)
.L_624:
        /*004c*/ 	.word	0x00000080
        /*0050*/ 	.word	0x00000001
        /*0054*/ 	.word	0x00000001
.L_625:


//--------------------- .nv.info.tvmgen_default_fused_nn_conv2d_add_kernel --------------------------
	.section	.nv.info.tvmgen_default_fused_nn_conv2d_add_kernel,"",@"SHT_CUDA_INFO"
	.sectionflags	@""
	.align	4


	//----- nvinfo : EIATTR_CUDA_API_VERSION
	.align		4
        /*0000*/ 	.byte	0x04, 0x37
        /*0002*/ 	.short	(.L_627 - .L_626)
.L_626:
        /*0004*/ 	.word	0x0000007e


	//----- nvinfo : EIATTR_SW2861232_WAR
	.align		4
.L_627:
        /*0008*/ 	.byte	0x01, 0x35
	.zero		2


	//----- nvinfo : EIATTR_PARAM_CBANK
	.align		4
        /*000c*/ 	.byte	0x04, 0x0a
        /*000e*/ 	.short	(.L_629 - .L_628)
	.align		4
.L_628:
        /*0010*/ 	.word	index@(.nv.constant0.tvmgen_default_fused_nn_conv2d_add_kernel)
        /*0014*/ 	.short	0x0160
        /*0016*/ 	.short	0x0020


	//----- nvinfo : EIATTR_CBANK_PARAM_SIZE
	.align		4
.L_629:
        /*0018*/ 	.byte	0x03, 0x19
        /*001a*/ 	.short	0x0020


	//----- nvinfo : EIATTR_KPARAM_INFO
	.align		4
        /*001c*/ 	.byte	0x04, 0x17
        /*001e*/ 	.short	(.L_631 - .L_630)
.L_630:
        /*0020*/ 	.word	0x00000000
        /*0024*/ 	.short	0x0003
        /*0026*/ 	.short	0x0018
        /*0028*/ 	.byte	0x00, 0xf0, 0x21, 0x00


	//----- nvinfo : EIATTR_KPARAM_INFO
	.align		4
.L_631:
        /*002c*/ 	.byte	0x04, 0x17
        /*002e*/ 	.short	(.L_633 - .L_632)
.L_632:
        /*0030*/ 	.word	0x00000000
        /*0034*/ 	.short	0x0002
        /*0036*/ 	.short	0x0010
        /*0038*/ 	.byte	0x00, 0xf0, 0x21, 0x00


	//----- nvinfo : EIATTR_KPARAM_INFO
	.align		4
.L_633:
        /*003c*/ 	.byte	0x04, 0x17
        /*003e*/ 	.short	(.L_635 - .L_634)
.L_634:
        /*0040*/ 	.word	0x00000000
        /*0044*/ 	.short	0x0001
        /*0046*/ 	.short	0x0008
        /*0048*/ 	.byte	0x00, 0xf0, 0x21, 0x00


	//----- nvinfo : EIATTR_KPARAM_INFO
	.align		4
.L_635:
        /*004c*/ 	.byte	0x04, 0x17
        /*004e*/ 	.short	(.L_637 - .L_636)
.L_636:
        /*0050*/ 	.word	0x00000000
        /*0054*/ 	.short	0x0000
        /*0056*/ 	.short	0x0000
        /*0058*/ 	.byte	0x00, 0xf0, 0x21, 0x00


	//----- nvinfo : EIATTR_MAXREG_COUNT
	.align		4
.L_637:
        /*005c*/ 	.byte	0x03, 0x1b
        /*005e*/ 	.short	0x0080


	//----- nvinfo : EIATTR_EXIT_INSTR_OFFSETS
	.align		4
        /*0060*/ 	.byte	0x04, 0x1c
        /*0062*/ 	.short	(.L_639 - .L_638)


	//   ....[0]....
.L_638:
        /*0064*/ 	.word	0x00000d90


	//----- nvinfo : EIATTR_CTAIDZ_USED
	.align		4
.L_639:
        /*0068*/ 	.byte	0x01, 0x04
	.zero		2


	//----- nvinfo : EIATTR_MAX_THREADS
	.align		4
        /*006c*/ 	.byte	0x04, 0x05
        /*006e*/ 	.short	(.L_641 - .L_640)
.L_640:
        /*0070*/ 	.word	0x000001c0
        /*0074*/ 	.word	0x00000001
        /*0078*/ 	.word	0x00000001
.L_641:


//--------------------- .nv.info.tvmgen_default_fused_nn_contrib_conv2d_winograd_without_weight_transform_add_nn_relu_2_kernel_2 --------------------------
	.section	.nv.info.tvmgen_default_fused_nn_contrib_conv2d_winograd_without_weight_transform_add_nn_relu_2_kernel_2,"",@"SHT_CUDA_INFO"
	.sectionflags	@""
	.align	4


	//----- nvinfo : EIATTR_CUDA_API_VERSION
	.align		4
        /*0000*/ 	.byte	0x04, 0x37
        /*0002*/ 	.short	(.L_643 - .L_642)
.L_642:
        /*0004*/ 	.word	0x0000007e


	//----- nvinfo : EIATTR_SW2861232_WAR
	.align		4
.L_643:
        /*0008*/ 	.byte	0x01, 0x35
	.zero		2


	//----- nvinfo : EIATTR_PARAM_CBANK
	.align		4
        /*000c*/ 	.byte	0x04, 0x0a
        /*000e*/ 	.short	(.L_645 - .L_644)
	.align		4
.L_644:
        /*0010*/ 	.word	index@(.nv.constant0.tvmgen_default_fused_nn_contrib_conv2d_winograd_without_weight_transform_add_nn_relu_2_kernel_2)
        /*0014*/ 	.short	0x0160
        /*0016*/ 	.short	0x0018


	//----- nvinfo : EIATTR_CBANK_PARAM_SIZE
	.align		4
.L_645:
        /*0018*/ 	.byte	0x03, 0x19
        /*001a*/ 	.short	0x0018


	//----- nvinfo : EIATTR_KPARAM_INFO
	.align		4
        /*001c*/ 	.byte	0x04, 0x17
        /*001e*/ 	.short	(.L_647 - .L_646)
.L_646:
        /*0020*/ 	.word	0x00000000
        /*0024*/ 	.short	0x0002
        /*0026*/ 	.short	0x0010
        /*0028*/ 	.byte	0x00, 0xf0, 0x21, 0x00


	//----- nvinfo : EIATTR_KPARAM_INFO
	.align		4
.L_647:
        /*002c*/ 	.byte	0x04, 0x17
        /*002e*/ 	.short	(.L_649 - .L_648)
.L_648:
        /*0030*/ 	.word	0x00000000
        /*0034*/ 	.short	0x0001
        /*0036*/ 	.short	0x0008
        /*0038*/ 	.byte	0x00, 0xf0, 0x21, 0x00


	//----- nvinfo : EIATTR_KPARAM_INFO
	.align		4
.L_649:
        /*003c*/ 	.byte	0x04, 0x17
        /*003e*/ 	.short	(.L_651 - .L_650)
.L_650:
        /*0040*/ 	.word	0x00000000
        /*0044*/ 	.short	0x0000
        /*0046*/ 	.short	0x0000
        /*0048*/ 	.byte	0x00, 0xf0, 0x21, 0x00


	//----- nvinfo : EIATTR_MAXREG_COUNT
	.align		4
.L_651:
        /*004c*/ 	.byte	0x03, 0x1b
        /*004e*/ 	.short	0x00ff


	//----- nvinfo : EIATTR_EXIT_INSTR_OFFSETS
	.align		4
        /*0050*/ 	.byte	0x04, 0x1c
        /*0052*/ 	.short	(.L_653 - .L_652)


	//   ....[0]....
.L_652:
        /*0054*/ 	.word	0x00000650


	//----- nvinfo : EIATTR_MAX_THREADS
	.align		4
.L_653:
        /*0058*/ 	.byte	0x04, 0x05
        /*005a*/ 	.short	(.L_655 - .L_654)
.L_654:
        /*005c*/ 	.word	0x00000080
        /*0060*/ 	.word	0x00000001
        /*0064*/ 	.word	0x00000001
.L_655:


//--------------------- .nv.info.tvmgen_default_fused_nn_contrib_conv2d_winograd_without_weight_transform_add_nn_relu_kernel --------------------------
	.section	.nv.info.tvmgen_default_fused_nn_contrib_conv2d_winograd_without_weight_transform_add_nn_relu_kernel,"",@"SHT_CUDA_INFO"
	.sectionflags	@""
	.align	4


	//----- nvinfo : EIATTR_CUDA_API_VERSION
	.align		4
        /*0000*/ 	.byte	0x04, 0x37
        /*0002*/ 	.short	(.L_657 - .L_656)
.L_656:
        /*0004*/ 	.word	0x0000007e


	//----- nvinfo : EIATTR_SW2861232_WAR
	.align		4
.L_657:
        /*0008*/ 	.byte	0x01, 0x35
	.zero		2


	//----- nvinfo : EIATTR_PARAM_CBANK
	.align		4
        /*000c*/ 	.byte	0x04, 0x0a
        /*000e*/ 	.short	(.L_659 - .L_658)
	.align		4
.L_658:
        /*0010*/ 	.word	index@(.nv.constant0.tvmgen_default_fused_nn_contrib_conv2d_winograd_without_weight_transform_add_nn_relu_kernel)
        /*0014*/ 	.short	0x0160
        /*0016*/ 	.short	0x0010


	//----- nvinfo : EIATTR_CBANK_PARAM_SIZE
	.align		4
.L_659:
        /*0018*/ 	.byte	0x03, 0x19
        /*001a*/ 	.short	0x0010


	//----- nvinfo : EIATTR_KPARAM_INFO
	.align		4
        /*001c*/ 	.byte	0x04, 0x17
        /*001e*/ 	.short	(.L_661 - .L_660)
.L_660:
        /*0020*/ 	.word	0x00000000
        /*0024*/ 	.short	0x0001
        /*0026*/ 	.short	0x0008
        /*0028*/ 	.byte	0x00, 0xf0, 0x21, 0x00


	//----- nvinfo : EIATTR_KPARAM_INFO
	.align		4
.L_661:
        /*002c*/ 	.byte	0x04, 0x17
        /*002e*/ 	.short	(.L_663 - .L_662)
.L_662:
        /*0030*/ 	.word	0x00000000
        /*0034*/ 	.short	0x0000
        /*0036*/ 	.short	0x0000
        /*0038*/ 	.byte	0x00, 0xf0, 0x21, 0x00


	//----- nvinfo : EIATTR_MAXREG_COUNT
	.align		4
.L_663:
        /*003c*/ 	.byte	0x03, 0x1b
        /*003e*/ 	.short	0x00ff


	//----- nvinfo : EIATTR_EXIT_INSTR_OFFSETS
	.align		4
        /*0040*/ 	.byte	0x04, 0x1c
        /*0042*/ 	.short	(.L_665 - .L_664)


	//   ....[0]....
.L_664:
        /*0044*/ 	.word	0x00003ad0


	//----- nvinfo : EIATTR_MAX_THREADS
	.align		4
.L_665:
        /*0048*/ 	.byte	0x04, 0x05
        /*004a*/ 	.short	(.L_667 - .L_666)
.L_666:
        /*004c*/ 	.word	0x00000080
        /*0050*/ 	.word	0x00000001
        /*0054*/ 	.word	0x00000001
.L_667:


//--------------------- .nv.info.tvmgen_default_fused_nn_contrib_conv2d_winograd_without_weight_transform_add_nn_relu_1_kernel_2 --------------------------
	.section	.nv.info.tvmgen_default_fused_nn_contrib_conv2d_winograd_without_weight_transform_add_nn_relu_1_kernel_2,"",@"SHT_CUDA_INFO"
	.sectionflags	@""
	.align	4


	//----- nvinfo : EIATTR_CUDA_API_VERSION
	.align		4
        /*0000*/ 	.byte	0x04, 0x37
        /*0002*/ 	.short	(.L_669 - .L_668)
.L_668:
        /*0004*/ 	.word	0x0000007e


	//----- nvinfo : EIATTR_SW2861232_WAR
	.align		4
.L_669:
        /*0008*/ 	.byte	0x01, 0x35
	.zero		2


	//----- nvinfo : EIATTR_PARAM_CBANK
	.align		4
        /*000c*/ 	.byte	0x04, 0x0a
        /*000e*/ 	.short	(.L_671 - .L_670)
	.align		4
.L_670:
        /*0010*/ 	.word	index@(.nv.constant0.tvmgen_default_fused_nn_contrib_conv2d_winograd_without_weight_transform_add_nn_relu_1_kernel_2)
        /*0014*/ 	.short	0x0160
        /*0016*/ 	.short	0x0018


	//----- nvinfo : EIATTR_CBANK_PARAM_SIZE
	.align		4
.L_671:
        /*0018*/ 	.byte	0x03, 0x19
        /*001a*/ 	.short	0x0018


	//----- nvinfo : EIATTR_KPARAM_INFO
	.align		4
        /*001c*/ 	.byte	0x04, 0x17
        /*001e*/ 	.short	(.L_673 - .L_672)
.L_672:
        /*0020*/ 	.word	0x00000000
        /*0024*/ 	.short	0x0002
        /*0026*/ 	.short	0x0010
        /*0028*/ 	.byte	0x00, 0xf0, 0x21, 0x00


	//----- nvinfo : EIATTR_KPARAM_INFO
	.align		4
.L_673:
        /*002c*/ 	.byte	0x04, 0x17
        /*002e*/ 	.short	(.L_675 - .L_674)
.L_674:
        /*0030*/ 	.word	0x00000000
        /*0034*/ 	.short	0x0001
        /*0036*/ 	.short	0x0008
        /*0038*/ 	.byte	0x00, 0xf0, 0x21, 0x00


	//----- nvinfo : EIATTR_KPARAM_INFO
	.align		4
.L_675:
        /*003c*/ 	.byte	0x04, 0x17
        /*003e*/ 	.short	(.L_677 - .L_676)
.L_676:
        /*0040*/ 	.word	0x00000000
        /*0044*/ 	.short	0x0000
        /*0046*/ 	.short	0x0000
        /*0048*/ 	.byte	0x00, 0xf0, 0x21, 0x00


	//----- nvinfo : EIATTR_MAXREG_COUNT
	.align		4
.L_677:
        /*004c*/ 	.byte	0x03, 0x1b
        /*004e*/ 	.short	0x00ff


	//----- nvinfo : EIATTR_EXIT_INSTR_OFFSETS
	.align		4
        /*0050*/ 	.byte	0x04, 0x1c
        /*0052*/ 	.short	(.L_679 - .L_678)


	//   ....[0]....
.L_678:
        /*0054*/ 	.word	0x000005d0


	//----- nvinfo : EIATTR_MAX_THREADS
	.align		4
.L_679:
        /*0058*/ 	.byte	0x04, 0x05
        /*005a*/ 	.short	(.L_681 - .L_680)
.L_680:
        /*005c*/ 	.word	0x00000080
        /*0060*/ 	.word	0x00000001
        /*0064*/ 	.word	0x00000001
.L_681:


//--------------------- .nv.info.tvmgen_default_fused_nn_contrib_conv2d_winograd_without_weight_transform_add_add_nn_relu_2_kernel_2 --------------------------
	.section	.nv.info.tvmgen_default_fused_nn_contrib_conv2d_winograd_without_weight_transform_add_add_nn_relu_2_kernel_2,"",@"SHT_CUDA_INFO"
	.sectionflags	@""
	.align	4


	//----- nvinfo : EIATTR_CUDA_API_VERSION
	.align		4
        /*0000*/ 	.byte	0x04, 0x37
        /*0002*/ 	.short	(.L_683 - .L_682)
.L_682:
        /*0004*/ 	.word	0x0000007e


	//----- nvinfo : EIATTR_SW2861232_WAR
	.align		4
.L_683:
        /*0008*/ 	.byte	0x01, 0x35
	.zero		2


	//----- nvinfo : EIATTR_PARAM_CBANK
	.align		4
        /*000c*/ 	.byte	0x04, 0x0a
        /*000e*/ 	.short	(.L_685 - .L_684)
	.align		4
.L_684:
        /*0010*/ 	.word	index@(.nv.constant0.tvmgen_default_fused_nn_contrib_conv2d_winograd_without_weight_transform_add_add_nn_relu_2_kernel_2)
        /*0014*/ 	.short	0x0160
        /*0016*/ 	.short	0x0020


	//----- nvinfo : EIATTR_CBANK_PARAM_SIZE
	.align		4
.L_685:
        /*0018*/ 	.byte	0x03, 0x19
        /*001a*/ 	.short	0x0020


	//----- nvinfo : EIATTR_KPARAM_INFO
	.align		4
        /*001c*/ 	.byte	0x04, 0x17
        /*001e*/ 	.short	(.L_687 - .L_686)
.L_686:
        /*0020*/ 	.word	0x00000000
        /*0024*/ 	.short	0x0003
        /*0026*/ 	.short	0x0018
        /*0028*/ 	.byte	0x00, 0xf0, 0x21, 0x00


	//----- nvinfo : EIATTR_KPARAM_INFO
	.align		4
.L_687:
        /*002c*/ 	.byte	0x04, 0x17
        /*002e*/ 	.short	(.L_689 - .L_688)
.L_688:
        /*0030*/ 	.word	0x00000000
        /*0034*/ 	.short	0x0002
        /*0036*/ 	.short	0x0010
        /*0038*/ 	.byte	0x00, 0xf0, 0x21, 0x00


	//----- nvinfo : EIATTR_KPARAM_INFO
	.align		4
.L_689:
        /*003c*/ 	.byte	0x04, 0x17
        /*003e*/ 	.short	(.L_691 - .L_690)
.L_690:
        /*0040*/ 	.word	0x00000000
        /*0044*/ 	.short	0x0001
        /*0046*/ 	.short	0x0008
        /*0048*/ 	.byte	0x00, 0xf0, 0x21, 0x00


	//----- nvinfo : EIATTR_KPARAM_INFO
	.align		4
.L_691:
        /*004c*/ 	.byte	0x04, 0x17
        /*004e*/ 	.short	(.L_693 - .L_692)
.L_692:
        /*0050*/ 	.word	0x00000000
        /*0054*/ 	.short	0x0000
        /*0056*/ 	.short	0x0000
        /*0058*/ 	.byte	0x00, 0xf0, 0x21, 0x00


	//----- nvinfo : EIATTR_MAXREG_COUNT
	.align		4
.L_693:
        /*005c*/ 	.byte	0x03, 0x1b
        /*005e*/ 	.short	0x00ff


	//----- nvinfo : EIATTR_EXIT_INSTR_OFFSETS
	.align		4
        /*0060*/ 	.byte	0x04, 0x1c
        /*0062*/ 	.short	(.L_695 - .L_694)


	//   ....[0]....
.L_694:
        /*0064*/ 	.word	0x000006e0


	//----- nvinfo : EIATTR_MAX_THREADS
	.align		4
.L_695:
        /*0068*/ 	.byte	0x04, 0x05
        /*006a*/ 	.short	(.L_697 - .L_696)
.L_696:
        /*006c*/ 	.word	0x00000080
        /*0070*/ 	.word	0x00000001
        /*0074*/ 	.word	0x00000001
.L_697:


//--------------------- .nv.info.tvmgen_default_fused_nn_contrib_conv2d_winograd_without_weight_transform_add_add_nn_relu_2_kernel_1 --------------------------
	.section	.nv.info.tvmgen_default_fused_nn_contrib_conv2d_winograd_without_weight_transform_add_add_nn_relu_2_kernel_1,"",@"SHT_CUDA_INFO"
	.sectionflags	@""
	.align	4


	//----- nvinfo : EIATTR_CUDA_API_VERSION
	.align		4
        /*0000*/ 	.byte	0x04, 0x37
        /*0002*/ 	.short	(.L_699 - .L_698)
.L_698:
        /*0004*/ 	.word	0x0000007e


	//----- nvinfo : EIATTR_SW2861232_WAR
	.align		4
.L_699:
        /*0008*/ 	.byte	0x01, 0x35
	.zero		2


	//----- nvinfo : EIATTR_PARAM_CBANK
	.align		4
        /*000c*/ 	.byte	0x04, 0x0a
        /*000e*/ 	.short	(.L_701 - .L_700)
	.align		4
.L_700:
        /*0010*/ 	.word	index@(.nv.constant0.tvmgen_default_fused_nn_contrib_conv2d_winograd_without_weight_transform_add_add_nn_relu_2_kernel_1)
        /*0014*/ 	.short	0x0160
        /*0016*/ 	.short	0x0018


	//----- nvinfo : EIATTR_CBANK_PARAM_SIZE
	.align		4
.L_701:
        /*0018*/ 	.byte	0x03, 0x19
        /*001a*/ 	.short	0x0018


	//----- nvinfo : EIATTR_KPARAM_INFO
	.align		4
        /*001c*/ 	.byte	0x04, 0x17
        /*001e*/ 	.short	(.L_703 - .L_702)
.L_702:
        /*0020*/ 	.word	0x00000000
        /*0024*/ 	.short	0x0002
        /*0026*/ 	.short	0x0010
        /*0028*/ 	.byte	0x00, 0xf0, 0x21, 0x00


	//----- nvinfo : EIATTR_KPARAM_INFO
	.align		4
.L_703:
        /*002c*/ 	.byte	0x04, 0x17
        /*002e*/ 	.short	(.L_705 - .L_704)
.L_704:
        /*0030*/ 	.word	0x00000000
        /*0034*/ 	.short	0x0001
        /*0036*/ 	.short	0x0008
        /*0038*/ 	.byte	0x00, 0xf0, 0x21, 0x00


	//----- nvinfo : EIATTR_KPARAM_INFO
	.align		4
.L_705:
        /*003c*/ 	.byte	0x04, 0x17
        /*003e*/ 	.short	(.L_707 - .L_706)
.L_706:
        /*0040*/ 	.word	0x00000000
        /*0044*/ 	.short	0x0000
        /*0046*/ 	.short	0x0000
        /*0048*/ 	.byte	0x00, 0xf0, 0x21, 0x00


	//----- nvinfo : EIATTR_MAXREG_COUNT
	.align		4
.L_707:
        /*004c*/ 	.byte	0x03, 0x1b
        /*004e*/ 	.short	0x00ff


	//----- nvinfo : EIATTR_EXIT_INSTR_OFFSETS
	.align		4
        /*0050*/ 	.byte	0x04, 0x1c
        /*0052*/ 	.short	(.L_709 - .L_708)


	//   ....[0]....
.L_708:
        /*0054*/ 	.word	0x000010e0


	//----- nvinfo : EIATTR_CTAIDZ_USED
	.align		4
.L_709:
        /*0058*/ 	.byte	0x01, 0x04
	.zero		2


	//----- nvinfo : EIATTR_MAX_THREADS
	.align		4
        /*005c*/ 	.byte	0x04, 0x05
        /*005e*/ 	.short	(.L_711 - .L_710)
.L_710:
        /*0060*/ 	.word	0x00000031
        /*0064*/ 	.word	0x00000001
        /*0068*/ 	.word	0x00000001
.L_711:


//--------------------- .nv.info.tvmgen_default_fused_nn_contrib_conv2d_winograd_without_weight_transform_add_add_nn_relu_2_kernel --------------------------
	.section	.nv.info.tvmgen_default_fused_nn_contrib_conv2d_winograd_without_weight_transform_add_add_nn_relu_2_kernel,"",@"SHT_CUDA_INFO"
	.sectionflags	@""
	.align	4


	//----- nvinfo : EIATTR_CUDA_API_VERSION
	.align		4
        /*0000*/ 	.byte	0x04, 0x37
        /*0002*/ 	.short	(.L_713 - .L_712)
.L_712:
        /*0004*/ 	.word	0x0000007e


	//----- nvinfo : EIATTR_SW2861232_WAR
	.align		4
.L_713:
        /*0008*/ 	.byte	0x01, 0x35
	.zero		2


	//----- nvinfo : EIATTR_PARAM_CBANK
	.align		4
        /*000c*/ 	.byte	0x04, 0x0a
        /*000e*/ 	.short	(.L_715 - .L_714)
	.align		4
.L_714:
        /*0010*/ 	.word	index@(.nv.constant0.tvmgen_default_fused_nn_contrib_conv2d_winograd_without_weight_transform_add_add_nn_relu_2_kernel)
        /*0014*/ 	.short	0x0160
        /*0016*/ 	.short	0x0010


	//----- nvinfo : EIATTR_CBANK_PARAM_SIZE
	.align		4
.L_715:
        /*0018*/ 	.byte	0x03, 0x19
        /*001a*/ 	.short	0x0010


	//----- nvinfo : EIATTR_KPARAM_INFO
	.align		4
        /*001c*/ 	.byte	0x04, 0x17
        /*001e*/ 	.short	(.L_717 - .L_716)
.L_716:
        /*0020*/ 	.word	0x00000000
        /*0024*/ 	.short	0x0001
        /*0026*/ 	.short	0x0008
        /*0028*/ 	.byte	0x00, 0xf0, 0x21, 0x00


	//----- nvinfo : EIATTR_KPARAM_INFO
	.align		4
.L_717:
        /*002c*/ 	.byte	0x04, 0x17
        /*002e*/ 	.short	(.L_719 - .L_718)
.L_718:
        /*0030*/ 	.word	0x00000000
        /*0034*/ 	.short	0x0000
        /*0036*/ 	.short	0x0000
        /*0038*/ 	.byte	0x00, 0xf0, 0x21, 0x00


	//----- nvinfo : EIATTR_MAXREG_COUNT
	.align		4
.L_719:
        /*003c*/ 	.byte	0x03, 0x1b
        /*003e*/ 	.short	0x00ff


	//----- nvinfo : EIATTR_EXIT_INSTR_OFFSETS
	.align		4
        /*0040*/ 	.byte	0x04, 0x1c
        /*0042*/ 	.short	(.L_721 - .L_720)


	//   ....[0]....
.L_720:
        /*0044*/ 	.word	0x00000990


	//----- nvinfo : EIATTR_MAX_THREADS
	.align		4
.L_721:
        /*0048*/ 	.byte	0x04, 0x05
        /*004a*/ 	.short	(.L_723 - .L_722)
.L_722:
        /*004c*/ 	.word	0x00000080
        /*0050*/ 	.word	0x00000001
        /*0054*/ 	.word	0x00000001
.L_723:


//--------------------- .nv.info.tvmgen_default_fused_nn_max_pool2d_kernel --------------------------
	.section	.nv.info.tvmgen_default_fused_nn_max_pool2d_kernel,"",@"SHT_CUDA_INFO"
	.sectionflags	@""
	.align	4


	//----- nvinfo : EIATTR_CUDA_API_VERSION
	.align		4
        /*0000*/ 	.byte	0x04, 0x37
        /*0002*/ 	.short	(.L_725 - .L_724)
.L_724:
        /*0004*/ 	.word	0x0000007e


	//----- nvinfo : EIATTR_SW2861232_WAR
	.align		4
.L_725:
        /*0008*/ 	.byte	0x01, 0x35
	.zero		2


	//----- nvinfo : EIATTR_PARAM_CBANK
	.align		4
        /*000c*/ 	.byte	0x04, 0x0a
        /*000e*/ 	.short	(.L_727 - .L_726)
	.align		4
.L_726:
        /*0010*/ 	.word	index@(.nv.constant0.tvmgen_default_fused_nn_max_pool2d_kernel)
        /*0014*/ 	.short	0x0160
        /*0016*/ 	.short	0x0010


	//----- nvinfo : EIATTR_CBANK_PARAM_SIZE
	.align		4
.L_727:
        /*0018*/ 	.byte	0x03, 0x19
        /*001a*/ 	.short	0x0010


	//----- nvinfo : EIATTR_KPARAM_INFO
	.align		4
        /*001c*/ 	.byte	0x04, 0x17
        /*001e*/ 	.short	(.L_729 - .L_728)
.L_728:
        /*0020*/ 	.word	0x00000000
        /*0024*/ 	.short	0x0001
        /*0026*/ 	.short	0x0008
        /*0028*/ 	.byte	0x00, 0xf0, 0x21, 0x00


	//----- nvinfo : EIATTR_KPARAM_INFO
	.align		4
.L_729:
        /*002c*/ 	.byte	0x04, 0x17
        /*002e*/ 	.short	(.L_731 - .L_730)
.L_730:
        /*0030*/ 	.word	0x00000000
        /*0034*/ 	.short	0x0000
        /*0036*/ 	.short	0x0000
        /*0038*/ 	.byte	0x00, 0xf0, 0x21, 0x00


	//----- nvinfo : EIATTR_MAXREG_COUNT
	.align		4
.L_731:
        /*003c*/ 	.byte	0x03, 0x1b
        /*003e*/ 	.short	0x0040


	//----- nvinfo : EIATTR_EXIT_INSTR_OFFSETS
	.align		4
        /*0040*/ 	.byte	0x04, 0x1c
        /*0042*/ 	.short	(.L_733 - .L_732)


	//   ....[0]....
.L_732:
        /*0044*/ 	.word	0x000003d0


	//----- nvinfo : EIATTR_MAX_THREADS
	.align		4
.L_733:
        /*0048*/ 	.byte	0x04, 0x05
        /*004a*/ 	.short	(.L_735 - .L_734)
.L_734:
        /*004c*/ 	.word	0x00000400
        /*0050*/ 	.word	0x00000001
        /*0054*/ 	.word	0x00000001
.L_735:


//--------------------- .nv.callgraph             --------------------------
	.section	.nv.callgraph,"",@"SHT_CUDA_CALLGRAPH"
	.align	4
	.sectionentsize	8
	.align		4
        /*0000*/ 	.word	0x00000000
	.align		4
        /*0004*/ 	.word	0xffffffff
	.align		4
        /*0008*/ 	.word	0x00000000
	.align		4
        /*000c*/ 	.word	0xfffffffe
	.align		4
        /*0010*/ 	.word	0x00000000
	.align		4
        /*0014*/ 	.word	0xfffffffd
	.align		4
        /*0018*/ 	.word	0x00000000
	.align		4
        /*001c*/ 	.word	0xfffffffc


//--------------------- .nv.rel.action            --------------------------
	.section	.nv.rel.action,"",@"SHT_CUDA_RELOCINFO"
	.align	8
	.sectionentsize	8
        /*0000*/ 	.byte	0x73, 0x00, 0x00, 0x00, 0x00, 0x00, 0x00, 0x00, 0x00, 0x00, 0x00, 0x11, 0x25, 0x00, 0x05, 0x36


//--------------------- .nv.constant0.tvmgen_default_fused_nn_global_avg_pool2d_kernel_1 --------------------------
	.section	.nv.constant0.tvmgen_default_fused_nn_global_avg_pool2d_kernel_1,"a",@progbits
	.sectionflags	@""
	.align	4
.nv.constant0.tvmgen_default_fused_nn_global_avg_pool2d_kernel_1:
	.zero		368


//--------------------- .nv.constant0.tvmgen_default_fused_nn_contrib_conv2d_winograd_without_weight_transform_add_add_nn_relu_3_kernel_1 --------------------------
	.section	.nv.constant0.tvmgen_default_fused_nn_contrib_conv2d_winograd_without_weight_transform_add_add_nn_relu_3_kernel_1,"a",@progbits
	.sectionflags	@""
	.align	4
.nv.constant0.tvmgen_default_fused_nn_contrib_conv2d_winograd_without_weight_transform_add_add_nn_relu_3_kernel_1:
	.zero		376


//--------------------- .nv.constant0.tvmgen_default_fused_nn_dense_add_kernel --------------------------
	.section	.nv.constant0.tvmgen_default_fused_nn_dense_add_kernel,"a",@progbits
	.sectionflags	@""
	.align	4
.nv.constant0.tvmgen_default_fused_nn_dense_add_kernel:
	.zero		384


//--------------------- .nv.constant0.tvmgen_default_fused_nn_contrib_conv2d_winograd_without_weight_transform_add_add_nn_relu_kernel_2 --------------------------
	.section	.nv.constant0.tvmgen_default_fused_nn_contrib_conv2d_winograd_without_weight_transform_add_add_nn_relu_kernel_2,"a",@progbits
	.sectionflags	@""
	.align	4
.nv.constant0.tvmgen_default_fused_nn_contrib_conv2d_winograd_without_weight_transform_add_add_nn_relu_kernel_2:
	.zero		384


//--------------------- .nv.constant0.tvmgen_default_fused_nn_contrib_conv2d_winograd_without_weight_transform_add_add_nn_relu_kernel_1 --------------------------
	.section	.nv.constant0.tvmgen_default_fused_nn_contrib_conv2d_winograd_without_weight_transform_add_add_nn_relu_kernel_1,"a",@progbits
	.sectionflags	@""
	.align	4
.nv.constant0.tvmgen_default_fused_nn_contrib_conv2d_winograd_without_weight_transform_add_add_nn_relu_kernel_1:
	.zero		376


//--------------------- .nv.constant0.tvmgen_default_fused_nn_conv2d_add_2_kernel --------------------------
	.section	.nv.constant0.tvmgen_default_fused_nn_conv2d_add_2_kernel,"a",@progbits
	.sectionflags	@""
	.align	4
.nv.constant0.tvmgen_default_fused_nn_conv2d_add_2_kernel:
	.zero		384


//--------------------- .nv.constant0.tvmgen_default_fused_nn_contrib_conv2d_winograd_without_weight_transform_add_add_nn_relu_kernel --------------------------
	.section	.nv.constant0.tvmgen_default_fused_nn_contrib_conv2d_winograd_without_weight_transform_add_add_nn_relu_kernel,"a",@progbits
	.sectionflags	@""
	.align	4
.nv.constant0.tvmgen_default_fused_nn_contrib_conv2d_winograd_without_weight_transform_add_add_nn_relu_kernel:
	.zero		368


//--------------------- .nv.constant0.tvmgen_default_fused_nn_conv2d_add_nn_relu_3_kernel --------------------------
	.section	.nv.constant0.tvmgen_default_fused_nn_conv2d_add_nn_relu_3_kernel,"a",@progbits
	.sectionflags	@""
	.align	4
.nv.constant0.tvmgen_default_fused_nn_conv2d_add_nn_relu_3_kernel:
	.zero		384


//--------------------- .nv.constant0.tvmgen_default_fused_nn_conv2d_add_nn_relu_1_kernel --------------------------
	.section	.nv.constant0.tvmgen_default_fused_nn_conv2d_add_nn_relu_1_kernel,"a",@progbits
	.sectionflags	@""
	.align	4
.nv.constant0.tvmgen_default_fused_nn_conv2d_add_nn_relu_1_kernel:
	.zero		384


//--------------------- .nv.constant0.tvmgen_default_fused_nn_contrib_conv2d_winograd_without_weight_transform_add_nn_relu_3_kernel_2 --------------------------
	.section	.nv.constant0.tvmgen_default_fused_nn_contrib_conv2d_winograd_without_weight_transform_add_nn_relu_3_kernel_2,"a",@progbits
	.sectionflags	@""
	.align	4
.nv.constant0.tvmgen_default_fused_nn_contrib_conv2d_winograd_without_weight_transform_add_nn_relu_3_kernel_2:
	.zero		376


//--------------------- .nv.constant0.tvmgen_default_fused_nn_contrib_conv2d_winograd_without_weight_transform_add_add_nn_relu_3_kernel_2 --------------------------
	.section	.nv.constant0.tvmgen_default_fused_nn_contrib_conv2d_winograd_without_weight_transform_add_add_nn_relu_3_kernel_2,"a",@progbits
	.sectionflags	@""
	.align	4
.nv.constant0.tvmgen_default_fused_nn_contrib_conv2d_winograd_without_weight_transform_add_add_nn_relu_3_kernel_2:
	.zero		384


//--------------------- .nv.constant0.tvmgen_default_fused_nn_contrib_conv2d_winograd_without_weight_transform_add_add_nn_relu_3_kernel --------------------------
	.section	.nv.constant0.tvmgen_default_fused_nn_contrib_conv2d_winograd_without_weight_transform_add_add_nn_relu_3_kernel,"a",@progbits
	.sectionflags	@""
	.align	4
.nv.constant0.tvmgen_default_fused_nn_contrib_conv2d_winograd_without_weight_transform_add_add_nn_relu_3_kernel:
	.zero		368


//--------------------- .nv.constant0.tvmgen_default_fused_nn_contrib_conv2d_winograd_without_weight_transform_add_add_nn_relu_1_kernel_1 --------------------------
	.section	.nv.constant0.tvmgen_default_fused_nn_contrib_conv2d_winograd_without_weight_transform_add_add_nn_relu_1_kernel_1,"a",@progbits
	.sectionflags	@""
	.align	4
.nv.constant0.tvmgen_default_fused_nn_contrib_conv2d_winograd_without_weight_transform_add_add_nn_relu_1_kernel_1:
	.zero		376


//--------------------- .nv.constant0.tvmgen_default_fused_nn_contrib_conv2d_winograd_without_weight_transform_add_nn_relu_3_kernel_1 --------------------------
	.section	.nv.constant0.tvmgen_default_fused_nn_contrib_conv2d_winograd_without_weight_transform_add_nn_relu_3_kernel_1,"a",@progbits
	.sectionflags	@""
	.align	4
.nv.constant0.tvmgen_default_fused_nn_contrib_conv2d_winograd_without_weight_transform_add_nn_relu_3_kernel_1:
	.zero		376


//--------------------- .nv.constant0.tvmgen_default_fused_nn_contrib_conv2d_winograd_without_weight_transform_add_add_nn_relu_1_kernel_2 --------------------------
	.section	.nv.constant0.tvmgen_default_fused_nn_contrib_conv2d_winograd_without_weight_transform_add_add_nn_relu_1_kernel_2,"a",@progbits
	.sectionflags	@""
	.align	4
.nv.constant0.tvmgen_default_fused_nn_contrib_conv2d_winograd_without_weight_transform_add_add_nn_relu_1_kernel_2:
	.zero		384


//--------------------- .nv.constant0.tvmgen_default_fused_nn_contrib_conv2d_winograd_without_weight_transform_add_add_nn_relu_1_kernel --------------------------
	.section	.nv.constant0.tvmgen_default_fused_nn_contrib_conv2d_winograd_without_weight_transform_add_add_nn_relu_1_kernel,"a",@progbits
	.sectionflags	@""
	.align	4
.nv.constant0.tvmgen_default_fused_nn_contrib_conv2d_winograd_without_weight_transform_add_add_nn_relu_1_kernel:
	.zero		368


//--------------------- .nv.constant0.tvmgen_default_fused_nn_contrib_conv2d_winograd_without_weight_transform_add_nn_relu_1_kernel_1 --------------------------
	.section	.nv.constant0.tvmgen_default_fused_nn_contrib_conv2d_winograd_without_weight_transform_add_nn_relu_1_kernel_1,"a",@progbits
	.sectionflags	@""
	.align	4
.nv.constant0.tvmgen_default_fused_nn_contrib_conv2d_winograd_without_weight_transform_add_nn_relu_1_kernel_1:
	.zero		376


//--------------------- .nv.constant0.tvmgen_default_fused_nn_contrib_conv2d_winograd_without_weight_transform_add_nn_relu_2_kernel --------------------------
	.section	.nv.constant0.tvmgen_default_fused_nn_contrib_conv2d_winograd_without_weight_transform_add_nn_relu_2_kernel,"a",@progbits
	.sectionflags	@""
	.align	4
.nv.constant0.tvmgen_default_fused_nn_contrib_conv2d_winograd_without_weight_transform_add_nn_relu_2_kernel:
	.zero		368


//--------------------- .nv.constant0.tvmgen_default_fused_nn_conv2d_add_nn_relu_2_kernel --------------------------
	.section	.nv.constant0.tvmgen_default_fused_nn_conv2d_add_nn_relu_2_kernel,"a",@progbits
	.sectionflags	@""
	.align	4
.nv.constant0.tvmgen_default_fused_nn_conv2d_add_nn_relu_2_kernel:
	.zero		384


//--------------------- .nv.constant0.tvmgen_default_fused_nn_contrib_conv2d_winograd_without_weight_transform_add_nn_relu_2_kernel_1 --------------------------
	.section	.nv.constant0.tvmgen_default_fused_nn_contrib_conv2d_winograd_without_weight_transform_add_nn_relu_2_kernel_1,"a",@progbits
	.sectionflags	@""
	.align	4
.nv.constant0.tvmgen_default_fused_nn_contrib_conv2d_winograd_without_weight_transform_add_nn_relu_2_kernel_1:
	.zero		376


//--------------------- .nv.constant0.tvmgen_default_fused_nn_contrib_conv2d_winograd_without_weight_transform_add_nn_relu_kernel_1 --------------------------
	.section	.nv.constant0.tvmgen_default_fused_nn_contrib_conv2d_winograd_without_weight_transform_add_nn_relu_kernel_1,"a",@progbits
	.sectionflags	@""
	.align	4
.nv.constant0.tvmgen_default_fused_nn_contrib_conv2d_winograd_without_weight_transform_add_nn_relu_kernel_1:
	.zero		376


//--------------------- .nv.constant0.tvmgen_default_fused_nn_contrib_conv2d_winograd_without_weight_transform_add_nn_relu_3_kernel --------------------------
	.section	.nv.constant0.tvmgen_default_fused_nn_contrib_conv2d_winograd_without_weight_transform_add_nn_relu_3_kernel,"a",@progbits
	.sectionflags	@""
	.align	4
.nv.constant0.tvmgen_default_fused_nn_contrib_conv2d_winograd_without_weight_transform_add_nn_relu_3_kernel:
	.zero		368


//--------------------- .nv.constant0.tvmgen_default_fused_nn_conv2d_add_nn_relu_kernel --------------------------
	.section	.nv.constant0.tvmgen_default_fused_nn_conv2d_add_nn_relu_kernel,"a",@progbits
	.sectionflags	@""
	.align	4
.nv.constant0.tvmgen_default_fused_nn_conv2d_add_nn_relu_kernel:
	.zero		384


//--------------------- .nv.constant0.tvmgen_default_fused_nn_batch_flatten_kernel --------------------------
	.section	.nv.constant0.tvmgen_default_fused_nn_batch_flatten_kernel,"a",@progbits
	.sectionflags	@""
	.align	4
.nv.constant0.tvmgen_default_fused_nn_batch_flatten_kernel:
	.zero		368


//--------------------- .nv.constant0.tvmgen_default_fused_nn_contrib_conv2d_winograd_without_weight_transform_add_nn_relu_kernel_2 --------------------------
	.section	.nv.constant0.tvmgen_default_fused_nn_contrib_conv2d_winograd_without_weight_transform_add_nn_relu_kernel_2,"a",@progbits
	.sectionflags	@""
	.align	4
.nv.constant0.tvmgen_default_fused_nn_contrib_conv2d_winograd_without_weight_transform_add_nn_relu_kernel_2:
	.zero		376


//--------------------- .nv.constant0.tvmgen_default_fused_nn_global_avg_pool2d_kernel --------------------------
	.section	.nv.constant0.tvmgen_default_fused_nn_global_avg_pool2d_kernel,"a",@progbits
	.sectionflags	@""
	.align	4
.nv.constant0.tvmgen_default_fused_nn_global_avg_pool2d_kernel:
	.zero		368


//--------------------- .nv.constant0.tvmgen_default_fused_nn_conv2d_add_1_kernel --------------------------
	.section	.nv.constant0.tvmgen_default_fused_nn_conv2d_add_1_kernel,"a",@progbits
	.sectionflags	@""
	.align	4
.nv.constant0.tvmgen_default_fused_nn_conv2d_add_1_kernel:
	.zero		384


//--------------------- .nv.constant0.tvmgen_default_fused_nn_contrib_conv2d_winograd_without_weight_transform_add_nn_relu_1_kernel --------------------------
	.section	.nv.constant0.tvmgen_default_fused_nn_contrib_conv2d_winograd_without_weight_transform_add_nn_relu_1_kernel,"a",@progbits
	.sectionflags	@""
	.align	4
.nv.constant0.tvmgen_default_fused_nn_contrib_conv2d_winograd_without_weight_transform_add_nn_relu_1_kernel:
	.zero		368


//--------------------- .nv.constant0.tvmgen_default_fused_nn_conv2d_add_kernel --------------------------
	.section	.nv.constant0.tvmgen_default_fused_nn_conv2d_add_kernel,"a",@progbits
	.sectionflags	@""
	.align	4
.nv.constant0.tvmgen_default_fused_nn_conv2d_add_kernel:
	.zero		384


//--------------------- .nv.constant0.tvmgen_default_fused_nn_contrib_conv2d_winograd_without_weight_transform_add_nn_relu_2_kernel_2 --------------------------
	.section	.nv.constant0.tvmgen_default_fused_nn_contrib_conv2d_winograd_without_weight_transform_add_nn_relu_2_kernel_2,"a",@progbits
	.sectionflags	@""
	.align	4
.nv.constant0.tvmgen_default_fused_nn_contrib_conv2d_winograd_without_weight_transform_add_nn_relu_2_kernel_2:
	.zero		376


//--------------------- .nv.constant0.tvmgen_default_fused_nn_contrib_conv2d_winograd_without_weight_transform_add_nn_relu_kernel --------------------------
	.section	.nv.constant0.tvmgen_default_fused_nn_contrib_conv2d_winograd_without_weight_transform_add_nn_relu_kernel,"a",@progbits
	.sectionflags	@""
	.align	4
.nv.constant0.tvmgen_default_fused_nn_contrib_conv2d_winograd_without_weight_transform_add_nn_relu_kernel:
	.zero		368


//--------------------- .nv.constant0.tvmgen_default_fused_nn_contrib_conv2d_winograd_without_weight_transform_add_nn_relu_1_kernel_2 --------------------------
	.section	.nv.constant0.tvmgen_default_fused_nn_contrib_conv2d_winograd_without_weight_transform_add_nn_relu_1_kernel_2,"a",@progbits
	.sectionflags	@""
	.align	4
.nv.constant0.tvmgen_default_fused_nn_contrib_conv2d_winograd_without_weight_transform_add_nn_relu_1_kernel_2:
	.zero		376


//--------------------- .nv.constant0.tvmgen_default_fused_nn_contrib_conv2d_winograd_without_weight_transform_add_add_nn_relu_2_kernel_2 --------------------------
	.section	.nv.constant0.tvmgen_default_fused_nn_contrib_conv2d_winograd_without_weight_transform_add_add_nn_relu_2_kernel_2,"a",@progbits
	.sectionflags	@""
	.align	4
.nv.constant0.tvmgen_default_fused_nn_contrib_conv2d_winograd_without_weight_transform_add_add_nn_relu_2_kernel_2:
	.zero		384


//--------------------- .nv.constant0.tvmgen_default_fused_nn_contrib_conv2d_winograd_without_weight_transform_add_add_nn_relu_2_kernel_1 --------------------------
	.section	.nv.constant0.tvmgen_default_fused_nn_contrib_conv2d_winograd_without_weight_transform_add_add_nn_relu_2_kernel_1,"a",@progbits
	.sectionflags	@""
	.align	4
.nv.constant0.tvmgen_default_fused_nn_contrib_conv2d_winograd_without_weight_transform_add_add_nn_relu_2_kernel_1:
	.zero		376


//--------------------- .nv.constant0.tvmgen_default_fused_nn_contrib_conv2d_winograd_without_weight_transform_add_add_nn_relu_2_kernel --------------------------
	.section	.nv.constant0.tvmgen_default_fused_nn_contrib_conv2d_winograd_without_weight_transform_add_add_nn_relu_2_kernel,"a",@progbits
	.sectionflags	@""
	.align	4
.nv.constant0.tvmgen_default_fused_nn_contrib_conv2d_winograd_without_weight_transform_add_add_nn_relu_2_kernel:
	.zero		368


//--------------------- .nv.constant0.tvmgen_default_fused_nn_max_pool2d_kernel --------------------------
	.section	.nv.constant0.tvmgen_default_fused_nn_max_pool2d_kernel,"a",@progbits
	.sectionflags	@""
	.align	4
.nv.constant0.tvmgen_default_fused_nn_max_pool2d_kernel:
	.zero		368


//--------------------- .text.tvmgen_default_fused_nn_global_avg_pool2d_kernel_1 --------------------------
	.section	.text.tvmgen_default_fused_nn_global_avg_pool2d_kernel_1,"ax",@progbits
	.sectioninfo	@"SHI_REGISTERS=10"
	.align	128
        .global         tvmgen_default_fused_nn_global_avg_pool2d_kernel_1
        .type           tvmgen_default_fused_nn_global_avg_pool2d_kernel_1,@function
        .size           tvmgen_default_fused_nn_global_avg_pool2d_kernel_1,(.L_x_87 - tvmgen_default_fused_nn_global_avg_pool2d_kernel_1)
        .other          tvmgen_default_fused_nn_global_avg_pool2d_kernel_1,@"STO_CUDA_ENTRY STV_DEFAULT"
tvmgen_default_fused_nn_global_avg_pool2d_kernel_1:
.text.tvmgen_default_fused_nn_global_avg_pool2d_kernel_1:
[----:B------:R-:W-:Y:S02]  /*0000*/  MOV R1, c[0x0][0x28] ;  /* 0x00000a0000017a02 */ /* 0x000fe40000000f00 */
[----:B------:R-:W0:Y:S01]  /*0010*/  S2R R4, SR_TID.X ;  /* 0x0000000000047919 */ /* 0x000e220000002100 */
[----:B------:R-:W-:Y:S01]  /*0020*/  MOV R5, 0x4 ;  /* 0x0000000400057802 */ /* 0x000fe20000000f00 */
[----:B------:R-:W-:-:S04]  /*0030*/  ULDC.64 UR4, c[0x0][0x118] ;  /* 0x0000460000047ab9 */ /* 0x000fc80000000a00 */
[----:B0-----:R-:W-:-:S06]  /*0040*/  IMAD.WIDE R2, R4, R5, c[0x0][0x168] ;  /* 0x00005a0004027625 */ /* 0x001fcc00078e0205 */
[----:B------:R-:W2:Y:S01]  /*0050*/  LDG.E.CONSTANT R2, [R2.64] ;  /* 0x0000000402027981 */ /* 0x000ea2000c1e9900 */
[----:B------:R-:W-:Y:S01]  /*0060*/  IMAD.WIDE R4, R4, R5, c[0x0][0x160] ;  /* 0x0000580004047625 */ /* 0x000fe200078e0205 */
[----:B--2---:R-:W-:-:S05]  /*0070*/  FMUL R7, R2, 0.020408159121870994568 ;  /* 0x3ca72f0302077820 */ /* 0x004fca0000400000 */
[----:B------:R-:W-:Y:S01]  /*0080*/  STG.E [R4.64], R7 ;  /* 0x0000000704007986 */ /* 0x000fe2000c101904 */
[----:B------:R-:W-:Y:S05]  /*0090*/  EXIT ;  /* 0x000000000000794d */ /* 0x000fea0003800000 */
.L_x_0:
[----:B------:R-:W-:-:S00]  /*00a0*/  BRA `(.L_x_0) ;  /* 0xfffffff000007947 */ /* 0x000fc0000383ffff */
[----:B------:R-:W-:-:S00]  /*00b0*/  NOP ;  /* 0x0000000000007918 */ /* 0x000fc00000000000 */
        /* <DEDUP_REMOVED lines=12> */
.L_x_87:


//--------------------- .text.tvmgen_default_fused_nn_contrib_conv2d_winograd_without_weight_transform_add_add_nn_relu_3_kernel_1 --------------------------
	.section	.text.tvmgen_default_fused_nn_contrib_conv2d_winograd_without_weight_transform_add_add_nn_relu_3_kernel_1,"ax",@progbits
	.sectionflags	@"SHF_BARRIERS=1"
	.sectioninfo	@"SHI_REGISTERS=40"
	.align	128
        .global         tvmgen_default_fused_nn_contrib_conv2d_winograd_without_weight_transform_add_add_nn_relu_3_kernel_1
        .type           tvmgen_default_fused_nn_contrib_conv2d_winograd_without_weight_transform_add_add_nn_relu_3_kernel_1,@function
        .size           tvmgen_default_fused_nn_contrib_conv2d_winograd_without_weight_transform_add_add_nn_relu_3_kernel_1,(.L_x_88 - tvmgen_default_fused_nn_contrib_conv2d_winograd_without_weight_transform_add_add_nn_relu_3_kernel_1)
        .other          tvmgen_default_fused_nn_contrib_conv2d_winograd_without_weight_transform_add_add_nn_relu_3_kernel_1,@"STO_CUDA_ENTRY STV_DEFAULT"
tvmgen_default_fused_nn_contrib_conv2d_winograd_without_weight_transform_add_add_nn_relu_3_kernel_1:
.text.tvmgen_default_fused_nn_contrib_conv2d_winograd_without_weight_transform_add_add_nn_relu_3_kernel_1:
[----:B------:R-:W-:Y:S02]  /*0000*/  MOV R1, c[0x0][0x28] ;  /* 0x00000a0000017a02 */ /* 0x000fe40000000f00 */
[----:B------:R-:W0:Y:S01]  /*0010*/  S2R R0, SR_TID.Y ;  /* 0x0000000000007919 */ /* 0x000e220000002200 */
[----:B------:R-:W-:Y:S01]  /*0020*/  MOV R7, RZ ;  /* 0x000000ff00077202 */ /* 0x000fe20000000f00 */
[----:B------:R-:W-:Y:S01]  /*0030*/  CS2R R14, SRZ ;  /* 0x00000000000e7805 */ /* 0x000fe2000001ff00 */
[----:B------:R-:W-:Y:S01]  /*0040*/  MOV R34, RZ ;  /* 0x000000ff00227202 */ /* 0x000fe20000000f00 */
[----:B------:R-:W1:Y:S01]  /*0050*/  S2R R2, SR_CTAID.Z ;  /* 0x0000000000027919 */ /* 0x000e620000002700 */
[----:B------:R-:W-:Y:S01]  /*0060*/  MOV R32, RZ ;  /* 0x000000ff00207202 */ /* 0x000fe20000000f00 */
[----:B------:R-:W-:Y:S01]  /*0070*/  CS2R R12, SRZ ;  /* 0x00000000000c7805 */ /* 0x000fe2000001ff00 */
[----:B------:R-:W-:Y:S01]  /*0080*/  MOV R30, RZ ;  /* 0x000000ff001e7202 */ /* 0x000fe20000000f00 */
[----:B------:R-:W1:Y:S01]  /*0090*/  S2R R3, SR_TID.X ;  /* 0x0000000000037919 */ /* 0x000e620000002100 */
[----:B------:R-:W-:Y:S01]  /*00a0*/  MOV R29, RZ ;  /* 0x000000ff001d7202 */ /* 0x000fe20000000f00 */
[----:B------:R-:W-:-:S02]  /*00b0*/  ULDC.64 UR4, c[0x0][0x118] ;  /* 0x0000460000047ab9 */ /* 0x000fc40000000a00 */
[----:B------:R-:W2:Y:S01]  /*00c0*/  S2R R5, SR_CTAID.Y ;  /* 0x0000000000057919 */ /* 0x000ea20000002600 */
[C---:B0-----:R-:W-:Y:S02]  /*00d0*/  SHF.L.U32 R27, R0.reuse, 0x6, RZ ;  /* 0x00000006001b7819 */ /* 0x041fe400000006ff */
[----:B------:R-:W-:Y:S02]  /*00e0*/  SHF.L.U32 R26, R0, 0x3, RZ ;  /* 0x00000003001a7819 */ /* 0x000fe400000006ff */
[----:B------:R-:W-:Y:S02]  /*00f0*/  LOP3.LUT R28, R27, 0xfffffe00, RZ, 0xc0, !PT ;  /* 0xfffffe001b1c7812 */ /* 0x000fe400078ec0ff */
[----:B------:R-:W-:Y:S02]  /*0100*/  LOP3.LUT R9, R26, 0x38, RZ, 0xc0, !PT ;  /* 0x000000381a097812 */ /* 0x000fe400078ec0ff */
[----:B-1----:R-:W-:-:S04]  /*0110*/  LEA R4, R2, R3, 0x12 ;  /* 0x0000000302047211 */ /* 0x002fc800078e90ff */
[----:B--2---:R-:W-:-:S04]  /*0120*/  LEA R6, R5, R4, 0x6 ;  /* 0x0000000405067211 */ /* 0x004fc800078e30ff */
[----:B------:R-:W-:Y:S01]  /*0130*/  IADD3 R28, R9, R6, R28 ;  /* 0x00000006091c7210 */ /* 0x000fe20007ffe01c */
[----:B------:R-:W-:-:S05]  /*0140*/  IMAD R9, R2, -0x3e000, R4 ;  /* 0xfffc200002097824 */ /* 0x000fca00078e0204 */
[C---:B------:R-:W-:Y:S02]  /*0150*/  IADD3 R6, R26.reuse, R9, RZ ;  /* 0x000000091a067210 */ /* 0x040fe40007ffe0ff */
[----:B------:R-:W-:Y:S02]  /*0160*/  IADD3 R26, R26, R3, RZ ;  /* 0x000000031a1a7210 */ /* 0x000fe40007ffe0ff */
.L_x_1:
[C---:B------:R-:W-:Y:S01]  /*0170*/  LEA R11, R7.reuse, R28, 0xd ;  /* 0x0000001c070b7211 */ /* 0x040fe200078e68ff */
[----:B------:R-:W-:Y:S01]  /*0180*/  BAR.SYNC.DEFER_BLOCKING 0x0 ;  /* 0x0000000000007b1d */ /* 0x000fe20000010000 */
[----:B------:R-:W-:Y:S02]  /*0190*/  MOV R4, 0x4 ;  /* 0x0000000400047802 */ /* 0x000fe40000000f00 */
[----:B------:R-:W-:-:S03]  /*01a0*/  LEA R9, R7, R6, 0x8 ;  /* 0x0000000607097211 */ /* 0x000fc600078e40ff */
[----:B------:R-:W-:-:S04]  /*01b0*/  IMAD.WIDE R10, R11, R4, c[0x0][0x170] ;  /* 0x00005c000b0a7625 */ /* 0x000fc800078e0204 */
[----:B------:R-:W-:Y:S01]  /*01c0*/  IMAD.WIDE R8, R9, R4, c[0x0][0x168] ;  /* 0x00005a0009087625 */ /* 0x000fe200078e0204 */
[----:B------:R-:W2:Y:S04]  /*01d0*/  LDG.E.CONSTANT R17, [R10.64] ;  /* 0x000000040a117981 */ /* 0x000ea8000c1e9900 */
[----:B------:R-:W3:Y:S04]  /*01e0*/  LDG.E.CONSTANT R19, [R10.64+0x1000] ;  /* 0x001000040a137981 */ /* 0x000ee8000c1e9900 */
[----:B------:R-:W4:Y:S04]  /*01f0*/  LDG.E.CONSTANT R21, [R10.64+0x2000] ;  /* 0x002000040a157981 */ /* 0x000f28000c1e9900 */
[----:B------:R-:W5:Y:S04]  /*0200*/  LDG.E.CONSTANT R23, [R10.64+0x3000] ;  /* 0x003000040a177981 */ /* 0x000f68000c1e9900 */
[----:B------:R-:W5:Y:S04]  /*0210*/  LDG.E.CONSTANT R31, [R10.64+0x4000] ;  /* 0x004000040a1f7981 */ /* 0x000f68000c1e9900 */
[----:B------:R-:W5:Y:S04]  /*0220*/  LDG.E.CONSTANT R33, [R10.64+0x5000] ;  /* 0x005000040a217981 */ /* 0x000f68000c1e9900 */
[----:B------:R-:W5:Y:S04]  /*0230*/  LDG.E.CONSTANT R35, [R10.64+0x6000] ;  /* 0x006000040a237981 */ /* 0x000f68000c1e9900 */
[----:B------:R-:W5:Y:S04]  /*0240*/  LDG.E.CONSTANT R37, [R10.64+0x7000] ;  /* 0x007000040a257981 */ /* 0x000f68000c1e9900 */
[----:B------:R-:W5:Y:S04]  /*0250*/  LDG.E.CONSTANT R22, [R8.64] ;  /* 0x0000000408167981 */ /* 0x000f68000c1e9900 */
[----:B------:R-:W5:Y:S01]  /*0260*/  LDG.E.CONSTANT R25, [R8.64+0x200] ;  /* 0x0002000408197981 */ /* 0x000f62000c1e9900 */
[----:B------:R-:W-:-:S04]  /*0270*/  IADD3 R7, R7, 0x1, RZ ;  /* 0x0000000107077810 */ /* 0x000fc80007ffe0ff */
[----:B------:R-:W-:Y:S01]  /*0280*/  ISETP.GE.U32.AND P0, PT, R7, 0x20, PT ;  /* 0x000000200700780c */ /* 0x000fe20003f06070 */
[----:B--2---:R-:W-:Y:S04]  /*0290*/  STS [R26.X4], R17 ;  /* 0x000000111a007388 */ /* 0x004fe80000004800 */
[----:B---3--:R-:W-:Y:S04]  /*02a0*/  STS [R26.X4+0x200], R19 ;  /* 0x000200131a007388 */ /* 0x008fe80000004800 */
[----:B----4-:R-:W-:Y:S04]  /*02b0*/  STS [R26.X4+0x400], R21 ;  /* 0x000400151a007388 */ /* 0x010fe80000004800 */
[----:B-----5:R-:W-:Y:S04]  /*02c0*/  STS [R26.X4+0x600], R23 ;  /* 0x000600171a007388 */ /* 0x020fe80000004800 */
[----:B------:R-:W-:Y:S04]  /*02d0*/  STS [R26.X4+0x800], R31 ;  /* 0x0008001f1a007388 */ /* 0x000fe80000004800 */
[----:B------:R-:W-:Y:S04]  /*02e0*/  STS [R26.X4+0xa00], R33 ;  /* 0x000a00211a007388 */ /* 0x000fe80000004800 */
[----:B------:R-:W-:Y:S04]  /*02f0*/  STS [R26.X4+0xc00], R35 ;  /* 0x000c00231a007388 */ /* 0x000fe80000004800 */
[----:B------:R-:W-:Y:S04]  /*0300*/  STS [R26.X4+0xe00], R37 ;  /* 0x000e00251a007388 */ /* 0x000fe80000004800 */
[----:B------:R-:W-:Y:S04]  /*0310*/  STS [R26.X4+0x1000], R22 ;  /* 0x001000161a007388 */ /* 0x000fe80000004800 */
[----:B------:R-:W-:Y:S04]  /*0320*/  STS [R26.X4+0x1200], R25 ;  /* 0x001200191a007388 */ /* 0x000fe80000004800 */
[----:B------:R-:W-:Y:S06]  /*0330*/  BAR.SYNC.DEFER_BLOCKING 0x0 ;  /* 0x0000000000007b1d */ /* 0x000fec0000010000 */
[----:B------:R-:W-:Y:S04]  /*0340*/  LDS.64 R24, [R3.X8+0x1000] ;  /* 0x0010000003187984 */ /* 0x000fe80000008a00 */
[----:B------:R-:W0:Y:S04]  /*0350*/  LDS.128 R16, [R0.X16] ;  /* 0x0000000000107984 */ /* 0x000e28000000cc00 */
[----:B------:R-:W-:Y:S04]  /*0360*/  LDS.64 R20, [R3.X8+0x1040] ;  /* 0x0010400003147984 */ /* 0x000fe80000008a00 */
[----:B------:R-:W1:Y:S04]  /*0370*/  LDS.128 R8, [R0.X16+0x100] ;  /* 0x0001000000087984 */ /* 0x000e68000000cc00 */
[----:B------:R-:W-:Y:S01]  /*0380*/  LDS.64 R22, [R3.X8+0x1080] ;  /* 0x0010800003167984 */ /* 0x000fe20000008a00 */
[----:B0-----:R-:W-:Y:S01]  /*0390*/  FFMA R31, R24, R16, R15 ;  /* 0x00000010181f7223 */ /* 0x001fe2000000000f */
[----:B------:R-:W-:Y:S01]  /*03a0*/  FFMA R33, R16, R25, R13 ;  /* 0x0000001910217223 */ /* 0x000fe2000000000d */
[CC--:B------:R-:W-:Y:S01]  /*03b0*/  FFMA R16, R24.reuse, R17.reuse, R12 ;  /* 0x0000001118107223 */ /* 0x0c0fe2000000000c */
[C---:B------:R-:W-:Y:S01]  /*03c0*/  FFMA R36, R25.reuse, R17, R14 ;  /* 0x0000001119247223 */ /* 0x040fe2000000000e */
[CC--:B------:R-:W-:Y:S01]  /*03d0*/  FFMA R29, R24.reuse, R18.reuse, R29 ;  /* 0x00000012181d7223 */ /* 0x0c0fe2000000001d */
[----:B------:R-:W0:Y:S01]  /*03e0*/  LDS.128 R12, [R0.X16+0x200] ;  /* 0x00020000000c7984 */ /* 0x000e22000000cc00 */
[C---:B------:R-:W-:Y:S01]  /*03f0*/  FFMA R30, R25.reuse, R18, R30 ;  /* 0x00000012191e7223 */ /* 0x040fe2000000001e */
[----:B------:R-:W-:Y:S01]  /*0400*/  FFMA R32, R24, R19, R32 ;  /* 0x0000001318207223 */ /* 0x000fe20000000020 */
[----:B-1----:R-:W-:Y:S01]  /*0410*/  FFMA R31, R20, R8, R31 ;  /* 0x00000008141f7223 */ /* 0x002fe2000000001f */
[----:B------:R-:W-:Y:S01]  /*0420*/  FFMA R33, R8, R21, R33 ;  /* 0x0000001508217223 */ /* 0x000fe20000000021 */
[----:B------:R-:W-:Y:S01]  /*0430*/  FFMA R34, R25, R19, R34 ;  /* 0x0000001319227223 */ /* 0x000fe20000000022 */
[CC--:B------:R-:W-:Y:S01]  /*0440*/  FFMA R8, R20.reuse, R9.reuse, R16 ;  /* 0x0000000914087223 */ /* 0x0c0fe20000000010 */
[----:B------:R-:W-:Y:S01]  /*0450*/  LDS.64 R24, [R3.X8+0x10c0] ;  /* 0x0010c00003187984 */ /* 0x000fe20000008a00 */
[C---:B------:R-:W-:Y:S01]  /*0460*/  FFMA R36, R21.reuse, R9, R36 ;  /* 0x0000000915247223 */ /* 0x040fe20000000024 */
[CC--:B------:R-:W-:Y:S01]  /*0470*/  FFMA R29, R20.reuse, R10.reuse, R29 ;  /* 0x0000000a141d7223 */ /* 0x0c0fe2000000001d */
[C---:B------:R-:W-:Y:S01]  /*0480*/  FFMA R30, R21.reuse, R10, R30 ;  /* 0x0000000a151e7223 */ /* 0x040fe2000000001e */
[----:B------:R-:W1:Y:S01]  /*0490*/  LDS.128 R16, [R0.X16+0x300] ;  /* 0x0003000000107984 */ /* 0x000e62000000cc00 */
[-C--:B------:R-:W-:Y:S01]  /*04a0*/  FFMA R32, R20, R11.reuse, R32 ;  /* 0x0000000b14207223 */ /* 0x080fe20000000020 */
[----:B------:R-:W-:-:S02]  /*04b0*/  FFMA R34, R21, R11, R34 ;  /* 0x0000000b15227223 */ /* 0x000fc40000000022 */
[----:B------:R-:W-:Y:S01]  /*04c0*/  LDS.64 R20, [R3.X8+0x1100] ;  /* 0x0011000003147984 */ /* 0x000fe20000008a00 */
[----:B0-----:R-:W-:Y:S01]  /*04d0*/  FFMA R31, R22, R12, R31 ;  /* 0x0000000c161f7223 */ /* 0x001fe2000000001f */
[----:B------:R-:W-:Y:S01]  /*04e0*/  FFMA R33, R12, R23, R33 ;  /* 0x000000170c217223 */ /* 0x000fe20000000021 */
[CC--:B------:R-:W-:Y:S01]  /*04f0*/  FFMA R12, R22.reuse, R13.reuse, R8 ;  /* 0x0000000d160c7223 */ /* 0x0c0fe20000000008 */
[C---:B------:R-:W-:Y:S01]  /*0500*/  FFMA R36, R23.reuse, R13, R36 ;  /* 0x0000000d17247223 */ /* 0x040fe20000000024 */
[----:B------:R-:W0:Y:S01]  /*0510*/  LDS.128 R8, [R0.X16+0x400] ;  /* 0x0004000000087984 */ /* 0x000e22000000cc00 */
[CC--:B------:R-:W-:Y:S01]  /*0520*/  FFMA R29, R22.reuse, R14.reuse, R29 ;  /* 0x0000000e161d7223 */ /* 0x0c0fe2000000001d */
[C---:B------:R-:W-:Y:S01]  /*0530*/  FFMA R30, R23.reuse, R14, R30 ;  /* 0x0000000e171e7223 */ /* 0x040fe2000000001e */
[-C--:B------:R-:W-:Y:S01]  /*0540*/  FFMA R32, R22, R15.reuse, R32 ;  /* 0x0000000f16207223 */ /* 0x080fe20000000020 */
[----:B------:R-:W-:Y:S02]  /*0550*/  FFMA R34, R23, R15, R34 ;  /* 0x0000000f17227223 */ /* 0x000fe40000000022 */
[----:B------:R-:W-:Y:S01]  /*0560*/  LDS.64 R22, [R3.X8+0x1140] ;  /* 0x0011400003167984 */ /* 0x000fe20000008a00 */
[----:B-1----:R-:W-:Y:S01]  /*0570*/  FFMA R31, R24, R16, R31 ;  /* 0x00000010181f7223 */ /* 0x002fe2000000001f */
[----:B------:R-:W-:Y:S01]  /*0580*/  FFMA R33, R16, R25, R33 ;  /* 0x0000001910217223 */ /* 0x000fe20000000021 */
[CC--:B------:R-:W-:Y:S01]  /*0590*/  FFMA R16, R24.reuse, R17.reuse, R12 ;  /* 0x0000001118107223 */ /* 0x0c0fe2000000000c */
[C---:B------:R-:W-:Y:S01]  /*05a0*/  FFMA R36, R25.reuse, R17, R36 ;  /* 0x0000001119247223 */ /* 0x040fe20000000024 */
[----:B------:R-:W1:Y:S01]  /*05b0*/  LDS.128 R12, [R0.X16+0x500] ;  /* 0x00050000000c7984 */ /* 0x000e62000000cc00 */
[CC--:B------:R-:W-:Y:S01]  /*05c0*/  FFMA R29, R24.reuse, R18.reuse, R29 ;  /* 0x00000012181d7223 */ /* 0x0c0fe2000000001d */
[C---:B------:R-:W-:Y:S01]  /*05d0*/  FFMA R30, R25.reuse, R18, R30 ;  /* 0x00000012191e7223 */ /* 0x040fe2000000001e */
        /* <DEDUP_REMOVED lines=66> */
[CC--:B------:R-:W-:Y:S01]  /*0a00*/  FFMA R33, R20.reuse, R10.reuse, R17 ;  /* 0x0000000a14217223 */ /* 0x0c0fe20000000011 */
[C---:B------:R-:W-:Y:S01]  /*0a10*/  FFMA R36, R21.reuse, R9, R36 ;  /* 0x0000000915247223 */ /* 0x040fe20000000024 */
[----:B------:R-:W0:Y:S01]  /*0a20*/  LDS.128 R16, [R0.X16+0xc00] ;  /* 0x000c000000107984 */ /* 0x000e22000000cc00 */
        /* <DEDUP_REMOVED lines=10> */
[-C--:B------:R-:W-:Y:S01]  /*0ad0*/  FFMA R32, R22, R15.reuse, R32 ;  /* 0x0000000f16207223 */ /* 0x080fe20000000020 */
[C---:B------:R-:W-:Y:S01]  /*0ae0*/  FFMA R30, R23.reuse, R14, R30 ;  /* 0x0000000e171e7223 */ /* 0x040fe2000000001e */
        /* <DEDUP_REMOVED lines=8> */
[-C--:B------:R-:W-:Y:S01]  /*0b70*/  FFMA R32, R24, R19.reuse, R32 ;  /* 0x0000001318207223 */ /* 0x080fe20000000020 */
[C---:B------:R-:W-:Y:S01]  /*0b80*/  FFMA R30, R25.reuse, R18, R30 ;  /* 0x00000012191e7223 */ /* 0x040fe2000000001e */
[----:B------:R-:W-:Y:S01]  /*0b90*/  FFMA R34, R25, R19, R34 ;  /* 0x0000001319227223 */ /* 0x000fe20000000022 */
[----:B-1----:R-:W-:Y:S01]  /*0ba0*/  FFMA R31, R20, R8, R31 ;  /* 0x00000008141f7223 */ /* 0x002fe2000000001f */
[----:B------:R-:W-:Y:S01]  /*0bb0*/  FFMA R35, R8, R21, R35 ;  /* 0x0000001508237223 */ /* 0x000fe20000000023 */
[CC--:B------:R-:W-:Y:S01]  /*0bc0*/  FFMA R24, R20.reuse, R9.reuse, R16 ;  /* 0x0000000914187223 */ /* 0x0c0fe20000000010 */
[C---:B------:R-:W-:Y:S01]  /*0bd0*/  FFMA R36, R21.reuse, R9, R36 ;  /* 0x0000000915247223 */ /* 0x040fe20000000024 */
[----:B------:R-:W-:Y:S01]  /*0be0*/  LDS.128 R16, [R0.X16+0xf00] ;  /* 0x000f000000107984 */ /* 0x000fe2000000cc00 */
[CC--:B------:R-:W-:Y:S01]  /*0bf0*/  FFMA R33, R20.reuse, R10.reuse, R33 ;  /* 0x0000000a14217223 */ /* 0x0c0fe20000000021 */
[C---:B------:R-:W-:Y:S01]  /*0c00*/  FFMA R30, R21.reuse, R10, R30 ;  /* 0x0000000a151e7223 */ /* 0x040fe2000000001e */
[-C--:B------:R-:W-:Y:S01]  /*0c10*/  FFMA R32, R20, R11.reuse, R32 ;  /* 0x0000000b14207223 */ /* 0x080fe20000000020 */
[----:B------:R-:W1:Y:S01]  /*0c20*/  LDS.64 R8, [R3.X8+0x13c0] ;  /* 0x0013c00003087984 */ /* 0x000e620000008a00 */
[----:B------:R-:W-:Y:S01]  /*0c30*/  FFMA R34, R21, R11, R34 ;  /* 0x0000000b15227223 */ /* 0x000fe20000000022 */
[----:B0-----:R-:W-:Y:S01]  /*0c40*/  FFMA R31, R22, R12, R31 ;  /* 0x0000000c161f7223 */ /* 0x001fe2000000001f */
[----:B------:R-:W-:Y:S01]  /*0c50*/  FFMA R35, R12, R23, R35 ;  /* 0x000000170c237223 */ /* 0x000fe20000000023 */
[CC--:B------:R-:W-:Y:S01]  /*0c60*/  FFMA R24, R22.reuse, R13.reuse, R24 ;  /* 0x0000000d16187223 */ /* 0x0c0fe20000000018 */
[C---:B------:R-:W-:Y:S01]  /*0c70*/  FFMA R36, R23.reuse, R13, R36 ;  /* 0x0000000d17247223 */ /* 0x040fe20000000024 */
[CC--:B------:R-:W-:Y:S01]  /*0c80*/  FFMA R33, R22.reuse, R14.reuse, R33 ;  /* 0x0000000e16217223 */ /* 0x0c0fe20000000021 */
[C---:B------:R-:W-:Y:S01]  /*0c90*/  FFMA R30, R23.reuse, R14, R30 ;  /* 0x0000000e171e7223 */ /* 0x040fe2000000001e */
[-C--:B------:R-:W-:Y:S01]  /*0ca0*/  FFMA R32, R22, R15.reuse, R32 ;  /* 0x0000000f16207223 */ /* 0x080fe20000000020 */
[----:B------:R-:W-:Y:S01]  /*0cb0*/  FFMA R34, R23, R15, R34 ;  /* 0x0000000f17227223 */ /* 0x000fe20000000022 */
[----:B-1----:R-:W-:Y:S01]  /*0cc0*/  FFMA R15, R8, R16, R31 ;  /* 0x00000010080f7223 */ /* 0x002fe2000000001f */
[----:B------:R-:W-:Y:S01]  /*0cd0*/  FFMA R13, R16, R9, R35 ;  /* 0x00000009100d7223 */ /* 0x000fe20000000023 */
[CC--:B------:R-:W-:Y:S01]  /*0ce0*/  FFMA R12, R8.reuse, R17.reuse, R24 ;  /* 0x00000011080c7223 */ /* 0x0c0fe20000000018 */
[C---:B------:R-:W-:Y:S01]  /*0cf0*/  FFMA R14, R9.reuse, R17, R36 ;  /* 0x00000011090e7223 */ /* 0x040fe20000000024 */
[CC--:B------:R-:W-:Y:S01]  /*0d00*/  FFMA R29, R8.reuse, R18.reuse, R33 ;  /* 0x00000012081d7223 */ /* 0x0c0fe20000000021 */
[C---:B------:R-:W-:Y:S01]  /*0d10*/  FFMA R30, R9.reuse, R18, R30 ;  /* 0x00000012091e7223 */ /* 0x040fe2000000001e */
[-C--:B------:R-:W-:Y:S01]  /*0d20*/  FFMA R32, R8, R19.reuse, R32 ;  /* 0x0000001308207223 */ /* 0x080fe20000000020 */
[----:B------:R-:W-:Y:S01]  /*0d30*/  FFMA R34, R9, R19, R34 ;  /* 0x0000001309227223 */ /* 0x000fe20000000022 */
[----:B------:R-:W-:Y:S05]  /*0d40*/  @!P0 BRA `(.L_x_1) ;  /* 0xfffff42000008947 */ /* 0x000fea000383ffff */
[----:B------:R-:W-:-:S04]  /*0d50*/  LEA R0, R2, R5, 0x3 ;  /* 0x0000000502007211 */ /* 0x000fc800078e18ff */
[----:B------:R-:W-:-:S04]  /*0d60*/  LEA R0, R0, R27, 0xa ;  /* 0x0000001b00007211 */ /* 0x000fc800078e50ff */
[----:B------:R-:W-:-:S05]  /*0d70*/  LEA R5, R3, R0, 0x1 ;  /* 0x0000000003057211 */ /* 0x000fca00078e08ff */
[----:B------:R-:W-:-:S05]  /*0d80*/  IMAD.WIDE R4, R5, R4, c[0x0][0x160] ;  /* 0x0000580005047625 */ /* 0x000fca00078e0204 */
[----:B------:R-:W-:Y:S04]  /*0d90*/  STG.E [R4.64], R15 ;  /* 0x0000000f04007986 */ /* 0x000fe8000c101904 */
[----:B------:R-:W-:Y:S04]  /*0da0*/  STG.E [R4.64+0x4], R13 ;  /* 0x0000040d04007986 */ /* 0x000fe8000c101904 */
[----:B------:R-:W-:Y:S04]  /*0db0*/  STG.E [R4.64+0x40], R12 ;  /* 0x0000400c04007986 */ /* 0x000fe8000c101904 */
[----:B------:R-:W-:Y:S04]  /*0dc0*/  STG.E [R4.64+0x44], R14 ;  /* 0x0000440e04007986 */ /* 0x000fe8000c101904 */
[----:B------:R-:W-:Y:S04]  /*0dd0*/  STG.E [R4.64+0x80], R29 ;  /* 0x0000801d04007986 */ /* 0x000fe8000c101904 */
[----:B------:R-:W-:Y:S04]  /*0de0*/  STG.E [R4.64+0x84], R30 ;  /* 0x0000841e04007986 */ /* 0x000fe8000c101904 */
[----:B------:R-:W-:Y:S04]  /*0df0*/  STG.E [R4.64+0xc0], R32 ;  /* 0x0000c02004007986 */ /* 0x000fe8000c101904 */
[----:B------:R-:W-:Y:S01]  /*0e00*/  STG.E [R4.64+0xc4], R34 ;  /* 0x0000c42204007986 */ /* 0x000fe2000c101904 */
[----:B------:R-:W-:Y:S05]  /*0e10*/  EXIT ;  /* 0x000000000000794d */ /* 0x000fea0003800000 */
.L_x_2:
        /* <DEDUP_REMOVED lines=14> */
.L_x_88:


//--------------------- .text.tvmgen_default_fused_nn_dense_add_kernel --------------------------
	.section	.text.tvmgen_default_fused_nn_dense_add_kernel,"ax",@progbits
	.sectionflags	@"SHF_BARRIERS=1"
	.sectioninfo	@"SHI_REGISTERS=28"
	.align	128
        .global         tvmgen_default_fused_nn_dense_add_kernel
        .type           tvmgen_default_fused_nn_dense_add_kernel,@function
        .size           tvmgen_default_fused_nn_dense_add_kernel,(.L_x_89 - tvmgen_default_fused_nn_dense_add_kernel)
        .other          tvmgen_default_fused_nn_dense_add_kernel,@"STO_CUDA_ENTRY STV_DEFAULT"
tvmgen_default_fused_nn_dense_add_kernel:
.text.tvmgen_default_fused_nn_dense_add_kernel:
[----:B------:R-:W-:Y:S02]  /*0000*/  MOV R1, c[0x0][0x28] ;  /* 0x00000a0000017a02 */ /* 0x000fe40000000f00 */
[----:B------:R-:W0:Y:S01]  /*0010*/  S2R R23, SR_TID.X ;  /* 0x0000000000177919 */ /* 0x000e220000002100 */
[----:B------:R-:W-:Y:S01]  /*0020*/  MOV R25, 0x4 ;  /* 0x0000000400197802 */ /* 0x000fe20000000f00 */
[----:B------:R-:W-:Y:S02]  /*0030*/  ULDC.64 UR4, c[0x0][0x118] ;  /* 0x0000460000047ab9 */ /* 0x000fe40000000a00 */
[----:B------:R-:W1:Y:S02]  /*0040*/  S2R R22, SR_CTAID.X ;  /* 0x0000000000167919 */ /* 0x000e640000002500 */
[----:B0-----:R-:W-:Y:S01]  /*0050*/  IMAD.WIDE R2, R23, R25, c[0x0][0x168] ;  /* 0x00005a0017027625 */ /* 0x001fe200078e0219 */
[----:B-1----:R-:W-:-:S04]  /*0060*/  LEA R4, R22, R23, 0x9 ;  /* 0x0000001716047211 */ /* 0x002fc800078e48ff */
[----:B------:R-:W2:Y:S01]  /*0070*/  LDG.E.CONSTANT R7, [R2.64] ;  /* 0x0000000402077981 */ /* 0x000ea2000c1e9900 */
[----:B------:R-:W-:-:S03]  /*0080*/  IMAD.WIDE R4, R4, R25, c[0x0][0x170] ;  /* 0x00005c0004047625 */ /* 0x000fc600078e0219 */
[----:B------:R-:W3:Y:S04]  /*0090*/  LDG.E.CONSTANT R6, [R2.64+0x100] ;  /* 0x0001000402067981 */ /* 0x000ee8000c1e9900 */
[----:B------:R0:W2:Y:S04]  /*00a0*/  LDG.E.CONSTANT R0, [R4.64] ;  /* 0x0000000404007981 */ /* 0x0000a8000c1e9900 */
[----:B------:R0:W3:Y:S04]  /*00b0*/  LDG.E.CONSTANT R9, [R4.64+0x100] ;  /* 0x0001000404097981 */ /* 0x0000e8000c1e9900 */
[----:B------:R-:W4:Y:S04]  /*00c0*/  LDG.E.CONSTANT R8, [R2.64+0x200] ;  /* 0x0002000402087981 */ /* 0x000f28000c1e9900 */
[----:B------:R0:W4:Y:S04]  /*00d0*/  LDG.E.CONSTANT R11, [R4.64+0x200] ;  /* 0x00020004040b7981 */ /* 0x000128000c1e9900 */
[----:B------:R-:W5:Y:S04]  /*00e0*/  LDG.E.CONSTANT R10, [R2.64+0x300] ;  /* 0x00030004020a7981 */ /* 0x000f68000c1e9900 */
[----:B------:R0:W5:Y:S04]  /*00f0*/  LDG.E.CONSTANT R13, [R4.64+0x300] ;  /* 0x00030004040d7981 */ /* 0x000168000c1e9900 */
[----:B------:R-:W5:Y:S04]  /*0100*/  LDG.E.CONSTANT R12, [R2.64+0x400] ;  /* 0x00040004020c7981 */ /* 0x000f68000c1e9900 */
[----:B------:R0:W5:Y:S04]  /*0110*/  LDG.E.CONSTANT R15, [R4.64+0x400] ;  /* 0x00040004040f7981 */ /* 0x000168000c1e9900 */
[----:B------:R-:W5:Y:S04]  /*0120*/  LDG.E.CONSTANT R14, [R2.64+0x500] ;  /* 0x00050004020e7981 */ /* 0x000f68000c1e9900 */
[----:B------:R0:W5:Y:S04]  /*0130*/  LDG.E.CONSTANT R17, [R4.64+0x500] ;  /* 0x0005000404117981 */ /* 0x000168000c1e9900 */
[----:B------:R-:W5:Y:S04]  /*0140*/  LDG.E.CONSTANT R16, [R2.64+0x600] ;  /* 0x0006000402107981 */ /* 0x000f68000c1e9900 */
[----:B------:R0:W5:Y:S04]  /*0150*/  LDG.E.CONSTANT R19, [R4.64+0x600] ;  /* 0x0006000404137981 */ /* 0x000168000c1e9900 */
[----:B------:R-:W5:Y:S04]  /*0160*/  LDG.E.CONSTANT R18, [R2.64+0x700] ;  /* 0x0007000402127981 */ /* 0x000f68000c1e9900 */
[----:B------:R0:W5:Y:S01]  /*0170*/  LDG.E.CONSTANT R21, [R4.64+0x700] ;  /* 0x0007000404157981 */ /* 0x000162000c1e9900 */
[----:B------:R-:W-:-:S02]  /*0180*/  LOP3.LUT P0, RZ, R23, 0x1f, RZ, 0xc0, !PT ;  /* 0x0000001f17ff7812 */ /* 0x000fc4000780c0ff */
[----:B------:R-:W-:Y:S02]  /*0190*/  ISETP.GT.AND P1, PT, R23, 0x1, PT ;  /* 0x000000011700780c */ /* 0x000fe40003f24270 */
[----:B0-----:R-:W-:Y:S01]  /*01a0*/  VOTE.ANY R5, PT, PT ;  /* 0x0000000000057806 */ /* 0x001fe200038e0100 */
[----:B--2---:R-:W-:-:S04]  /*01b0*/  FFMA R0, R0, R7, RZ ;  /* 0x0000000700007223 */ /* 0x004fc800000000ff */
[----:B---3--:R-:W-:-:S04]  /*01c0*/  FFMA R0, R9, R6, R0 ;  /* 0x0000000609007223 */ /* 0x008fc80000000000 */
[----:B----4-:R-:W-:-:S04]  /*01d0*/  FFMA R0, R11, R8, R0 ;  /* 0x000000080b007223 */ /* 0x010fc80000000000 */
[----:B-----5:R-:W-:-:S04]  /*01e0*/  FFMA R0, R13, R10, R0 ;  /* 0x0000000a0d007223 */ /* 0x020fc80000000000 */
[----:B------:R-:W-:-:S04]  /*01f0*/  FFMA R0, R15, R12, R0 ;  /* 0x0000000c0f007223 */ /* 0x000fc80000000000 */
[----:B------:R-:W-:Y:S01]  /*0200*/  FFMA R0, R17, R14, R0 ;  /* 0x0000000e11007223 */ /* 0x000fe20000000000 */
[----:B------:R-:W-:-:S03]  /*0210*/  VOTE.ANY R7, PT, PT ;  /* 0x0000000000077806 */ /* 0x000fc600038e0100 */
[----:B------:R-:W-:-:S04]  /*0220*/  FFMA R0, R19, R16, R0 ;  /* 0x0000001013007223 */ /* 0x000fc80000000000 */
[----:B------:R-:W-:-:S05]  /*0230*/  FFMA R0, R21, R18, R0 ;  /* 0x0000001215007223 */ /* 0x000fca0000000000 */
[----:B------:R-:W0:Y:S02]  /*0240*/  SHFL.DOWN PT, R3, R0, 0x10, 0x1f ;  /* 0x0a001f0000037f89 */ /* 0x000e2400000e0000 */
[----:B0-----:R-:W-:-:S05]  /*0250*/  FADD R2, R0, R3 ;  /* 0x0000000300027221 */ /* 0x001fca0000000000 */
[----:B------:R-:W0:Y:S02]  /*0260*/  SHFL.DOWN PT, R3, R2, 0x8, 0x1f ;  /* 0x09001f0002037f89 */ /* 0x000e2400000e0000 */
[----:B0-----:R-:W-:-:S05]  /*0270*/  FADD R4, R2, R3 ;  /* 0x0000000302047221 */ /* 0x001fca0000000000 */
[----:B------:R-:W0:Y:S02]  /*0280*/  SHFL.DOWN PT, R3, R4, 0x4, 0x1f ;  /* 0x08801f0004037f89 */ /* 0x000e2400000e0000 */
[----:B0-----:R-:W-:-:S05]  /*0290*/  FADD R6, R4, R3 ;  /* 0x0000000304067221 */ /* 0x001fca0000000000 */
[----:B------:R-:W0:Y:S02]  /*02a0*/  SHFL.DOWN PT, R3, R6, 0x2, 0x1f ;  /* 0x08401f0006037f89 */ /* 0x000e2400000e0000 */
[----:B0-----:R-:W-:-:S05]  /*02b0*/  FADD R8, R6, R3 ;  /* 0x0000000306087221 */ /* 0x001fca0000000000 */
[----:B------:R-:W0:Y:S01]  /*02c0*/  SHFL.DOWN PT, R3, R8, 0x1, 0x1f ;  /* 0x08201f0008037f89 */ /* 0x000e2200000e0000 */
[----:B------:R-:W-:Y:S01]  /*02d0*/  @!P0 SHF.R.S32.HI R0, RZ, 0x5, R23 ;  /* 0x00000005ff008819 */ /* 0x000fe20000011417 */
[----:B0-----:R-:W-:-:S05]  /*02e0*/  @!P0 FADD R3, R8, R3 ;  /* 0x0000000308038221 */ /* 0x001fca0000000000 */
[----:B------:R-:W-:Y:S04]  /*02f0*/  @!P0 STS [R0.X4+0x4], R3 ;  /* 0x0000040300008388 */ /* 0x000fe80000004800 */
[----:B------:R-:W-:Y:S06]  /*0300*/  BAR.SYNC.DEFER_BLOCKING 0x0 ;  /* 0x0000000000007b1d */ /* 0x000fec0000010000 */
[----:B------:R-:W0:Y:S01]  /*0310*/  @!P1 LDS R20, [R23.X4+0x4] ;  /* 0x0000040017149984 */ /* 0x000e220000004800 */
[----:B------:R-:W-:-:S03]  /*0320*/  ISETP.NE.AND P0, PT, R23, RZ, PT ;  /* 0x000000ff1700720c */ /* 0x000fc60003f05270 */
[----:B0-----:R-:W0:Y:S02]  /*0330*/  SHFL.DOWN PT, R5, R20, 0x1, 0x1f ;  /* 0x08201f0014057f89 */ /* 0x001e2400000e0000 */
[----:B0-----:R-:W-:-:S08]  /*0340*/  FADD R2, R20, R5 ;  /* 0x0000000514027221 */ /* 0x001fd00000000000 */
[----:B------:R-:W-:Y:S04]  /*0350*/  @!P0 STS [RZ], R2 ;  /* 0x00000002ff008388 */ /* 0x000fe80000000800 */
[----:B------:R-:W-:Y:S06]  /*0360*/  BAR.SYNC.DEFER_BLOCKING 0x0 ;  /* 0x0000000000007b1d */ /* 0x000fec0000010000 */
[----:B------:R-:W0:Y:S04]  /*0370*/  @!P0 LDS R4, [RZ] ;  /* 0x00000000ff048984 */ /* 0x000e280000000800 */
[----:B0-----:R0:W-:Y:S04]  /*0380*/  @!P0 STS [0xc], R4 ;  /* 0x00000c04ff008388 */ /* 0x0011e80000000800 */
[----:B------:R-:W-:Y:S06]  /*0390*/  BAR.SYNC.DEFER_BLOCKING 0x0 ;  /* 0x0000000000007b1d */ /* 0x000fec0000010000 */
[----:B------:R-:W-:Y:S05]  /*03a0*/  @P0 EXIT ;  /* 0x000000000000094d */ /* 0x000fea0003800000 */
[CC--:B0-----:R-:W-:Y:S01]  /*03b0*/  IMAD.WIDE R2, R22.reuse, R25.reuse, c[0x0][0x178] ;  /* 0x00005e0016027625 */ /* 0x0c1fe200078e0219 */
[----:B------:R-:W0:Y:S05]  /*03c0*/  LDS R0, [0xc] ;  /* 0x00000c00ff007984 */ /* 0x000e2a0000000800 */
[----:B------:R-:W0:Y:S01]  /*03d0*/  LDG.E.CONSTANT R3, [R2.64] ;  /* 0x0000000402037981 */ /* 0x000e22000c1e9900 */
[----:B------:R-:W-:Y:S01]  /*03e0*/  IMAD.WIDE R4, R22, R25, c[0x0][0x160] ;  /* 0x0000580016047625 */ /* 0x000fe200078e0219 */
[----:B0-----:R-:W-:-:S05]  /*03f0*/  FADD R7, R0, R3 ;  /* 0x0000000300077221 */ /* 0x001fca0000000000 */
[----:B------:R-:W-:Y:S01]  /*0400*/  STG.E [R4.64], R7 ;  /* 0x0000000704007986 */ /* 0x000fe2000c101904 */
[----:B------:R-:W-:Y:S05]  /*0410*/  EXIT ;  /* 0x000000000000794d */ /* 0x000fea0003800000 */
.L_x_3:
        /* <DEDUP_REMOVED lines=14> */
.L_x_89:


//--------------------- .text.tvmgen_default_fused_nn_contrib_conv2d_winograd_without_weight_transform_add_add_nn_relu_kernel_2 --------------------------
	.section	.text.tvmgen_default_fused_nn_contrib_conv2d_winograd_without_weight_transform_add_add_nn_relu_kernel_2,"ax",@progbits
	.sectioninfo	@"SHI_REGISTERS=40"
	.align	128
        .global         tvmgen_default_fused_nn_contrib_conv2d_winograd_without_weight_transform_add_add_nn_relu_kernel_2
        .type           tvmgen_default_fused_nn_contrib_conv2d_winograd_without_weight_transform_add_add_nn_relu_kernel_2,@function
        .size           tvmgen_default_fused_nn_contrib_conv2d_winograd_without_weight_transform_add_add_nn_relu_kernel_2,(.L_x_90 - tvmgen_default_fused_nn_contrib_conv2d_winograd_without_weight_transform_add_add_nn_relu_kernel_2)
        .other          tvmgen_default_fused_nn_contrib_conv2d_winograd_without_weight_transform_add_add_nn_relu_kernel_2,@"STO_CUDA_ENTRY STV_DEFAULT"
tvmgen_default_fused_nn_contrib_conv2d_winograd_without_weight_transform_add_add_nn_relu_kernel_2:
.text.tvmgen_default_fused_nn_contrib_conv2d_winograd_without_weight_transform_add_add_nn_relu_kernel_2:
[----:B------:R-:W-:Y:S02]  /*0000*/  MOV R1, c[0x0][0x28] ;  /* 0x00000a0000017a02 */ /* 0x000fe40000000f00 */
[----:B------:R-:W0:Y:S01]  /*0010*/  S2R R29, SR_CTAID.X ;  /* 0x00000000001d7919 */ /* 0x000e220000002500 */
[----:B------:R-:W-:Y:S01]  /*0020*/  MOV R3, 0x4 ;  /* 0x0000000400037802 */ /* 0x000fe20000000f00 */
[----:B------:R-:W-:Y:S02]  /*0030*/  ULDC.64 UR4, c[0x0][0x118] ;  /* 0x0000460000047ab9 */ /* 0x000fe40000000a00 */
[----:B------:R-:W0:Y:S02]  /*0040*/  S2R R30, SR_TID.X ;  /* 0x00000000001e7919 */ /* 0x000e240000002100 */
[----:B0-----:R-:W-:-:S05]  /*0050*/  LEA R24, R29, R30, 0x7 ;  /* 0x0000001e1d187211 */ /* 0x001fca00078e38ff */
[----:B------:R-:W-:-:S05]  /*0060*/  IMAD.WIDE R24, R24, R3, c[0x0][0x168] ;  /* 0x00005a0018187625 */ /* 0x000fca00078e0203 */
        /* <DEDUP_REMOVED lines=23> */
[----:B------:R-:W5:Y:S01]  /*01e0*/  LDG.E.CONSTANT R36, [R24.64+0x126000] ;  /* 0x1260000418247981 */ /* 0x000f62000c1e9900 */
[----:B------:R-:W-:-:S02]  /*01f0*/  SHF.R.S32.HI R4, RZ, 0x2, R30 ;  /* 0x00000002ff047819 */ /* 0x000fc4000001141e */
[----:B------:R-:W-:Y:S02]  /*0200*/  SHF.R.S32.HI R21, RZ, 0x1, R30 ;  /* 0x00000001ff157819 */ /* 0x000fe4000001141e */
[C---:B------:R-:W-:Y:S02]  /*0210*/  LEA R23, R29.reuse, R30, 0x1 ;  /* 0x0000001e1d177211 */ /* 0x040fe400078e08ff */
[C---:B------:R-:W-:Y:S02]  /*0220*/  LEA R4, R29.reuse, R4, 0x5 ;  /* 0x000000041d047211 */ /* 0x040fe400078e28ff */
[----:B------:R-:W-:Y:S01]  /*0230*/  LEA R21, R29, R21, 0x6 ;  /* 0x000000151d157211 */ /* 0x000fe200078e30ff */
[----:B--2---:R-:W-:Y:S01]  /*0240*/  FADD R28, RZ, R28 ;  /* 0x0000001cff1c7221 */ /* 0x004fe20000000000 */
[--C-:B---3--:R-:W-:Y:S01]  /*0250*/  FADD R31, RZ, R27.reuse ;  /* 0x0000001bff1f7221 */ /* 0x108fe20000000000 */
[--C-:B------:R-:W-:Y:S02]  /*0260*/  FADD R29, RZ, -R27.reuse ;  /* 0x8000001bff1d7221 */ /* 0x100fe40000000000 */
[----:B------:R-:W-:-:S02]  /*0270*/  FADD R27, R28, R27 ;  /* 0x0000001b1c1b7221 */ /* 0x000fc40000000000 */
[C---:B----4-:R-:W-:Y:S02]  /*0280*/  FADD R29, R22.reuse, R29 ;  /* 0x0000001d161d7221 */ /* 0x050fe40000000000 */
[----:B------:R-:W-:Y:S01]  /*0290*/  FADD R27, R27, R22 ;  /* 0x000000161b1b7221 */ /* 0x000fe20000000000 */
[----:B------:R-:W-:Y:S01]  /*02a0*/  FADD R31, R22, R31 ;  /* 0x0000001f161f7221 */ /* 0x000fe20000000000 */
[C---:B-----5:R-:W-:Y:S02]  /*02b0*/  FFMA R35, R16.reuse, 0.125, R29 ;  /* 0x3e00000010237823 */ /* 0x060fe4000000001d */
[----:B------:R-:W-:Y:S01]  /*02c0*/  FADD R27, R27, R16 ;  /* 0x000000101b1b7221 */ /* 0x000fe20000000000 */
[C---:B------:R-:W-:Y:S01]  /*02d0*/  FFMA R31, R16.reuse, 0.25, R31 ;  /* 0x3e800000101f7823 */ /* 0x040fe2000000001f */
[----:B------:R-:W-:Y:S01]  /*02e0*/  FFMA R22, R16, 0.5, R29 ;  /* 0x3f00000010167823 */ /* 0x000fe2000000001d */
[C-C-:B------:R-:W-:Y:S01]  /*02f0*/  FADD R29, R14.reuse, R14.reuse ;  /* 0x0000000e0e1d7221 */ /* 0x140fe20000000000 */
[----:B------:R-:W-:Y:S01]  /*0300*/  FADD R27, R27, R14 ;  /* 0x0000000e1b1b7221 */ /* 0x000fe20000000000 */
[C---:B------:R-:W-:Y:S01]  /*0310*/  FFMA R35, R14.reuse, -8, R35 ;  /* 0xc10000000e237823 */ /* 0x040fe20000000023 */
[----:B------:R-:W-:Y:S01]  /*0320*/  FFMA R16, R14, 4, R31 ;  /* 0x408000000e107823 */ /* 0x000fe2000000001f */
[--C-:B------:R-:W-:Y:S01]  /*0330*/  FADD R30, RZ, -R10.reuse ;  /* 0x8000000aff1e7221 */ /* 0x100fe20000000000 */
[----:B------:R-:W-:Y:S01]  /*0340*/  FADD R28, R27, R10 ;  /* 0x0000000a1b1c7221 */ /* 0x000fe20000000000 */
[----:B------:R-:W-:Y:S01]  /*0350*/  FADD R22, R22, -R29 ;  /* 0x8000001d16167221 */ /* 0x000fe20000000000 */
[----:B------:R-:W-:Y:S01]  /*0360*/  FADD R14, R35, R12 ;  /* 0x0000000c230e7221 */ /* 0x000fe20000000000 */
[----:B------:R-:W-:Y:S01]  /*0370*/  FADD R10, RZ, R10 ;  /* 0x0000000aff0a7221 */ /* 0x000fe20000000000 */
[--C-:B------:R-:W-:Y:S01]  /*0380*/  FADD R12, RZ, R11.reuse ;  /* 0x0000000bff0c7221 */ /* 0x100fe20000000000 */
[--C-:B------:R-:W-:Y:S01]  /*0390*/  FADD R34, RZ, -R11.reuse ;  /* 0x8000000bff227221 */ /* 0x100fe20000000000 */
[C---:B------:R-:W-:Y:S01]  /*03a0*/  FADD R37, -R11.reuse, R30 ;  /* 0x0000001e0b257221 */ /* 0x040fe20000000100 */
[C---:B------:R-:W-:Y:S01]  /*03b0*/  FADD R35, R11.reuse, R10 ;  /* 0x0000000a0b237221 */ /* 0x040fe20000000000 */
[C---:B------:R-:W-:Y:S01]  /*03c0*/  FADD R29, R11.reuse, R16 ;  /* 0x000000100b1d7221 */ /* 0x040fe20000000000 */
[C---:B------:R-:W-:Y:S01]  /*03d0*/  FADD R31, -R11.reuse, R22 ;  /* 0x000000160b1f7221 */ /* 0x040fe20000000100 */
[----:B------:R-:W-:Y:S01]  /*03e0*/  FADD R27, -R11, R14 ;  /* 0x0000000e0b1b7221 */ /* 0x000fe20000000100 */
[----:B------:R-:W-:Y:S01]  /*03f0*/  FADD R11, R28, R11 ;  /* 0x0000000b1c0b7221 */ /* 0x000fe20000000000 */
[C-C-:B------:R-:W-:Y:S01]  /*0400*/  FADD R10, -R26.reuse, R12.reuse ;  /* 0x0000000c1a0a7221 */ /* 0x140fe20000000100 */
[C---:B------:R-:W-:Y:S01]  /*0410*/  FADD R12, R26.reuse, R12 ;  /* 0x0000000c1a0c7221 */ /* 0x040fe20000000000 */
[C-C-:B------:R-:W-:Y:S01]  /*0420*/  FADD R16, -R26.reuse, R34.reuse ;  /* 0x000000221a107221 */ /* 0x140fe20000000100 */
[C---:B------:R-:W-:Y:S01]  /*0430*/  FADD R34, R26.reuse, R34 ;  /* 0x000000221a227221 */ /* 0x040fe20000000000 */
[C---:B------:R-:W-:Y:S01]  /*0440*/  FADD R32, -R26.reuse, R37 ;  /* 0x000000251a207221 */ /* 0x040fe20000000100 */
[C---:B------:R-:W-:Y:S01]  /*0450*/  FADD R30, R26.reuse, R35 ;  /* 0x000000231a1e7221 */ /* 0x040fe20000000000 */
[C---:B------:R-:W-:Y:S01]  /*0460*/  FADD R14, R26.reuse, R31 ;  /* 0x0000001f1a0e7221 */ /* 0x040fe20000000000 */
[C---:B------:R-:W-:Y:S01]  /*0470*/  FADD R22, R26.reuse, R29 ;  /* 0x0000001d1a167221 */ /* 0x040fe20000000000 */
[----:B------:R-:W-:Y:S01]  /*0480*/  FADD R28, R26, R27 ;  /* 0x0000001b1a1c7221 */ /* 0x000fe20000000000 */
[----:B------:R-:W-:Y:S01]  /*0490*/  FADD R26, R11, R26 ;  /* 0x0000001a0b1a7221 */ /* 0x000fe20000000000 */
[C---:B------:R-:W-:Y:S01]  /*04a0*/  FFMA R11, R33.reuse, 0.25, R12 ;  /* 0x3e800000210b7823 */ /* 0x040fe2000000000c */
[C-C-:B------:R-:W-:Y:S01]  /*04b0*/  FFMA R12, R33.reuse, -0.5, R10.reuse ;  /* 0xbf000000210c7823 */ /* 0x140fe2000000000a */
[C---:B------:R-:W-:Y:S01]  /*04c0*/  FFMA R27, R33.reuse, -0.125, R10 ;  /* 0xbe000000211b7823 */ /* 0x040fe2000000000a */
[C---:B------:R-:W-:Y:S01]  /*04d0*/  FFMA R16, R33.reuse, -0.25, R16 ;  /* 0xbe80000021107823 */ /* 0x040fe20000000010 */
[C-C-:B------:R-:W-:Y:S01]  /*04e0*/  FFMA R10, R33.reuse, 0.5, R34.reuse ;  /* 0x3f000000210a7823 */ /* 0x140fe20000000022 */
[C---:B------:R-:W-:Y:S01]  /*04f0*/  FFMA R29, R33.reuse, 0.125, R34 ;  /* 0x3e000000211d7823 */ /* 0x040fe20000000022 */
[C---:B------:R-:W-:Y:S01]  /*0500*/  FADD R35, -R33.reuse, R32 ;  /* 0x0000002021237221 */ /* 0x040fe20000000100 */
[C---:B------:R-:W-:Y:S01]  /*0510*/  FADD R37, R33.reuse, R30 ;  /* 0x0000001e21257221 */ /* 0x040fe20000000000 */
[C---:B------:R-:W-:Y:S01]  /*0520*/  FFMA R14, R33.reuse, 0.5, R14 ;  /* 0x3f000000210e7823 */ /* 0x040fe2000000000e */
[C---:B------:R-:W-:Y:S01]  /*0530*/  FFMA R22, R33.reuse, 0.25, R22 ;  /* 0x3e80000021167823 */ /* 0x040fe20000000016 */
[----:B------:R-:W-:Y:S01]  /*0540*/  FFMA R31, R33, 0.125, R28 ;  /* 0x3e000000211f7823 */ /* 0x000fe2000000001c */
[----:B------:R-:W-:Y:S01]  /*0550*/  FADD R33, R26, R33 ;  /* 0x000000211a217221 */ /* 0x000fe20000000000 */
[C-C-:B------:R-:W-:Y:S01]  /*0560*/  FADD R26, R20.reuse, R20.reuse ;  /* 0x00000014141a7221 */ /* 0x140fe20000000000 */
[C---:B------:R-:W-:Y:S01]  /*0570*/  FADD R28, R20.reuse, R37 ;  /* 0x00000025141c7221 */ /* 0x040fe20000000000 */
[----:B------:R-:W-:Y:S01]  /*0580*/  FFMA R27, R20, 8, R27 ;  /* 0x41000000141b7823 */ /* 0x000fe2000000001b */
[----:B------:R-:W-:Y:S01]  /*0590*/  FADD R30, R33, R20 ;  /* 0x00000014211e7221 */ /* 0x000fe20000000000 */
[C---:B------:R-:W-:Y:S01]  /*05a0*/  FADD R12, R26.reuse, R12 ;  /* 0x0000000c1a0c7221 */ /* 0x040fe20000000000 */
[----:B------:R-:W-:Y:S01]  /*05b0*/  FADD R10, -R26, R10 ;  /* 0x0000000a1a0a7221 */ /* 0x000fe20000000100 */
[----:B------:R-:W-:Y:S01]  /*05c0*/  FADD R14, R14, -R26 ;  /* 0x8000001a0e0e7221 */ /* 0x000fe20000000000 */
[C---:B------:R-:W-:Y:S01]  /*05d0*/  FFMA R29, R20.reuse, -8, R29 ;  /* 0xc1000000141d7823 */ /* 0x040fe2000000001d */
[C---:B------:R-:W-:Y:S01]  /*05e0*/  FFMA R16, R20.reuse, -4, R16 ;  /* 0xc080000014107823 */ /* 0x040fe20000000010 */
[C---:B------:R-:W-:Y:S01]  /*05f0*/  FFMA R11, R20.reuse, 4, R11 ;  /* 0x40800000140b7823 */ /* 0x040fe2000000000b */
[C---:B------:R-:W-:Y:S01]  /*0600*/  FADD R26, -R20.reuse, R35 ;  /* 0x00000023141a7221 */ /* 0x040fe20000000100 */
[C---:B------:R-:W-:Y:S01]  /*0610*/  FFMA R22, R20.reuse, 4, R22 ;  /* 0x4080000014167823 */ /* 0x040fe20000000016 */
[----:B------:R-:W-:Y:S01]  /*0620*/  FFMA R31, R20, -8, R31 ;  /* 0xc1000000141f7823 */ /* 0x000fe2000000001f */
[C---:B------:R-:W-:Y:S01]  /*0630*/  FADD R20, R19.reuse, R28 ;  /* 0x0000001c13147221 */ /* 0x040fe20000000000 */
[----:B------:R-:W-:Y:S01]  /*0640*/  FADD R28, R30, R19 ;  /* 0x000000131e1c7221 */ /* 0x000fe20000000000 */
[C---:B------:R-:W-:Y:S01]  /*0650*/  FADD R30, -R8.reuse, R27 ;  /* 0x0000001b081e7221 */ /* 0x040fe20000000100 */
[----:B------:R-:W-:Y:S01]  /*0660*/  FADD R32, R8, R29 ;  /* 0x0000001d08207221 */ /* 0x000fe20000000000 */
[----:B------:R-:W-:Y:S01]  /*0670*/  FADD R26, R19, R26 ;  /* 0x0000001a131a7221 */ /* 0x000fe20000000000 */
[----:B------:R-:W-:Y:S01]  /*0680*/  FADD R8, R31, R8 ;  /* 0x000000081f087221 */ /* 0x000fe20000000000 */
[C---:B------:R-:W-:Y:S01]  /*0690*/  FADD R12, -R17.reuse, R12 ;  /* 0x0000000c110c7221 */ /* 0x040fe20000000100 */
[C---:B------:R-:W-:Y:S01]  /*06a0*/  FADD R20, R17.reuse, R20 ;  /* 0x0000001411147221 */ /* 0x040fe20000000000 */
[C---:B------:R-:W-:Y:S01]  /*06b0*/  FADD R16, R17.reuse, R16 ;  /* 0x0000001011107221 */ /* 0x040fe20000000000 */
[C---:B------:R-:W-:Y:S01]  /*06c0*/  FADD R10, -R17.reuse, R10 ;  /* 0x0000000a110a7221 */ /* 0x040fe20000000100 */
[C---:B------:R-:W-:Y:S01]  /*06d0*/  FADD R34, R17.reuse, R11 ;  /* 0x0000000b11227221 */ /* 0x040fe20000000000 */
[C---:B------:R-:W-:Y:S01]  /*06e0*/  FADD R30, -R17.reuse, R30 ;  /* 0x0000001e111e7221 */ /* 0x040fe20000000100 */
[C---:B------:R-:W-:Y:S01]  /*06f0*/  FADD R32, -R17.reuse, R32 ;  /* 0x0000002011207221 */ /* 0x040fe20000000100 */
[C---:B------:R-:W-:Y:S01]  /*0700*/  FADD R26, R17.reuse, R26 ;  /* 0x0000001a111a7221 */ /* 0x040fe20000000000 */
[C---:B------:R-:W-:Y:S01]  /*0710*/  FADD R14, -R17.reuse, R14 ;  /* 0x0000000e110e7221 */ /* 0x040fe20000000100 */
[C---:B------:R-:W-:Y:S01]  /*0720*/  FADD R22, R17.reuse, R22 ;  /* 0x0000001611167221 */ /* 0x040fe20000000000 */
[----:B------:R-:W-:Y:S01]  /*0730*/  FADD R8, -R17, R8 ;  /* 0x0000000811087221 */ /* 0x000fe20000000100 */
[----:B------:R-:W-:Y:S01]  /*0740*/  FADD R28, R28, R17 ;  /* 0x000000111c1c7221 */ /* 0x000fe20000000000 */
[C---:B------:R-:W-:Y:S01]  /*0750*/  FADD R12, R15.reuse, R12 ;  /* 0x0000000c0f0c7221 */ /* 0x040fe20000000000 */
        /* <DEDUP_REMOVED lines=9> */
[----:B------:R-:W-:Y:S01]  /*07f0*/  FADD R8, R15, R8 ;  /* 0x000000080f087221 */ /* 0x000fe20000000000 */
[----:B------:R-:W-:Y:S01]  /*0800*/  FADD R28, R28, R15 ;  /* 0x0000000f1c1c7221 */ /* 0x000fe20000000000 */
[----:B------:R-:W-:Y:S01]  /*0810*/  FADD R15, R5, R5 ;  /* 0x00000005050f7221 */ /* 0x000fe20000000000 */
[C---:B------:R-:W-:Y:S01]  /*0820*/  FFMA R12, R13.reuse, 0.5, R12 ;  /* 0x3f0000000d0c7823 */ /* 0x040fe2000000000c */
[C---:B------:R-:W-:Y:S01]  /*0830*/  FADD R20, R13.reuse, R20 ;  /* 0x000000140d147221 */ /* 0x040fe20000000000 */
[C---:B------:R-:W-:Y:S01]  /*0840*/  FFMA R16, R13.reuse, 0.25, R16 ;  /* 0x3e8000000d107823 */ /* 0x040fe20000000010 */
[C---:B------:R-:W-:Y:S01]  /*0850*/  FFMA R30, R13.reuse, 0.125, R30 ;  /* 0x3e0000000d1e7823 */ /* 0x040fe2000000001e */
[C---:B------:R-:W-:Y:S01]  /*0860*/  FFMA R32, R13.reuse, 0.125, R32 ;  /* 0x3e0000000d207823 */ /* 0x040fe20000000020 */
[C---:B------:R-:W-:Y:S01]  /*0870*/  FFMA R8, R13.reuse, 0.125, R8 ;  /* 0x3e0000000d087823 */ /* 0x040fe20000000008 */
[----:B------:R-:W-:Y:S01]  /*0880*/  FADD R26, R13, R26 ;  /* 0x0000001a0d1a7221 */ /* 0x000fe20000000000 */
[----:B------:R-:W-:Y:S01]  /*0890*/  FADD R28, R28, R13 ;  /* 0x0000000d1c1c7221 */ /* 0x000fe20000000000 */
[----:B------:R-:W-:Y:S01]  /*08a0*/  FADD R37, -R15, R12 ;  /* 0x0000000c0f257221 */ /* 0x000fe20000000100 */
[----:B------:R-:W-:Y:S01]  /*08b0*/  FFMA R10, R13, 0.5, R10 ;  /* 0x3f0000000d0a7823 */ /* 0x000fe2000000000a */
[----:B------:R-:W-:Y:S01]  /*08c0*/  FADD R12, R5, R20 ;  /* 0x00000014050c7221 */ /* 0x000fe20000000000 */
[C---:B------:R-:W-:Y:S01]  /*08d0*/  FFMA R34, R13.reuse, 0.25, R34 ;  /* 0x3e8000000d227823 */ /* 0x040fe20000000022 */
[C---:B------:R-:W-:Y:S01]  /*08e0*/  FFMA R14, R13.reuse, 0.5, R14 ;  /* 0x3f0000000d0e7823 */ /* 0x040fe2000000000e */
[----:B------:R-:W-:Y:S01]  /*08f0*/  FFMA R22, R13, 0.25, R22 ;  /* 0x3e8000000d167823 */ /* 0x000fe20000000016 */
[C---:B------:R-:W-:Y:S01]  /*0900*/  FFMA R31, R5.reuse, 4, R16 ;  /* 0x40800000051f7823 */ /* 0x040fe20000000010 */
[C---:B------:R-:W-:Y:S01]  /*0910*/  FFMA R27, R5.reuse, -8, R30 ;  /* 0xc1000000051b7823 */ /* 0x040fe2000000001e */
[C---:B------:R-:W-:Y:S01]  /*0920*/  FFMA R19, R5.reuse, -8, R32 ;  /* 0xc100000005137823 */ /* 0x040fe20000000020 */
[C---:B------:R-:W-:Y:S01]  /*0930*/  FFMA R17, R5.reuse, -8, R8 ;  /* 0xc100000005117823 */ /* 0x040fe20000000008 */
[----:B------:R-:W-:Y:S01]  /*0940*/  FADD R26, R5, R26 ;  /* 0x0000001a051a7221 */ /* 0x000fe20000000000 */
[----:B------:R-:W-:Y:S01]  /*0950*/  FADD R16, R28, R5 ;  /* 0x000000051c107221 */ /* 0x000fe20000000000 */
[----:B------:R-:W-:Y:S01]  /*0960*/  FADD R13, -R15, R10 ;  /* 0x0000000a0f0d7221 */ /* 0x000fe20000000100 */
[----:B------:R-:W-:Y:S01]  /*0970*/  FFMA R12, R7, 0.25, R12 ;  /* 0x3e800000070c7823 */ /* 0x000fe2000000000c */
[----:B------:R-:W-:Y:S01]  /*0980*/  FADD R15, R14, -R15 ;  /* 0x8000000f0e0f7221 */ /* 0x000fe20000000000 */
[C---:B------:R-:W-:Y:S01]  /*0990*/  FFMA R29, R5.reuse, 4, R34 ;  /* 0x40800000051d7823 */ /* 0x040fe20000000022 */
[----:B------:R-:W-:Y:S01]  /*09a0*/  FFMA R35, R5, 4, R22 ;  /* 0x4080000005237823 */ /* 0x000fe20000000016 */
[C---:B------:R-:W-:Y:S01]  /*09b0*/  FADD R27, R0.reuse, R27 ;  /* 0x0000001b001b7221 */ /* 0x040fe20000000000 */
[----:B------:R-:W-:Y:S01]  /*09c0*/  FADD R10, R0, R19 ;  /* 0x00000013000a7221 */ /* 0x000fe20000000000 */
[----:B------:R-:W-:Y:S01]  /*09d0*/  FADD R14, R17, R0 ;  /* 0x00000000110e7221 */ /* 0x000fe20000000000 */
[C-C-:B------:R-:W-:Y:S01]  /*09e0*/  FFMA R19, R7.reuse, 0.5, R26.reuse ;  /* 0x3f00000007137823 */ /* 0x140fe2000000001a */
[----:B------:R-:W-:Y:S01]  /*09f0*/  FFMA R17, R7, 0.125, R26 ;  /* 0x3e00000007117823 */ /* 0x000fe2000000001a */
[----:B------:R-:W-:Y:S01]  /*0a00*/  FADD R16, R16, R7 ;  /* 0x0000000710107221 */ /* 0x000fe20000000000 */
[C---:B------:R-:W-:Y:S01]  /*0a10*/  FFMA R7, R6.reuse, 0.25, R12 ;  /* 0x3e80000006077823 */ /* 0x040fe2000000000c */
[C---:B------:R-:W-:Y:S01]  /*0a20*/  FFMA R34, R6.reuse, -0.25, R13 ;  /* 0xbe80000006227823 */ /* 0x040fe2000000000d */
[C---:B------:R-:W-:Y:S01]  /*0a30*/  FFMA R8, R6.reuse, 0.25, R29 ;  /* 0x3e80000006087823 */ /* 0x040fe2000000001d */
[C---:B------:R-:W-:Y:S01]  /*0a40*/  FADD R12, -R6.reuse, R15 ;  /* 0x0000000f060c7221 */ /* 0x040fe20000000100 */
[C---:B------:R-:W-:Y:S01]  /*0a50*/  FFMA R0, R6.reuse, -0.5, R37 ;  /* 0xbf00000006007823 */ /* 0x040fe20000000025 */
[C---:B------:R-:W-:Y:S01]  /*0a60*/  FFMA R29, R6.reuse, 0.5, R31 ;  /* 0x3f000000061d7823 */ /* 0x040fe2000000001f */
[C---:B------:R-:W-:Y:S01]  /*0a70*/  FFMA R13, R6.reuse, -0.5, R27 ;  /* 0xbf000000060d7823 */ /* 0x040fe2000000001b */
[C---:B------:R-:W-:Y:S01]  /*0a80*/  FADD R15, R6.reuse, R35 ;  /* 0x00000023060f7221 */ /* 0x040fe20000000000 */
[C---:B------:R-:W-:Y:S01]  /*0a90*/  FFMA R37, R6.reuse, -0.125, R37 ;  /* 0xbe00000006257823 */ /* 0x040fe20000000025 */
[C---:B------:R-:W-:Y:S01]  /*0aa0*/  FFMA R31, R6.reuse, 0.125, R31 ;  /* 0x3e000000061f7823 */ /* 0x040fe2000000001f */
[C---:B------:R-:W-:Y:S01]  /*0ab0*/  FFMA R10, R6.reuse, -0.25, R10 ;  /* 0xbe800000060a7823 */ /* 0x040fe2000000000a */
[C---:B------:R-:W-:Y:S01]  /*0ac0*/  FFMA R27, R6.reuse, -0.125, R27 ;  /* 0xbe000000061b7823 */ /* 0x040fe2000000001b */
[C---:B------:R-:W-:Y:S01]  /*0ad0*/  FFMA R19, R6.reuse, 0.5, R19 ;  /* 0x3f00000006137823 */ /* 0x040fe20000000013 */
[C---:B------:R-:W-:Y:S01]  /*0ae0*/  FFMA R17, R6.reuse, 0.125, R17 ;  /* 0x3e00000006117823 */ /* 0x040fe20000000011 */
[----:B------:R-:W-:Y:S01]  /*0af0*/  FADD R35, -R6, R14 ;  /* 0x0000000e06237221 */ /* 0x000fe20000000100 */
[----:B------:R-:W-:Y:S01]  /*0b00*/  FADD R6, R16, R6 ;  /* 0x0000000610067221 */ /* 0x000fe20000000000 */
[----:B------:R-:W2:Y:S01]  /*0b10*/  LDG.E.CONSTANT R33, [R24.64+0x119c00] ;  /* 0x119c000418217981 */ /* 0x000ea2000c1e9900 */
[C---:B------:R-:W-:Y:S01]  /*0b20*/  FFMA R34, R18.reuse, 0.25, R34 ;  /* 0x3e80000012227823 */ /* 0x040fe20000000022 */
[C---:B------:R-:W-:Y:S01]  /*0b30*/  FFMA R8, R18.reuse, 0.25, R8 ;  /* 0x3e80000012087823 */ /* 0x040fe20000000008 */
[C---:B------:R-:W-:Y:S01]  /*0b40*/  FFMA R0, R18.reuse, 0.5, R0 ;  /* 0x3f00000012007823 */ /* 0x040fe20000000000 */
[----:B------:R0:W3:Y:S01]  /*0b50*/  LDG.E.CONSTANT R11, [R24.64+0x132400] ;  /* 0x13240004180b7981 */ /* 0x0000e2000c1e9900 */
[C---:B------:R-:W-:Y:S01]  /*0b60*/  FFMA R37, R18.reuse, 0.125, R37 ;  /* 0x3e00000012257823 */ /* 0x040fe20000000025 */
[C---:B------:R-:W-:Y:S01]  /*0b70*/  FFMA R29, R18.reuse, 0.5, R29 ;  /* 0x3f000000121d7823 */ /* 0x040fe2000000001d */
[C---:B------:R-:W-:Y:S01]  /*0b80*/  FFMA R31, R18.reuse, 0.125, R31 ;  /* 0x3e000000121f7823 */ /* 0x040fe2000000001f */
[C---:B------:R-:W-:Y:S01]  /*0b90*/  FFMA R10, R18.reuse, 0.25, R10 ;  /* 0x3e800000120a7823 */ /* 0x040fe2000000000a */
[C---:B------:R-:W-:Y:S01]  /*0ba0*/  FFMA R13, R18.reuse, 0.5, R13 ;  /* 0x3f000000120d7823 */ /* 0x040fe2000000000d */
[C---:B------:R-:W-:Y:S01]  /*0bb0*/  FFMA R27, R18.reuse, 0.125, R27 ;  /* 0x3e000000121b7823 */ /* 0x040fe2000000001b */
[C---:B------:R-:W-:Y:S01]  /*0bc0*/  FFMA R19, R18.reuse, 0.5, R19 ;  /* 0x3f00000012137823 */ /* 0x040fe20000000013 */
[C---:B------:R-:W-:Y:S01]  /*0bd0*/  FFMA R7, R18.reuse, 0.25, R7 ;  /* 0x3e80000012077823 */ /* 0x040fe20000000007 */
[C---:B------:R-:W-:Y:S01]  /*0be0*/  FFMA R17, R18.reuse, 0.125, R17 ;  /* 0x3e00000012117823 */ /* 0x040fe20000000011 */
[C---:B------:R-:W-:Y:S01]  /*0bf0*/  FADD R12, R18.reuse, R12 ;  /* 0x0000000c120c7221 */ /* 0x040fe20000000000 */
[C---:B------:R-:W-:Y:S01]  /*0c00*/  FADD R15, R18.reuse, R15 ;  /* 0x0000000f120f7221 */ /* 0x040fe20000000000 */
[----:B------:R-:W-:Y:S01]  /*0c10*/  FADD R35, R18, R35 ;  /* 0x0000002312237221 */ /* 0x000fe20000000000 */
[C---:B------:R-:W-:Y:S01]  /*0c20*/  FMUL R28, R9.reuse, 0.5 ;  /* 0x3f000000091c7820 */ /* 0x040fe20000400000 */
[----:B------:R-:W-:Y:S01]  /*0c30*/  FADD R18, R6, R18 ;  /* 0x0000001206127221 */ /* 0x000fe20000000000 */
[C---:B------:R-:W-:Y:S01]  /*0c40*/  FMUL R6, R9.reuse, 0.25 ;  /* 0x3e80000009067820 */ /* 0x040fe20000400000 */
[----:B------:R-:W-:Y:S01]  /*0c50*/  FMUL R20, R9, 0.125 ;  /* 0x3e00000009147820 */ /* 0x000fe20000400000 */
[----:B------:R0:W4:Y:S01]  /*0c60*/  LDG.E.CONSTANT R5, [R24.64+0x13e800] ;  /* 0x13e8000418057981 */ /* 0x000122000c1e9900 */
[C---:B------:R-:W-:Y:S01]  /*0c70*/  FFMA R0, R28.reuse, 0.5, R0 ;  /* 0x3f0000001c007823 */ /* 0x040fe20000000000 */
[C---:B------:R-:W-:Y:S01]  /*0c80*/  FFMA R29, R28.reuse, 0.25, R29 ;  /* 0x3e8000001c1d7823 */ /* 0x040fe2000000001d */
[C---:B------:R-:W-:Y:S01]  /*0c90*/  FFMA R13, R28.reuse, 0.125, R13 ;  /* 0x3e0000001c0d7823 */ /* 0x040fe2000000000d */
[----:B------:R-:W-:Y:S01]  /*0ca0*/  FADD R19, R28, R19 ;  /* 0x000000131c137221 */ /* 0x000fe20000000000 */
[----:B------:R-:W-:Y:S01]  /*0cb0*/  FADD R28, R12, R28 ;  /* 0x0000001c0c1c7221 */ /* 0x000fe20000000000 */
        /* <DEDUP_REMOVED lines=10> */
[----:B------:R0:W5:Y:S01]  /*0d60*/  LDG.E.CONSTANT R30, [R24.64+0x14ac00] ;  /* 0x14ac0004181e7981 */ /* 0x000162000c1e9900 */
[----:B------:R-:W-:Y:S01]  /*0d70*/  FMUL R14, R2, 0.5 ;  /* 0x3f000000020e7820 */ /* 0x000fe20000400000 */
[----:B------:R-:W-:Y:S01]  /*0d80*/  MOV R20, RZ ;  /* 0x000000ff00147202 */ /* 0x000fe20000000f00 */
[----:B------:R-:W-:Y:S01]  /*0d90*/  IMAD.HI R26, R4, 0x5397829d, RZ ;  /* 0x5397829d041a7827 */ /* 0x000fe200078e02ff */
[----:B------:R-:W-:Y:S01]  /*0da0*/  MOV R22, RZ ;  /* 0x000000ff00167202 */ /* 0x000fe20000000f00 */
[C---:B------:R-:W-:Y:S01]  /*0db0*/  FADD R27, R14.reuse, R14 ;  /* 0x0000000e0e1b7221 */ /* 0x040fe20000000000 */
[----:B------:R0:W5:Y:S01]  /*0dc0*/  LDG.E.CONSTANT R31, [R24.64+0x157000] ;  /* 0x15700004181f7981 */ /* 0x000162000c1e9900 */
[----:B------:R-:W-:Y:S01]  /*0dd0*/  IMAD.HI R20, R21, -0x6db6db6d, R20 ;  /* 0x9249249315147827 */ /* 0x000fe200078e0214 */
[----:B------:R-:W-:Y:S01]  /*0de0*/  FFMA R4, R14, -8, R13 ;  /* 0xc10000000e047823 */ /* 0x000fe2000000000d */
[----:B------:R-:W-:Y:S01]  /*0df0*/  FADD R0, R0, -R27 ;  /* 0x8000001b00007221 */ /* 0x000fe20000000000 */
[----:B------:R-:W-:Y:S01]  /*0e00*/  SHF.R.U32.HI R27, RZ, 0x1f, R26 ;  /* 0x0000001fff1b7819 */ /* 0x000fe2000001161a */
[C---:B------:R-:W-:Y:S01]  /*0e10*/  FMUL R13, R2.reuse, 0.25 ;  /* 0x3e800000020d7820 */ /* 0x040fe20000400000 */
[----:B------:R-:W-:Y:S01]  /*0e20*/  SHF.R.U32.HI R21, RZ, 0x1f, R20 ;  /* 0x0000001fff157819 */ /* 0x000fe20000011614 */
[----:B------:R-:W-:Y:S01]  /*0e30*/  FMUL R17, R2, 0.125 ;  /* 0x3e00000002117820 */ /* 0x000fe20000400000 */
[----:B------:R-:W-:Y:S01]  /*0e40*/  FADD R9, R18, R9 ;  /* 0x0000000912097221 */ /* 0x000fe20000000000 */
[----:B------:R-:W-:Y:S01]  /*0e50*/  LEA.HI.SX32 R26, R26, R27, 0x1c ;  /* 0x0000001b1a1a7211 */ /* 0x000fe200078fe2ff */
[C-C-:B------:R-:W-:Y:S01]  /*0e60*/  FADD R27, R13.reuse, R13.reuse ;  /* 0x0000000d0d1b7221 */ /* 0x140fe20000000000 */
[C---:B------:R-:W-:Y:S01]  /*0e70*/  FFMA R8, R13.reuse, 4, R8 ;  /* 0x408000000d087823 */ /* 0x040fe20000000008 */
[----:B------:R-:W-:Y:S01]  /*0e80*/  FFMA R10, R13, -8, R10 ;  /* 0xc10000000d0a7823 */ /* 0x000fe2000000000a */
[----:B------:R-:W-:Y:S01]  /*0e90*/  FADD R7, R7, R13 ;  /* 0x0000000d07077221 */ /* 0x000fe20000000000 */
[----:B------:R-:W-:Y:S01]  /*0ea0*/  LEA.HI.SX32 R21, R20, R21, 0x1e ;  /* 0x0000001514157211 */ /* 0x000fe200078ff2ff */
[C---:B------:R-:W-:Y:S01]  /*0eb0*/  FADD R37, R17.reuse, R17 ;  /* 0x0000001111257221 */ /* 0x040fe20000000000 */
[C---:B------:R-:W-:Y:S01]  /*0ec0*/  FFMA R16, R17.reuse, 4, R16 ;  /* 0x4080000011107823 */ /* 0x040fe20000000010 */
[----:B------:R-:W-:Y:S01]  /*0ed0*/  FFMA R13, R17, -8, R12 ;  /* 0xc1000000110d7823 */ /* 0x000fe2000000000c */
[----:B------:R-:W-:Y:S01]  /*0ee0*/  IMAD.HI R20, R23, -0x6db6db6d, R22 ;  /* 0x9249249317147827 */ /* 0x000fe200078e0216 */
[----:B------:R-:W-:Y:S01]  /*0ef0*/  FADD R17, R6, R17 ;  /* 0x0000001106117221 */ /* 0x000fe20000000000 */
[----:B------:R-:W-:Y:S01]  /*0f00*/  FADD R9, R9, R2 ;  /* 0x0000000209097221 */ /* 0x000fe20000000000 */
[----:B------:R-:W-:Y:S01]  /*0f10*/  FFMA R29, R14, 4, R29 ;  /* 0x408000000e1d7823 */ /* 0x000fe2000000001d */
[----:B------:R-:W-:Y:S01]  /*0f20*/  FADD R19, R19, R14 ;  /* 0x0000000e13137221 */ /* 0x000fe20000000000 */
[C---:B------:R-:W-:Y:S01]  /*0f30*/  FADD R6, R36.reuse, R36 ;  /* 0x0000002424067221 */ /* 0x040fe20000000000 */
[C---:B------:R-:W-:Y:S01]  /*0f40*/  FFMA R12, R36.reuse, 4, R7 ;  /* 0x40800000240c7823 */ /* 0x040fe20000000007 */
[----:B------:R-:W-:Y:S01]  /*0f50*/  FFMA R18, R36, -8, R17 ;  /* 0xc100000024127823 */ /* 0x000fe20000000011 */
[----:B------:R-:W-:Y:S01]  /*0f60*/  SHF.R.U32.HI R22, RZ, 0x1f, R20 ;  /* 0x0000001fff167819 */ /* 0x000fe20000011614 */
[----:B------:R-:W-:Y:S01]  /*0f70*/  FFMA R14, R2, 4, R15 ;  /* 0x40800000020e7823 */ /* 0x000fe2000000000f */
[----:B------:R-:W-:Y:S01]  /*0f80*/  FADD R36, R9, R36 ;  /* 0x0000002409247221 */ /* 0x000fe20000000000 */
[----:B------:R0:W5:Y:S01]  /*0f90*/  LDG.E.CONSTANT R15, [R24.64+0x163400] ;  /* 0x16340004180f7981 */ /* 0x000162000c1e9900 */
[----:B------:R-:W-:-:S03]  /*0fa0*/  LEA.HI.SX32 R22, R20, R22, 0x1d ;  /* 0x0000001614167211 */ /* 0x000fc600078feaff */
[----:B------:R0:W5:Y:S01]  /*0fb0*/  LDG.E.CONSTANT R9, [R24.64+0x16f800] ;  /* 0x16f8000418097981 */ /* 0x000162000c1e9900 */
[----:B------:R-:W-:-:S03]  /*0fc0*/  FADD R34, R34, -R27 ;  /* 0x8000001b22227221 */ /* 0x000fc60000000000 */
[----:B------:R0:W5:Y:S01]  /*0fd0*/  LDG.E.CONSTANT R17, [R24.64+0x17bc00] ;  /* 0x17bc000418117981 */ /* 0x000162000c1e9900 */
[C---:B------:R-:W-:Y:S01]  /*0fe0*/  FADD R27, R2.reuse, R2 ;  /* 0x00000002021b7221 */ /* 0x040fe20000000000 */
[----:B------:R-:W-:Y:S02]  /*0ff0*/  FFMA R35, R2, -8, R35 ;  /* 0xc100000002237823 */ /* 0x000fe40000000023 */
[----:B------:R0:W5:Y:S01]  /*1000*/  LDG.E.CONSTANT R2, [R24.64+0x188000] ;  /* 0x1880000418027981 */ /* 0x000162000c1e9900 */
[----:B------:R-:W-:Y:S01]  /*1010*/  IMAD R22, R22, -0xe, R23 ;  /* 0xfffffff216167824 */ /* 0x000fe200078e0217 */
[----:B------:R-:W-:Y:S02]  /*1020*/  FADD R19, R19, -R6 ;  /* 0x8000000613137221 */ /* 0x000fe40000000000 */
[----:B------:R0:W5:Y:S01]  /*1030*/  LDG.E.CONSTANT R7, [R24.64+0x194400] ;  /* 0x1944000418077981 */ /* 0x000162000c1e9900 */
[----:B------:R-:W-:-:S03]  /*1040*/  IMAD R22, R21, 0x38, R22 ;  /* 0x0000003815167824 */ /* 0x000fc600078e0216 */
[----:B------:R0:W5:Y:S01]  /*1050*/  LDG.E.CONSTANT R6, [R24.64+0x1a0800] ;  /* 0x1a08000418067981 */ /* 0x000162000c1e9900 */
[----:B------:R-:W-:Y:S01]  /*1060*/  FADD R28, R28, -R27 ;  /* 0x8000001b1c1c7221 */ /* 0x000fe20000000000 */
[-C--:B------:R-:W-:Y:S01]  /*1070*/  IMAD.WIDE R26, R26, R3.reuse, c[0x0][0x170] ;  /* 0x00005c001a1a7625 */ /* 0x080fe200078e0203 */
[----:B------:R-:W-:Y:S01]  /*1080*/  SHF.L.U32 R22, R22, 0x2, RZ ;  /* 0x0000000216167819 */ /* 0x000fe200000006ff */
[----:B------:R-:W-:Y:S02]  /*1090*/  FADD R32, R32, -R37 ;  /* 0x8000002520207221 */ /* 0x000fe40000000000 */
[----:B------:R0:W5:Y:S02]  /*10a0*/  LDG.E.CONSTANT R37, [R24.64+0x1acc00] ;  /* 0x1acc000418257981 */ /* 0x000164000c1e9900 */
[----:B------:R-:W-:Y:S02]  /*10b0*/  IMAD.WIDE R20, R22, R3, c[0x0][0x178] ;  /* 0x00005e0016147625 */ /* 0x000fe400078e0203 */
[----:B------:R5:W5:Y:S04]  /*10c0*/  LDG.E.CONSTANT R26, [R26.64] ;  /* 0x000000041a1a7981 */ /* 0x000b68000c1e9900 */
[----:B------:R-:W5:Y:S01]  /*10d0*/  LDG.E.CONSTANT R23, [R20.64] ;  /* 0x0000000414177981 */ /* 0x000f62000c1e9900 */
[C---:B--2---:R-:W-:Y:S01]  /*10e0*/  FFMA R10, R33.reuse, 0.25, R10 ;  /* 0x3e800000210a7823 */ /* 0x044fe2000000000a */
[----:B0-----:R-:W-:Y:S01]  /*10f0*/  FFMA R24, R33, 0.125, R13 ;  /* 0x3e00000021187823 */ /* 0x001fe2000000000d */
[----:B------:R-:W-:Y:S01]  /*1100*/  FADD R35, R35, R33 ;  /* 0x0000002123237221 */ /* 0x000fe20000000000 */
[----:B------:R-:W-:Y:S01]  /*1110*/  FFMA R4, R33, 0.5, R4 ;  /* 0x3f00000021047823 */ /* 0x000fe20000000004 */
[C---:B---3--:R-:W-:Y:S01]  /*1120*/  FADD R13, R11.reuse, R11 ;  /* 0x0000000b0b0d7221 */ /* 0x048fe20000000000 */
[C---:B------:R-:W-:Y:S01]  /*1130*/  FFMA R34, R11.reuse, -4, R34 ;  /* 0xc08000000b227823 */ /* 0x040fe20000000022 */
[C---:B------:R-:W-:Y:S01]  /*1140*/  FFMA R8, R11.reuse, 4, R8 ;  /* 0x408000000b087823 */ /* 0x040fe20000000008 */
[C---:B------:R-:W-:Y:S01]  /*1150*/  FFMA R32, R11.reuse, 8, R32 ;  /* 0x410000000b207823 */ /* 0x040fe20000000020 */
[C---:B------:R-:W-:Y:S01]  /*1160*/  FFMA R16, R11.reuse, -8, R16 ;  /* 0xc10000000b107823 */ /* 0x040fe20000000010 */
[C---:B------:R-:W-:Y:S01]  /*1170*/  FFMA R10, R11.reuse, -4, R10 ;  /* 0xc08000000b0a7823 */ /* 0x040fe2000000000a */
[C---:B------:R-:W-:Y:S01]  /*1180*/  FFMA R24, R11.reuse, 8, R24 ;  /* 0x410000000b187823 */ /* 0x040fe20000000018 */
[C---:B------:R-:W-:Y:S01]  /*1190*/  FADD R28, -R11.reuse, R28 ;  /* 0x0000001c0b1c7221 */ /* 0x040fe20000000100 */
[C---:B------:R-:W-:Y:S01]  /*11a0*/  FADD R14, R11.reuse, R14 ;  /* 0x0000000e0b0e7221 */ /* 0x040fe20000000000 */
[C---:B------:R-:W-:Y:S01]  /*11b0*/  FFMA R12, R11.reuse, 4, R12 ;  /* 0x408000000b0c7823 */ /* 0x040fe2000000000c */
[C---:B------:R-:W-:Y:S01]  /*11c0*/  FFMA R18, R11.reuse, -8, R18 ;  /* 0xc10000000b127823 */ /* 0x040fe20000000012 */
[----:B------:R-:W-:Y:S01]  /*11d0*/  FADD R35, -R11, R35 ;  /* 0x000000230b237221 */ /* 0x000fe20000000100 */
[----:B------:R-:W-:Y:S01]  /*11e0*/  FADD R36, R36, R11 ;  /* 0x0000000b24247221 */ /* 0x000fe20000000000 */
[C---:B------:R-:W-:Y:S01]  /*11f0*/  FADD R0, R13.reuse, R0 ;  /* 0x000000000d007221 */ /* 0x040fe20000000000 */
[C---:B------:R-:W-:Y:S01]  /*1200*/  FADD R29, -R13.reuse, R29 ;  /* 0x0000001d0d1d7221 */ /* 0x040fe20000000100 */
[----:B------:R-:W-:Y:S01]  /*1210*/  FADD R4, R13, R4 ;  /* 0x000000040d047221 */ /* 0x000fe20000000000 */
[----:B----4-:R-:W-:Y:S01]  /*1220*/  FADD R11, R5, R5 ;  /* 0x00000005050b7221 */ /* 0x010fe20000000000 */
[----:B------:R-:W-:-:S03]  /*1230*/  FADD R19, R19, -R13 ;  /* 0x8000000d13137221 */ /* 0x000fc60000000000 */
[C---:B------:R-:W-:Y:S01]  /*1240*/  FADD R0, -R11.reuse, R0 ;  /* 0x000000000b007221 */ /* 0x040fe20000000100 */
[C---:B------:R-:W-:Y:S01]  /*1250*/  FADD R29, -R11.reuse, R29 ;  /* 0x0000001d0b1d7221 */ /* 0x040fe20000000100 */
[----:B------:R-:W-:Y:S01]  /*1260*/  FADD R4, -R11, R4 ;  /* 0x000000040b047221 */ /* 0x000fe20000000100 */
[----:B------:R-:W-:Y:S01]  /*1270*/  FADD R13, R5, R14 ;  /* 0x0000000e050d7221 */ /* 0x000fe20000000000 */
[----:B------:R-:W-:Y:S01]  /*1280*/  FADD R19, R19, -R11 ;  /* 0x8000000b13137221 */ /* 0x000fe20000000000 */
[C---:B------:R-:W-:Y:S01]  /*1290*/  FFMA R32, R5.reuse, -8, R32 ;  /* 0xc100000005207823 */ /* 0x040fe20000000020 */
[C---:B------:R-:W-:Y:S01]  /*12a0*/  FFMA R16, R5.reuse, -8, R16 ;  /* 0xc100000005107823 */ /* 0x040fe20000000010 */
[C---:B------:R-:W-:Y:S01]  /*12b0*/  FFMA R24, R5.reuse, -8, R24 ;  /* 0xc100000005187823 */ /* 0x040fe20000000018 */
[C---:B-----5:R-:W-:Y:S01]  /*12c0*/  FMUL R27, R30.reuse, -2 ;  /* 0xc00000001e1b7820 */ /* 0x060fe20000400000 */
[----:B------:R-:W-:Y:S01]  /*12d0*/  FADD R14, R30, R30 ;  /* 0x0000001e1e0e7221 */ /* 0x000fe20000000000 */
[----:B------:R-:W-:-:S02]  /*12e0*/  FFMA R25, R5, -8, R18 ;  /* 0xc100000005197823 */ /* 0x000fc40000000012 */
[C---:B------:R-:W-:Y:S01]  /*12f0*/  FFMA R0, R27.reuse, 0.5, R0 ;  /* 0x3f0000001b007823 */ /* 0x040fe20000000000 */
[C---:B------:R-:W-:Y:S01]  /*1300*/  FFMA R29, R27.reuse, 0.25, R29 ;  /* 0x3e8000001b1d7823 */ /* 0x040fe2000000001d */
[----:B------:R-:W-:Y:S01]  /*1310*/  FFMA R4, R27, 0.125, R4 ;  /* 0x3e0000001b047823 */ /* 0x000fe20000000004 */
[C---:B------:R-:W-:Y:S01]  /*1320*/  FMUL R27, R30.reuse, -8 ;  /* 0xc10000001e1b7820 */ /* 0x040fe20000400000 */
[----:B------:R-:W-:Y:S01]  /*1330*/  FADD R19, R19, -R14 ;  /* 0x8000000e13137221 */ /* 0x000fe20000000000 */
[C---:B------:R-:W-:Y:S01]  /*1340*/  FFMA R34, R5.reuse, 4, R34 ;  /* 0x4080000005227823 */ /* 0x040fe20000000022 */
[----:B------:R-:W-:Y:S01]  /*1350*/  FFMA R8, R5, 4, R8 ;  /* 0x4080000005087823 */ /* 0x000fe20000000008 */
[C---:B------:R-:W-:Y:S01]  /*1360*/  FFMA R32, R27.reuse, 0.5, R32 ;  /* 0x3f0000001b207823 */ /* 0x040fe20000000020 */
[C---:B------:R-:W-:Y:S01]  /*1370*/  FFMA R16, R27.reuse, 0.25, R16 ;  /* 0x3e8000001b107823 */ /* 0x040fe20000000010 */
[----:B------:R-:W-:Y:S01]  /*1380*/  FFMA R24, R27, 0.125, R24 ;  /* 0x3e0000001b187823 */ /* 0x000fe20000000018 */
[C---:B------:R-:W-:Y:S01]  /*1390*/  FFMA R10, R5.reuse, 4, R10 ;  /* 0x40800000050a7823 */ /* 0x040fe2000000000a */
[----:B------:R-:W-:Y:S01]  /*13a0*/  FFMA R12, R5, 4, R12 ;  /* 0x40800000050c7823 */ /* 0x000fe2000000000c */
[C---:B------:R-:W-:Y:S01]  /*13b0*/  FMUL R27, R30.reuse, 4 ;  /* 0x408000001e1b7820 */ /* 0x040fe20000400000 */
[----:B------:R-:W-:Y:S01]  /*13c0*/  FFMA R14, R30, -8, R25 ;  /* 0xc10000001e0e7823 */ /* 0x000fe20000000019 */
[----:B------:R-:W-:-:S02]  /*13d0*/  FMUL R25, R31, -8 ;  /* 0xc10000001f197820 */ /* 0x000fc40000400000 */
[C---:B------:R-:W-:Y:S01]  /*13e0*/  FFMA R34, R27.reuse, 0.5, R34 ;  /* 0x3f0000001b227823 */ /* 0x040fe20000000022 */
[C---:B------:R-:W-:Y:S01]  /*13f0*/  FFMA R8, R27.reuse, 0.25, R8 ;  /* 0x3e8000001b087823 */ /* 0x040fe20000000008 */
[----:B------:R-:W-:Y:S01]  /*1400*/  FFMA R10, R27, 0.125, R10 ;  /* 0x3e0000001b0a7823 */ /* 0x000fe2000000000a */
[----:B------:R-:W-:Y:S01]  /*1410*/  FADD R12, R12, R27 ;  /* 0x0000001b0c0c7221 */ /* 0x000fe20000000000 */
[----:B------:R-:W-:Y:S01]  /*1420*/  FADD R27, R25, R25 ;  /* 0x00000019191b7221 */ /* 0x000fe20000000000 */
[C---:B------:R-:W-:Y:S01]  /*1430*/  FADD R11, R5.reuse, R28 ;  /* 0x0000001c050b7221 */ /* 0x040fe20000000000 */
[----:B------:R-:W-:Y:S01]  /*1440*/  FADD R35, R5, R35 ;  /* 0x0000002305237221 */ /* 0x000fe20000000000 */
[C---:B------:R-:W-:Y:S01]  /*1450*/  FMUL R28, R31.reuse, -2 ;  /* 0xc00000001f1c7820 */ /* 0x040fe20000400000 */
[----:B------:R-:W-:Y:S01]  /*1460*/  FFMA R14, R31, -8, R14 ;  /* 0xc10000001f0e7823 */ /* 0x000fe2000000000e */
[----:B------:R-:W-:Y:S01]  /*1470*/  FADD R32, R32, -R27 ;  /* 0x8000001b20207221 */ /* 0x000fe20000000000 */
[----:B------:R-:W-:Y:S01]  /*1480*/  FFMA R24, R25, -8, R24 ;  /* 0xc100000019187823 */ /* 0x000fe20000000018 */
[----:B------:R-:W-:Y:S01]  /*1490*/  FFMA R18, R30, 0.125, R35 ;  /* 0x3e0000001e127823 */ /* 0x000fe20000000023 */
[----:B------:R-:W-:Y:S01]  /*14a0*/  FFMA R4, R28, -8, R4 ;  /* 0xc10000001c047823 */ /* 0x000fe20000000004 */
[----:B------:R-:W-:Y:S01]  /*14b0*/  FADD R5, R36, R5 ;  /* 0x0000000524057221 */ /* 0x000fe20000000000 */
[C---:B------:R-:W-:Y:S01]  /*14c0*/  FADD R35, R15.reuse, R15 ;  /* 0x0000000f0f237221 */ /* 0x040fe20000000000 */
[----:B------:R-:W-:Y:S01]  /*14d0*/  FFMA R24, R15, -8, R24 ;  /* 0xc10000000f187823 */ /* 0x000fe20000000018 */
[----:B------:R-:W-:Y:S01]  /*14e0*/  FADD R14, R14, R9 ;  /* 0x000000090e0e7221 */ /* 0x000fe20000000000 */
[----:B------:R-:W-:Y:S01]  /*14f0*/  FFMA R16, R25, 4, R16 ;  /* 0x4080000019107823 */ /* 0x000fe20000000010 */
[----:B------:R-:W-:Y:S01]  /*1500*/  FADD R9, -R17, R32 ;  /* 0x0000002011097221 */ /* 0x000fe20000000100 */
[----:B------:R-:W-:Y:S01]  /*1510*/  FADD R35, R4, -R35 ;  /* 0x8000002304237221 */ /* 0x000fe20000000000 */
[C---:B------:R-:W-:Y:S01]  /*1520*/  FFMA R11, R30.reuse, 0.5, R11 ;  /* 0x3f0000001e0b7823 */ /* 0x040fe2000000000b */
[----:B------:R-:W-:Y:S01]  /*1530*/  FFMA R13, R30, 0.25, R13 ;  /* 0x3e8000001e0d7823 */ /* 0x000fe2000000000d */
[----:B------:R-:W-:Y:S01]  /*1540*/  FADD R4, R2, R9 ;  /* 0x0000000902047221 */ /* 0x000fe20000000000 */
[----:B------:R-:W-:Y:S01]  /*1550*/  FADD R30, R5, R30 ;  /* 0x0000001e051e7221 */ /* 0x000fe20000000000 */
[C---:B------:R-:W-:Y:S01]  /*1560*/  FADD R24, -R17.reuse, R24 ;  /* 0x0000001811187221 */ /* 0x040fe20000000100 */
[----:B------:R-:W-:Y:S01]  /*1570*/  FADD R5, R28, R28 ;  /* 0x0000001c1c057221 */ /* 0x000fe20000000000 */
[----:B------:R-:W-:Y:S01]  /*1580*/  FADD R16, R17, R16 ;  /* 0x0000001011107221 */ /* 0x000fe20000000000 */
[----:B------:R-:W-:Y:S01]  /*1590*/  FMUL R33, R31, 4 ;  /* 0x408000001f217820 */ /* 0x000fe20000400000 */
[----:B------:R-:W-:Y:S01]  /*15a0*/  FADD R17, R14, R17 ;  /* 0x000000110e117221 */ /* 0x000fe20000000000 */
[----:B------:R-:W-:Y:S01]  /*15b0*/  FFMA R4, R7, 0.5, R4 ;  /* 0x3f00000007047823 */ /* 0x000fe20000000004 */
[----:B------:R-:W-:Y:S01]  /*15c0*/  FADD R24, R2, R24 ;  /* 0x0000001802187221 */ /* 0x000fe20000000000 */
[----:B------:R-:W-:Y:S01]  /*15d0*/  FADD R9, R6, R6 ;  /* 0x0000000606097221 */ /* 0x000fe20000000000 */
[----:B------:R-:W-:Y:S01]  /*15e0*/  FADD R5, R0, -R5 ;  /* 0x8000000500057221 */ /* 0x000fe20000000000 */
[----:B------:R-:W-:Y:S01]  /*15f0*/  FADD R16, R2, R16 ;  /* 0x0000001002107221 */ /* 0x000fe20000000000 */
[C-C-:B------:R-:W-:Y:S01]  /*1600*/  FADD R25, R33.reuse, R33.reuse ;  /* 0x0000002121197221 */ /* 0x140fe20000000000 */
[C---:B------:R-:W-:Y:S01]  /*1610*/  FFMA R27, R33.reuse, 4, R8 ;  /* 0x40800000211b7823 */ /* 0x040fe20000000008 */
[----:B------:R-:W-:Y:S01]  /*1620*/  FFMA R0, R33, -8, R10 ;  /* 0xc100000021007823 */ /* 0x000fe2000000000a */
[----:B------:R-:W-:Y:S01]  /*1630*/  FADD R13, R13, R33 ;  /* 0x000000210d0d7221 */ /* 0x000fe20000000000 */
[----:B------:R-:W-:Y:S01]  /*1640*/  FADD R2, R17, R2 ;  /* 0x0000000211027221 */ /* 0x000fe20000000000 */
[----:B------:R-:W-:Y:S01]  /*1650*/  FADD R33, R33, R12 ;  /* 0x0000000c21217221 */ /* 0x000fe20000000000 */
[----:B------:R-:W-:Y:S01]  /*1660*/  FFMA R12, R7, 0.125, R24 ;  /* 0x3e000000070c7823 */ /* 0x000fe20000000018 */
[----:B------:R-:W-:Y:S01]  /*1670*/  FADD R10, R4, -R9 ;  /* 0x80000009040a7221 */ /* 0x000fe20000000000 */
[C---:B------:R-:W-:Y:S01]  /*1680*/  FADD R8, R31.reuse, R31 ;  /* 0x0000001f1f087221 */ /* 0x040fe20000000000 */
[----:B------:R-:W2:Y:S01]  /*1690*/  LDG.E.CONSTANT R4, [R20.64+0x8] ;  /* 0x0000080414047981 */ /* 0x000ea2000c1e9900 */
[----:B------:R-:W-:Y:S01]  /*16a0*/  FFMA R18, R31, -8, R18 ;  /* 0xc10000001f127823 */ /* 0x000fe20000000012 */
[----:B------:R-:W-:Y:S01]  /*16b0*/  FFMA R17, R7, 0.25, R16 ;  /* 0x3e80000007117823 */ /* 0x000fe20000000010 */
[----:B------:R-:W-:Y:S01]  /*16c0*/  FADD R24, R2, R7 ;  /* 0x0000000702187221 */ /* 0x000fe20000000000 */
[----:B------:R-:W-:Y:S01]  /*16d0*/  FADD R31, R30, R31 ;  /* 0x0000001f1e1f7221 */ /* 0x000fe20000000000 */
[C---:B------:R-:W-:Y:S01]  /*16e0*/  FFMA R12, R6.reuse, -8, R12 ;  /* 0xc1000000060c7823 */ /* 0x040fe2000000000c */
[----:B------:R-:W3:Y:S01]  /*16f0*/  LDG.E.CONSTANT R7, [R20.64+0xe4] ;  /* 0x0000e40414077981 */ /* 0x000ee2000c1e9900 */
[----:B------:R-:W-:Y:S01]  /*1700*/  FFMA R17, R6, 4, R17 ;  /* 0x4080000006117823 */ /* 0x000fe20000000011 */
[----:B------:R-:W-:Y:S01]  /*1710*/  FADD R24, R24, R6 ;  /* 0x0000000618187221 */ /* 0x000fe20000000000 */
[----:B------:R-:W-:Y:S01]  /*1720*/  FADD R11, R11, -R8 ;  /* 0x800000080b0b7221 */ /* 0x000fe20000000000 */
[----:B------:R-:W-:Y:S01]  /*1730*/  FFMA R0, R15, 4, R0 ;  /* 0x408000000f007823 */ /* 0x000fe20000000000 */
[----:B------:R-:W4:Y:S01]  /*1740*/  LDG.E.CONSTANT R9, [R20.64+0x4] ;  /* 0x0000040414097981 */ /* 0x000f22000c1e9900 */
[--C-:B------:R-:W-:Y:S01]  /*1750*/  FADD R32, R31, R26.reuse ;  /* 0x0000001a1f207221 */ /* 0x100fe20000000000 */
[----:B------:R-:W-:Y:S01]  /*1760*/  FFMA R29, R28, 4, R29 ;  /* 0x408000001c1d7823 */ /* 0x000fe2000000001d */
[----:B------:R-:W-:Y:S01]  /*1770*/  FADD R25, R34, -R25 ;  /* 0x8000001922197221 */ /* 0x000fe20000000000 */
[----:B------:R-:W5:Y:S01]  /*1780*/  LDG.E.CONSTANT R2, [R20.64+0xc] ;  /* 0x00000c0414027981 */ /* 0x000f62000c1e9900 */
[----:B------:R-:W-:Y:S01]  /*1790*/  FADD R19, -R8, R19 ;  /* 0x0000001308137221 */ /* 0x000fe20000000100 */
[----:B------:R-:W-:Y:S01]  /*17a0*/  FADD R15, R18, R15 ;  /* 0x0000000f120f7221 */ /* 0x000fe20000000000 */
[----:B------:R-:W-:Y:S01]  /*17b0*/  FADD R37, R12, R37 ;  /* 0x000000250c257221 */ /* 0x000fe20000000000 */
[----:B------:R-:W5:Y:S04]  /*17c0*/  LDG.E.CONSTANT R16, [R20.64+0xe8] ;  /* 0x0000e80414107981 */ /* 0x000f68000c1e9900 */
[----:B------:R-:W5:Y:S01]  /*17d0*/  LDG.E.CONSTANT R6, [R20.64+0x1c0] ;  /* 0x0001c00414067981 */ /* 0x000f62000c1e9900 */
[--C-:B------:R-:W-:Y:S01]  /*17e0*/  FADD R18, R5, R26.reuse ;  /* 0x0000001a05127221 */ /* 0x100fe20000000000 */
        /* <DEDUP_REMOVED lines=13> */
[----:B------:R-:W-:Y:S01]  /*18c0*/  FADD R37, R37, R26 ;  /* 0x0000001a25257221 */ /* 0x000fe20000000000 */
[----:B------:R-:W-:Y:S01]  /*18d0*/  FADD R34, R32, R23 ;  /* 0x0000001720227221 */ /* 0x000fe20000000000 */
        /* <DEDUP_REMOVED lines=9> */
[----:B------:R-:W-:Y:S01]  /*1970*/  IMAD.WIDE R22, R22, R3, c[0x0][0x160] ;  /* 0x0000580016167625 */ /* 0x000fe200078e0203 */
[----:B------:R-:W-:-:S05]  /*1980*/  FMNMX R3, RZ, R34, !PT ;  /* 0x00000022ff037209 */ /* 0x000fca0007800000 */
[----:B------:R0:W-:Y:S01]  /*1990*/  STG.E [R22.64], R3 ;  /* 0x0000000316007986 */ /* 0x0001e2000c101904 */
[----:B--2---:R-:W-:Y:S01]  /*19a0*/  FADD R4, R13, R4 ;  /* 0x000000040d047221 */ /* 0x004fe20000000000 */
[----:B---3--:R-:W-:-:S04]  /*19b0*/  FADD R18, R18, R7 ;  /* 0x0000000712127221 */ /* 0x008fc80000000000 */
[----:B------:R-:W-:Y:S01]  /*19c0*/  FMNMX R7, RZ, R4, !PT ;  /* 0x00000004ff077209 */ /* 0x000fe20007800000 */
[----:B----4-:R-:W-:Y:S01]  /*19d0*/  FADD R9, R28, R9 ;  /* 0x000000091c097221 */ /* 0x010fe20000000000 */
[----:B-----5:R-:W-:Y:S01]  /*19e0*/  FADD R2, R15, R2 ;  /* 0x000000020f027221 */ /* 0x020fe20000000000 */
[----:B------:R-:W-:Y:S01]  /*19f0*/  FADD R16, R29, R16 ;  /* 0x000000101d107221 */ /* 0x000fe20000000000 */
[----:B------:R-:W-:Y:S01]  /*1a00*/  FADD R6, R33, R6 ;  /* 0x0000000621067221 */ /* 0x000fe20000000000 */
[----:B------:R1:W-:Y:S01]  /*1a10*/  STG.E [R22.64+0x8], R7 ;  /* 0x0000080716007986 */ /* 0x0003e2000c101904 */
[----:B------:R-:W-:Y:S02]  /*1a20*/  FMNMX R9, RZ, R9, !PT ;  /* 0x00000009ff097209 */ /* 0x000fe40007800000 */
[----:B------:R-:W-:Y:S02]  /*1a30*/  FMNMX R13, RZ, R2, !PT ;  /* 0x00000002ff0d7209 */ /* 0x000fe40007800000 */
[----:B0-----:R-:W-:Y:S01]  /*1a40*/  FMNMX R3, RZ, R16, !PT ;  /* 0x00000010ff037209 */ /* 0x001fe20007800000 */
[----:B------:R0:W-:Y:S01]  /*1a50*/  STG.E [R22.64+0x4], R9 ;  /* 0x0000040916007986 */ /* 0x0001e2000c101904 */
[----:B-1----:R-:W-:Y:S01]  /*1a60*/  FMNMX R7, RZ, R6, !PT ;  /* 0x00000006ff077209 */ /* 0x002fe20007800000 */
[----:B------:R-:W-:Y:S01]  /*1a70*/  FADD R8, R19, R8 ;  /* 0x0000000813087221 */ /* 0x000fe20000000000 */
        /* <DEDUP_REMOVED lines=8> */
[----:B------:R1:W-:Y:S01]  /*1b00*/  STG.E [R22.64+0xc], R13 ;  /* 0x00000c0d16007986 */ /* 0x0003e2000c101904 */
[----:B------:R-:W-:-:S02]  /*1b10*/  FMNMX R15, RZ, R8, !PT ;  /* 0x00000008ff0f7209 */ /* 0x000fc40007800000 */
[----:B------:R-:W-:Y:S01]  /*1b20*/  FMNMX R19, RZ, R18, !PT ;  /* 0x00000012ff137209 */ /* 0x000fe20007800000 */
[----:B------:R2:W-:Y:S01]  /*1b30*/  STG.E [R22.64+0xe8], R3 ;  /* 0x0000e80316007986 */ /* 0x0005e2000c101904 */
[----:B0-----:R-:W-:Y:S02]  /*1b40*/  FMNMX R9, RZ, R12, !PT ;  /* 0x0000000cff097209 */ /* 0x001fe40007800000 */
[----:B------:R-:W-:Y:S01]  /*1b50*/  FMNMX R27, RZ, R27, !PT ;  /* 0x0000001bff1b7209 */ /* 0x000fe20007800000 */
[----:B------:R0:W-:Y:S01]  /*1b60*/  STG.E [R22.64+0x1c0], R7 ;  /* 0x0001c00716007986 */ /* 0x0001e2000c101904 */
[----:B------:R-:W-:Y:S02]  /*1b70*/  FMNMX R5, RZ, R0, !PT ;  /* 0x00000000ff057209 */ /* 0x000fe40007800000 */
[----:B------:R-:W-:Y:S02]  /*1b80*/  FMNMX R11, RZ, R11, !PT ;  /* 0x0000000bff0b7209 */ /* 0x000fe40007800000 */
[----:B-1----:R-:W-:-:S02]  /*1b90*/  FMNMX R13, RZ, R14, !PT ;  /* 0x0000000eff0d7209 */ /* 0x002fc40007800000 */
[----:B------:R-:W-:Y:S02]  /*1ba0*/  FMNMX R17, RZ, R17, !PT ;  /* 0x00000011ff117209 */ /* 0x000fe40007800000 */
[----:B--2---:R-:W-:Y:S02]  /*1bb0*/  FMNMX R3, RZ, R10, !PT ;  /* 0x0000000aff037209 */ /* 0x004fe40007800000 */
[----:B0-----:R-:W-:Y:S01]  /*1bc0*/  FMNMX R7, RZ, R32, !PT ;  /* 0x00000020ff077209 */ /* 0x001fe20007800000 */
[----:B------:R-:W-:Y:S04]  /*1bd0*/  STG.E [R22.64+0xe0], R15 ;  /* 0x0000e00f16007986 */ /* 0x000fe8000c101904 */
        /* <DEDUP_REMOVED lines=10> */
.L_x_4:
        /* <DEDUP_REMOVED lines=16> */
.L_x_90:


//--------------------- .text.tvmgen_default_fused_nn_contrib_conv2d_winograd_without_weight_transform_add_add_nn_relu_kernel_1 --------------------------
	.section	.text.tvmgen_default_fused_nn_contrib_conv2d_winograd_without_weight_transform_add_add_nn_relu_kernel_1,"ax",@progbits
	.sectionflags	@"SHF_BARRIERS=1"
	.sectioninfo	@"SHI_REGISTERS=56"
	.align	128
        .global         tvmgen_default_fused_nn_contrib_conv2d_winograd_without_weight_transform_add_add_nn_relu_kernel_1
        .type           tvmgen_default_fused_nn_contrib_conv2d_winograd_without_weight_transform_add_add_nn_relu_kernel_1,@function
        .size           tvmgen_default_fused_nn_contrib_conv2d_winograd_without_weight_transform_add_add_nn_relu_kernel_1,(.L_x_91 - tvmgen_default_fused_nn_contrib_conv2d_winograd_without_weight_transform_add_add_nn_relu_kernel_1)
        .other          tvmgen_default_fused_nn_contrib_conv2d_winograd_without_weight_transform_add_add_nn_relu_kernel_1,@"STO_CUDA_ENTRY STV_DEFAULT"
tvmgen_default_fused_nn_contrib_conv2d_winograd_without_weight_transform_add_add_nn_relu_kernel_1:
.text.tvmgen_default_fused_nn_contrib_conv2d_winograd_without_weight_transform_add_add_nn_relu_kernel_1:
[----:B------:R-:W-:Y:S02]  /*0000*/  MOV R1, c[0x0][0x28] ;  /* 0x00000a0000017a02 */ /* 0x000fe40000000f00 */
[----:B------:R-:W0:Y:S01]  /*0010*/  S2R R2, SR_TID.X ;  /* 0x0000000000027919 */ /* 0x000e220000002100 */
[----:B------:R-:W-:Y:S01]  /*0020*/  MOV R4, RZ ;  /* 0x000000ff00047202 */ /* 0x000fe20000000f00 */
[----:B------:R-:W-:Y:S01]  /*0030*/  CS2R R50, SRZ ;  /* 0x0000000000327805 */ /* 0x000fe2000001ff00 */
[----:B------:R-:W-:Y:S01]  /*0040*/  CS2R R48, SRZ ;  /* 0x0000000000307805 */ /* 0x000fe2000001ff00 */
[----:B------:R-:W1:Y:S01]  /*0050*/  S2R R0, SR_TID.Y ;  /* 0x0000000000007919 */ /* 0x000e620000002200 */
[----:B------:R-:W-:Y:S01]  /*0060*/  CS2R R44, SRZ ;  /* 0x00000000002c7805 */ /* 0x000fe2000001ff00 */
[----:B------:R-:W-:Y:S01]  /*0070*/  CS2R R40, SRZ ;  /* 0x0000000000287805 */ /* 0x000fe2000001ff00 */
[----:B------:R-:W-:Y:S01]  /*0080*/  CS2R R28, SRZ ;  /* 0x00000000001c7805 */ /* 0x000fe2000001ff00 */
[----:B------:R-:W2:Y:S01]  /*0090*/  S2R R3, SR_CTAID.Y ;  /* 0x0000000000037919 */ /* 0x000ea20000002600 */
[----:B------:R-:W-:Y:S01]  /*00a0*/  CS2R R46, SRZ ;  /* 0x00000000002e7805 */ /* 0x000fe2000001ff00 */
[----:B------:R-:W-:Y:S01]  /*00b0*/  CS2R R36, SRZ ;  /* 0x0000000000247805 */ /* 0x000fe2000001ff00 */
[----:B------:R-:W-:Y:S01]  /*00c0*/  CS2R R42, SRZ ;  /* 0x00000000002a7805 */ /* 0x000fe2000001ff00 */
[----:B------:R-:W-:Y:S01]  /*00d0*/  MOV R39, RZ ;  /* 0x000000ff00277202 */ /* 0x000fe20000000f00 */
[----:B------:R-:W-:Y:S01]  /*00e0*/  CS2R R26, SRZ ;  /* 0x00000000001a7805 */ /* 0x000fe2000001ff00 */
[----:B------:R-:W-:Y:S01]  /*00f0*/  CS2R R32, SRZ ;  /* 0x0000000000207805 */ /* 0x000fe2000001ff00 */
[----:B------:R-:W-:Y:S01]  /*0100*/  CS2R R24, SRZ ;  /* 0x0000000000187805 */ /* 0x000fe2000001ff00 */
[----:B------:R-:W-:Y:S01]  /*0110*/  CS2R R10, SRZ ;  /* 0x00000000000a7805 */ /* 0x000fe2000001ff00 */
[----:B------:R-:W-:Y:S01]  /*0120*/  CS2R R22, SRZ ;  /* 0x0000000000167805 */ /* 0x000fe2000001ff00 */
[----:B------:R-:W-:Y:S01]  /*0130*/  CS2R R30, SRZ ;  /* 0x00000000001e7805 */ /* 0x000fe2000001ff00 */
[----:B------:R-:W-:Y:S01]  /*0140*/  MOV R9, RZ ;  /* 0x000000ff00097202 */ /* 0x000fe20000000f00 */
[----:B------:R-:W-:Y:S01]  /*0150*/  CS2R R20, SRZ ;  /* 0x0000000000147805 */ /* 0x000fe2000001ff00 */
[----:B0-----:R-:W-:-:S05]  /*0160*/  SHF.R.S32.HI R5, RZ, 0x1, R2 ;  /* 0x00000001ff057819 */ /* 0x001fca0000011402 */
[----:B-1----:R-:W-:Y:S02]  /*0170*/  IMAD R6, R0, 0x31, R5 ;  /* 0x0000003100067824 */ /* 0x002fe400078e0205 */
.L_x_6:
[----:B------:R-:W-:Y:S01]  /*0180*/  BAR.SYNC.DEFER_BLOCKING 0x0 ;  /* 0x0000000000007b1d */ /* 0x000fe20000010000 */
[C---:B------:R-:W-:Y:S01]  /*0190*/  ISETP.GT.AND P0, PT, R0.reuse, RZ, PT ;  /* 0x000000ff0000720c */ /* 0x040fe20003f04270 */
[C---:B------:R-:W-:Y:S01]  /*01a0*/  IMAD R18, R0.reuse, 0x62, R2 ;  /* 0x0000006200127824 */ /* 0x040fe200078e0202 */
[----:B------:R-:W-:Y:S02]  /*01b0*/  ISETP.GT.AND P1, PT, R0, 0x2, PT ;  /* 0x000000020000780c */ /* 0x000fe40003f24270 */
[C---:B------:R-:W-:Y:S01]  /*01c0*/  ISETP.GT.OR P0, PT, R6.reuse, 0x1d, P0 ;  /* 0x0000001d0600780c */ /* 0x040fe20000704670 */
[----:B------:R-:W0:Y:S01]  /*01d0*/  S2R R7, SR_CTAID.Z ;  /* 0x0000000000077919 */ /* 0x000e220000002700 */
[----:B------:R-:W-:Y:S01]  /*01e0*/  ISETP.GT.OR P1, PT, R6, 0x7f, P1 ;  /* 0x0000007f0600780c */ /* 0x000fe20000f24670 */
[----:B------:R-:W-:Y:S01]  /*01f0*/  ULDC.64 UR4, c[0x0][0x118] ;  /* 0x0000460000047ab9 */ /* 0x000fe20000000a00 */
[----:B--2---:R-:W-:Y:S02]  /*0200*/  SHF.L.U32 R12, R3, 0x5, RZ ;  /* 0x00000005030c7819 */ /* 0x004fe400000006ff */
[----:B------:R-:W-:-:S07]  /*0210*/  MOV R19, 0x4 ;  /* 0x0000000400137802 */ /* 0x000fce0000000f00 */
[--C-:B------:R-:W-:Y:S02]  /*0220*/  @!P0 SHF.R.U32.HI R13, RZ, 0x1, R2.reuse ;  /* 0x00000001ff0d8819 */ /* 0x100fe40000011602 */
[----:B------:R-:W-:Y:S02]  /*0230*/  @!P1 SHF.R.U32.HI R5, RZ, 0x1, R2 ;  /* 0x00000001ff059819 */ /* 0x000fe40000011602 */
[----:B------:R-:W-:Y:S01]  /*0240*/  @!P0 IADD3 R14, R18, 0xc4, RZ ;  /* 0x000000c4120e8810 */ /* 0x000fe20007ffe0ff */
[C---:B------:R-:W-:Y:S02]  /*0250*/  @!P0 IMAD R13, R0.reuse, 0x31, R13 ;  /* 0x00000031000d8824 */ /* 0x040fe400078e020d */
[----:B------:R-:W-:Y:S01]  /*0260*/  @!P1 IMAD R8, R0, 0x31, R5 ;  /* 0x0000003100089824 */ /* 0x000fe200078e0205 */
[----:B------:R-:W-:Y:S02]  /*0270*/  @!P0 LOP3.LUT R14, R14, 0x1f, RZ, 0xc0, !PT ;  /* 0x0000001f0e0e8812 */ /* 0x000fe400078ec0ff */
[----:B------:R-:W-:-:S02]  /*0280*/  @!P0 SHF.L.U32 R13, R13, 0x2, RZ ;  /* 0x000000020d0d8819 */ /* 0x000fc400000006ff */
[-C--:B0-----:R-:W-:Y:S02]  /*0290*/  @!P0 LEA R15, R7, R12.reuse, 0xc ;  /* 0x0000000c070f8211 */ /* 0x081fe400078e60ff */
[----:B------:R-:W-:Y:S02]  /*02a0*/  @!P0 LOP3.LUT R13, R13, 0xfffffff8, RZ, 0xc0, !PT ;  /* 0xfffffff80d0d8812 */ /* 0x000fe400078ec0ff */
[----:B------:R-:W-:Y:S02]  /*02b0*/  @!P1 LEA R5, R7, R12, 0xc ;  /* 0x0000000c07059211 */ /* 0x000fe400078e60ff */
[----:B------:R-:W-:Y:S02]  /*02c0*/  @!P0 IADD3 R13, R13, 0x188, RZ ;  /* 0x000001880d0d8810 */ /* 0x000fe40007ffe0ff */
[----:B------:R-:W-:Y:S02]  /*02d0*/  @!P1 SHF.L.U32 R8, R8, 0x2, RZ ;  /* 0x0000000208089819 */ /* 0x000fe400000006ff */
[----:B------:R-:W-:Y:S01]  /*02e0*/  @!P0 LEA R16, R4, R15, 0x9 ;  /* 0x0000000f04108211 */ /* 0x000fe200078e48ff */
[----:B------:R-:W-:Y:S01]  /*02f0*/  IMAD R15, R7, 0x3100, R18 ;  /* 0x00003100070f7824 */ /* 0x000fe200078e0212 */
[----:B------:R-:W-:-:S02]  /*0300*/  @!P0 LOP3.LUT R13, R13, 0xffffffc0, RZ, 0xc0, !PT ;  /* 0xffffffc00d0d8812 */ /* 0x000fc400078ec0ff */
[----:B------:R-:W-:Y:S02]  /*0310*/  @!P1 LOP3.LUT R12, R18, 0x1f, RZ, 0xc0, !PT ;  /* 0x0000001f120c9812 */ /* 0x000fe400078ec0ff */
[----:B------:R-:W-:Y:S02]  /*0320*/  @!P1 LEA R5, R4, R5, 0x9 ;  /* 0x0000000504059211 */ /* 0x000fe400078e48ff */
[----:B------:R-:W-:Y:S02]  /*0330*/  @!P1 LOP3.LUT R8, R8, 0xffffffc0, RZ, 0xc0, !PT ;  /* 0xffffffc008089812 */ /* 0x000fe400078ec0ff */
[----:B------:R-:W-:Y:S02]  /*0340*/  @!P0 IADD3 R14, R14, R16, R13 ;  /* 0x000000100e0e8210 */ /* 0x000fe40007ffe00d */
[----:B------:R-:W-:Y:S01]  /*0350*/  @!P1 IADD3 R5, R12, R5, R8 ;  /* 0x000000050c059210 */ /* 0x000fe20007ffe008 */
[----:B------:R-:W-:Y:S02]  /*0360*/  IMAD R12, R4, 0x620, R15 ;  /* 0x00000620040c7824 */ /* 0x000fe400078e020f */
[----:B------:R-:W-:-:S04]  /*0370*/  @!P0 IMAD.WIDE R14, R14, R19, c[0x0][0x170] ;  /* 0x00005c000e0e8625 */ /* 0x000fc800078e0213 */
[-C--:B------:R-:W-:Y:S02]  /*0380*/  @!P1 IMAD.WIDE R16, R5, R19.reuse, c[0x0][0x170] ;  /* 0x00005c0005109625 */ /* 0x080fe400078e0213 */
[----:B------:R0:W2:Y:S02]  /*0390*/  @!P0 LDG.E.CONSTANT R15, [R14.64] ;  /* 0x000000040e0f8981 */ /* 0x0000a4000c1e9900 */
[----:B------:R-:W-:Y:S02]  /*03a0*/  IMAD.WIDE R12, R12, R19, c[0x0][0x168] ;  /* 0x00005a000c0c7625 */ /* 0x000fe400078e0213 */
[----:B------:R-:W3:Y:S04]  /*03b0*/  @!P1 LDG.E.CONSTANT R17, [R16.64] ;  /* 0x0000000410119981 */ /* 0x000ee8000c1e9900 */
[----:B------:R-:W4:Y:S04]  /*03c0*/  LDG.E.CONSTANT R19, [R12.64] ;  /* 0x000000040c137981 */ /* 0x000f28000c1e9900 */
[----:B------:R-:W5:Y:S04]  /*03d0*/  LDG.E.CONSTANT R35, [R12.64+0x310] ;  /* 0x000310040c237981 */ /* 0x000f68000c1e9900 */
[----:B------:R-:W5:Y:S04]  /*03e0*/  LDG.E.CONSTANT R53, [R12.64+0x620] ;  /* 0x000620040c357981 */ /* 0x000f68000c1e9900 */
[----:B------:R-:W5:Y:S04]  /*03f0*/  LDG.E.CONSTANT R34, [R12.64+0x930] ;  /* 0x000930040c227981 */ /* 0x000f68000c1e9900 */
[----:B------:R-:W5:Y:S04]  /*0400*/  LDG.E.CONSTANT R38, [R12.64+0xc40] ;  /* 0x000c40040c267981 */ /* 0x000f68000c1e9900 */
[----:B------:R-:W5:Y:S04]  /*0410*/  LDG.E.CONSTANT R52, [R12.64+0xf50] ;  /* 0x000f50040c347981 */ /* 0x000f68000c1e9900 */
[----:B------:R-:W5:Y:S04]  /*0420*/  LDG.E.CONSTANT R5, [R12.64+0x1260] ;  /* 0x001260040c057981 */ /* 0x000f68000c1e9900 */
[----:B0-----:R-:W5:Y:S01]  /*0430*/  LDG.E.CONSTANT R14, [R12.64+0x1570] ;  /* 0x001570040c0e7981 */ /* 0x001f62000c1e9900 */
[----:B------:R-:W-:Y:S01]  /*0440*/  LEA R8, R2, 0x400, 0x2 ;  /* 0x0000040002087811 */ /* 0x000fe200078e10ff */
[----:B------:R-:W-:-:S02]  /*0450*/  UMOV UR4, 0x188 ;  /* 0x0000018800047882 */ /* 0x000fc40000000000 */
[----:B--2---:R-:W-:Y:S04]  /*0460*/  @!P0 STS [R18.X4+0x310], R15 ;  /* 0x0003100f12008388 */ /* 0x004fe80000004800 */
[----:B---3--:R-:W-:Y:S04]  /*0470*/  @!P1 STS [R18.X4], R17 ;  /* 0x0000001112009388 */ /* 0x008fe80000004800 */
[----:B----4-:R-:W-:Y:S04]  /*0480*/  STS [R18.X4+0x400], R19 ;  /* 0x0004001312007388 */ /* 0x010fe80000004800 */
[----:B-----5:R-:W-:Y:S04]  /*0490*/  STS [R18.X4+0x710], R35 ;  /* 0x0007102312007388 */ /* 0x020fe80000004800 */
[----:B------:R-:W-:Y:S04]  /*04a0*/  STS [R18.X4+0xa20], R53 ;  /* 0x000a203512007388 */ /* 0x000fe80000004800 */
[----:B------:R-:W-:Y:S04]  /*04b0*/  STS [R18.X4+0xd30], R34 ;  /* 0x000d302212007388 */ /* 0x000fe80000004800 */
[----:B------:R-:W-:Y:S04]  /*04c0*/  STS [R18.X4+0x1040], R38 ;  /* 0x0010402612007388 */ /* 0x000fe80000004800 */
[----:B------:R-:W-:Y:S04]  /*04d0*/  STS [R18.X4+0x1350], R52 ;  /* 0x0013503412007388 */ /* 0x000fe80000004800 */
[----:B------:R0:W-:Y:S04]  /*04e0*/  STS [R18.X4+0x1660], R5 ;  /* 0x0016600512007388 */ /* 0x0001e80000004800 */
[----:B------:R1:W-:Y:S01]  /*04f0*/  STS [R18.X4+0x1970], R14 ;  /* 0x0019700e12007388 */ /* 0x0003e20000004800 */
[----:B0-----:R-:W-:-:S03]  /*0500*/  LEA R5, R0, 0x40, 0x5 ;  /* 0x0000004000057811 */ /* 0x001fc600078e28ff */
[----:B------:R-:W-:Y:S06]  /*0510*/  BAR.SYNC.DEFER_BLOCKING 0x0 ;  /* 0x0000000000007b1d */ /* 0x000fec0000010000 */
.L_x_5:
[----:B------:R-:W-:Y:S04]  /*0520*/  LDS R52, [R8+UR4+-0x188] ;  /* 0xfffe780408347984 */ /* 0x000fe80008000800 */
[----:B-1----:R-:W0:Y:S04]  /*0530*/  LDS.128 R12, [R5+-0x40] ;  /* 0xffffc000050c7984 */ /* 0x002e280000000c00 */
[----:B------:R-:W1:Y:S04]  /*0540*/  LDS R38, [R8+UR4] ;  /* 0x0000000408267984 */ /* 0x000e680008000800 */
[----:B------:R-:W2:Y:S04]  /*0550*/  LDS.128 R16, [R5] ;  /* 0x0000000005107984 */ /* 0x000ea80000000c00 */
[----:B------:R-:W-:Y:S04]  /*0560*/  LDS R35, [R8+UR4+0x188] ;  /* 0x0001880408237984 */ /* 0x000fe80008000800 */
[----:B------:R-:W-:Y:S01]  /*0570*/  LDS R34, [R8+UR4+0x310] ;  /* 0x0003100408227984 */ /* 0x000fe20008000800 */
[----:B0-----:R-:W-:Y:S01]  /*0580*/  FFMA R20, R12, R52, R20 ;  /* 0x000000340c147223 */ /* 0x001fe20000000014 */
[C---:B------:R-:W-:Y:S01]  /*0590*/  FFMA R21, R52.reuse, R13, R21 ;  /* 0x0000000d34157223 */ /* 0x040fe20000000015 */
[C---:B------:R-:W-:Y:S01]  /*05a0*/  FFMA R24, R52.reuse, R14, R24 ;  /* 0x0000000e34187223 */ /* 0x040fe20000000018 */
[----:B------:R-:W-:Y:S01]  /*05b0*/  FFMA R31, R52, R15, R31 ;  /* 0x0000000f341f7223 */ /* 0x000fe2000000001f */
[----:B-1----:R-:W-:Y:S01]  /*05c0*/  FFMA R22, R12, R38, R22 ;  /* 0x000000260c167223 */ /* 0x002fe20000000016 */
[C---:B------:R-:W-:Y:S01]  /*05d0*/  FFMA R26, R38.reuse, R13, R26 ;  /* 0x0000000d261a7223 */ /* 0x040fe2000000001a */
[C---:B------:R-:W-:Y:S01]  /*05e0*/  FFMA R33, R38.reuse, R14, R33 ;  /* 0x0000000e26217223 */ /* 0x040fe20000000021 */
[----:B------:R-:W-:Y:S01]  /*05f0*/  FFMA R41, R38, R15, R41 ;  /* 0x0000000f26297223 */ /* 0x000fe20000000029 */
[----:B--2---:R-:W-:Y:S01]  /*0600*/  FFMA R42, R52, R16, R42 ;  /* 0x00000010342a7223 */ /* 0x004fe2000000002a */
[----:B------:R-:W-:Y:S01]  /*0610*/  FFMA R46, R16, R38, R46 ;  /* 0x00000026102e7223 */ /* 0x000fe2000000002e */
[-C--:B------:R-:W-:Y:S01]  /*0620*/  FFMA R45, R52, R17.reuse, R45 ;  /* 0x00000011342d7223 */ /* 0x080fe2000000002d */
[----:B------:R-:W-:Y:S01]  /*0630*/  FFMA R49, R38, R17, R49 ;  /* 0x0000001126317223 */ /* 0x000fe20000000031 */
[-C--:B------:R-:W-:Y:S01]  /*0640*/  FFMA R27, R52, R18.reuse, R27 ;  /* 0x00000012341b7223 */ /* 0x080fe2000000001b */
[----:B------:R-:W-:Y:S01]  /*0650*/  FFMA R29, R38, R18, R29 ;  /* 0x00000012261d7223 */ /* 0x000fe2000000001d */
[-C--:B------:R-:W-:Y:S01]  /*0660*/  FFMA R28, R52, R19.reuse, R28 ;  /* 0x00000013341c7223 */ /* 0x080fe2000000001c */
[C---:B------:R-:W-:Y:S01]  /*0670*/  FFMA R40, R38.reuse, R19, R40 ;  /* 0x0000001326287223 */ /* 0x040fe20000000028 */
[----:B------:R-:W0:Y:S04]  /*0680*/  LDS.128 R12, [R5+-0x30] ;  /* 0xffffd000050c7984 */ /* 0x000e280000000c00 */
[----:B------:R-:W1:Y:S01]  /*0690*/  LDS.128 R16, [R5+0x10] ;  /* 0x0000100005107984 */ /* 0x000e620000000c00 */
[C---:B0-----:R-:W-:Y:S01]  /*06a0*/  FFMA R11, R38.reuse, R12, R11 ;  /* 0x0000000c260b7223 */ /* 0x041fe2000000000b */
[C---:B------:R-:W-:Y:S01]  /*06b0*/  FFMA R25, R38.reuse, R13, R25 ;  /* 0x0000000d26197223 */ /* 0x040fe20000000019 */
[C---:B------:R-:W-:Y:S01]  /*06c0*/  FFMA R32, R38.reuse, R14, R32 ;  /* 0x0000000e26207223 */ /* 0x040fe20000000020 */
[C---:B------:R-:W-:Y:S01]  /*06d0*/  FFMA R37, R38.reuse, R15, R37 ;  /* 0x0000000f26257223 */ /* 0x040fe20000000025 */
[C---:B-1----:R-:W-:Y:S01]  /*06e0*/  FFMA R44, R38.reuse, R16, R44 ;  /* 0x00000010262c7223 */ /* 0x042fe2000000002c */
[CC--:B------:R-:W-:Y:S01]  /*06f0*/  FFMA R48, R38.reuse, R17.reuse, R48 ;  /* 0x0000001126307223 */ /* 0x0c0fe20000000030 */
[----:B------:R-:W-:Y:S01]  /*0700*/  FFMA R50, R38, R18, R50 ;  /* 0x0000001226327223 */ /* 0x000fe20000000032 */
[C---:B------:R-:W-:Y:S01]  /*0710*/  FFMA R39, R52.reuse, R16, R39 ;  /* 0x0000001034277223 */ /* 0x040fe20000000027 */
[C---:B------:R-:W-:Y:S01]  /*0720*/  FFMA R43, R52.reuse, R17, R43 ;  /* 0x00000011342b7223 */ /* 0x040fe2000000002b */
[C---:B------:R-:W-:Y:S01]  /*0730*/  FFMA R47, R52.reuse, R18, R47 ;  /* 0x00000012342f7223 */ /* 0x040fe2000000002f */
[-C--:B------:R-:W-:Y:S01]  /*0740*/  FFMA R36, R52, R19.reuse, R36 ;  /* 0x0000001334247223 */ /* 0x080fe20000000024 */
[----:B------:R-:W-:Y:S01]  /*0750*/  FFMA R38, R38, R19, R51 ;  /* 0x0000001326267223 */ /* 0x000fe20000000033 */
[C---:B------:R-:W-:Y:S01]  /*0760*/  FFMA R9, R52.reuse, R12, R9 ;  /* 0x0000000c34097223 */ /* 0x040fe20000000009 */
[C---:B------:R-:W-:Y:S01]  /*0770*/  FFMA R10, R52.reuse, R13, R10 ;  /* 0x0000000d340a7223 */ /* 0x040fe2000000000a */
[C---:B------:R-:W-:Y:S01]  /*0780*/  FFMA R23, R52.reuse, R14, R23 ;  /* 0x0000000e34177223 */ /* 0x040fe20000000017 */
[----:B------:R-:W-:Y:S01]  /*0790*/  FFMA R30, R52, R15, R30 ;  /* 0x0000000f341e7223 */ /* 0x000fe2000000001e */
[----:B------:R-:W0:Y:S04]  /*07a0*/  LDS.128 R16, [R5+0x80] ;  /* 0x0000800005107984 */ /* 0x000e280000000c00 */
[----:B------:R-:W1:Y:S01]  /*07b0*/  LDS.128 R12, [R5+0x40] ;  /* 0x00004000050c7984 */ /* 0x000e620000000c00 */
[C---:B0-----:R-:W-:Y:S01]  /*07c0*/  FFMA R42, R35.reuse, R16, R42 ;  /* 0x00000010232a7223 */ /* 0x041fe2000000002a */
[----:B------:R-:W-:Y:S01]  /*07d0*/  FFMA R46, R16, R34, R46 ;  /* 0x00000022102e7223 */ /* 0x000fe2000000002e */
[CC--:B------:R-:W-:Y:S01]  /*07e0*/  FFMA R45, R35.reuse, R17.reuse, R45 ;  /* 0x00000011232d7223 */ /* 0x0c0fe2000000002d */
[C---:B------:R-:W-:Y:S01]  /*07f0*/  FFMA R49, R34.reuse, R17, R49 ;  /* 0x0000001122317223 */ /* 0x040fe20000000031 */
[CC--:B------:R-:W-:Y:S01]  /*0800*/  FFMA R27, R35.reuse, R18.reuse, R27 ;  /* 0x00000012231b7223 */ /* 0x0c0fe2000000001b */
[C---:B------:R-:W-:Y:S01]  /*0810*/  FFMA R29, R34.reuse, R18, R29 ;  /* 0x00000012221d7223 */ /* 0x040fe2000000001d */
[CC--:B------:R-:W-:Y:S01]  /*0820*/  FFMA R28, R35.reuse, R19.reuse, R28 ;  /* 0x00000013231c7223 */ /* 0x0c0fe2000000001c */
[----:B------:R-:W-:Y:S01]  /*0830*/  FFMA R40, R34, R19, R40 ;  /* 0x0000001322287223 */ /* 0x000fe20000000028 */
[C---:B-1----:R-:W-:Y:S01]  /*0840*/  FFMA R20, R12.reuse, R35, R20 ;  /* 0x000000230c147223 */ /* 0x042fe20000000014 */
[----:B------:R-:W-:Y:S01]  /*0850*/  FFMA R22, R12, R34, R22 ;  /* 0x000000220c167223 */ /* 0x000fe20000000016 */
[CC--:B------:R-:W-:Y:S01]  /*0860*/  FFMA R21, R35.reuse, R13.reuse, R21 ;  /* 0x0000000d23157223 */ /* 0x0c0fe20000000015 */
[C---:B------:R-:W-:Y:S01]  /*0870*/  FFMA R26, R34.reuse, R13, R26 ;  /* 0x0000000d221a7223 */ /* 0x040fe2000000001a */
[CC--:B------:R-:W-:Y:S01]  /*0880*/  FFMA R24, R35.reuse, R14.reuse, R24 ;  /* 0x0000000e23187223 */ /* 0x0c0fe20000000018 */
[C---:B------:R-:W-:Y:S01]  /*0890*/  FFMA R33, R34.reuse, R14, R33 ;  /* 0x0000000e22217223 */ /* 0x040fe20000000021 */
[CC--:B------:R-:W-:Y:S01]  /*08a0*/  FFMA R31, R35.reuse, R15.reuse, R31 ;  /* 0x0000000f231f7223 */ /* 0x0c0fe2000000001f */
[C---:B------:R-:W-:Y:S01]  /*08b0*/  FFMA R41, R34.reuse, R15, R41 ;  /* 0x0000000f22297223 */ /* 0x040fe20000000029 */
[----:B------:R-:W0:Y:S04]  /*08c0*/  LDS.128 R16, [R5+0x90] ;  /* 0x0000900005107984 */ /* 0x000e280000000c00 */
[----:B------:R-:W1:Y:S01]  /*08d0*/  LDS.128 R12, [R5+0x50] ;  /* 0x00005000050c7984 */ /* 0x000e620000000c00 */
[CC--:B0-----:R-:W-:Y:S01]  /*08e0*/  FFMA R39, R35.reuse, R16.reuse, R39 ;  /* 0x0000001023277223 */ /* 0x0c1fe20000000027 */
[C---:B------:R-:W-:Y:S01]  /*08f0*/  FFMA R44, R34.reuse, R16, R44 ;  /* 0x00000010222c7223 */ /* 0x040fe2000000002c */
[CC--:B------:R-:W-:Y:S01]  /*0900*/  FFMA R43, R35.reuse, R17.reuse, R43 ;  /* 0x00000011232b7223 */ /* 0x0c0fe2000000002b */
[C---:B------:R-:W-:Y:S01]  /*0910*/  FFMA R48, R34.reuse, R17, R48 ;  /* 0x0000001122307223 */ /* 0x040fe20000000030 */
[CC--:B------:R-:W-:Y:S01]  /*0920*/  FFMA R51, R35.reuse, R18.reuse, R47 ;  /* 0x0000001223337223 */ /* 0x0c0fe2000000002f */
[C---:B------:R-:W-:Y:S01]  /*0930*/  FFMA R52, R34.reuse, R18, R50 ;  /* 0x0000001222347223 */ /* 0x040fe20000000032 */
[CC--:B------:R-:W-:Y:S01]  /*0940*/  FFMA R36, R35.reuse, R19.reuse, R36 ;  /* 0x0000001323247223 */ /* 0x0c0fe20000000024 */
[C---:B------:R-:W-:Y:S01]  /*0950*/  FFMA R38, R34.reuse, R19, R38 ;  /* 0x0000001322267223 */ /* 0x040fe20000000026 */
[CC--:B-1----:R-:W-:Y:S01]  /*0960*/  FFMA R9, R35.reuse, R12.reuse, R9 ;  /* 0x0000000c23097223 */ /* 0x0c2fe20000000009 */
[C---:B------:R-:W-:Y:S01]  /*0970*/  FFMA R11, R34.reuse, R12, R11 ;  /* 0x0000000c220b7223 */ /* 0x040fe2000000000b */
[CC--:B------:R-:W-:Y:S01]  /*0980*/  FFMA R10, R35.reuse, R13.reuse, R10 ;  /* 0x0000000d230a7223 */ /* 0x0c0fe2000000000a */
[C---:B------:R-:W-:Y:S01]  /*0990*/  FFMA R25, R34.reuse, R13, R25 ;  /* 0x0000000d22197223 */ /* 0x040fe20000000019 */
[CC--:B------:R-:W-:Y:S01]  /*09a0*/  FFMA R23, R35.reuse, R14.reuse, R23 ;  /* 0x0000000e23177223 */ /* 0x0c0fe20000000017 */
[C---:B------:R-:W-:Y:S01]  /*09b0*/  FFMA R32, R34.reuse, R14, R32 ;  /* 0x0000000e22207223 */ /* 0x040fe20000000020 */
[-C--:B------:R-:W-:Y:S01]  /*09c0*/  FFMA R30, R35, R15.reuse, R30 ;  /* 0x0000000f231e7223 */ /* 0x080fe2000000001e */
[----:B------:R-:W-:Y:S01]  /*09d0*/  FFMA R37, R34, R15, R37 ;  /* 0x0000000f22257223 */ /* 0x000fe20000000025 */
[----:B------:R-:W-:Y:S04]  /*09e0*/  LDS R50, [R8+UR4+0x498] ;  /* 0x0004980408327984 */ /* 0x000fe80008000800 */
[----:B------:R-:W-:Y:S04]  /*09f0*/  LDS R47, [R8+UR4+0x620] ;  /* 0x00062004082f7984 */ /* 0x000fe80008000800 */
[----:B------:R-:W0:Y:S04]  /*0a00*/  LDS.128 R16, [R5+0x100] ;  /* 0x0001000005107984 */ /* 0x000e280000000c00 */
[----:B------:R-:W1:Y:S04]  /*0a10*/  LDS.128 R12, [R5+0xc0] ;  /* 0x0000c000050c7984 */ /* 0x000e680000000c00 */
[----:B------:R-:W-:Y:S04]  /*0a20*/  LDS R35, [R8+UR4+0x7a8] ;  /* 0x0007a80408237984 */ /* 0x000fe80008000800 */
[----:B------:R-:W-:Y:S01]  /*0a30*/  LDS R34, [R8+UR4+0x930] ;  /* 0x0009300408227984 */ /* 0x000fe20008000800 */
[----:B------:R-:W-:-:S04]  /*0a40*/  UIADD3 UR4, UR4, 0xc40, URZ ;  /* 0x00000c4004047890 */ /* 0x000fc8000fffe03f */
[----:B------:R-:W-:-:S06]  /*0a50*/  UISETP.NE.AND UP0, UPT, UR4, 0x1a08, UPT ;  /* 0x00001a080400788c */ /* 0x000fcc000bf05270 */
[----:B------:R-:W-:Y:S01]  /*0a60*/  PLOP3.LUT P0, PT, PT, PT, UP0, 0x80, 0x0 ;  /* 0x000000000000781c */ /* 0x000fe20003f0f008 */
[----:B0-----:R-:W-:Y:S01]  /*0a70*/  FFMA R42, R50, R16, R42 ;  /* 0x00000010322a7223 */ /* 0x001fe2000000002a */
[----:B------:R-:W-:Y:S01]  /*0a80*/  FFMA R46, R16, R47, R46 ;  /* 0x0000002f102e7223 */ /* 0x000fe2000000002e */
[CC--:B------:R-:W-:Y:S01]  /*0a90*/  FFMA R45, R50.reuse, R17.reuse, R45 ;  /* 0x00000011322d7223 */ /* 0x0c0fe2000000002d */
[C---:B------:R-:W-:Y:S01]  /*0aa0*/  FFMA R49, R47.reuse, R17, R49 ;  /* 0x000000112f317223 */ /* 0x040fe20000000031 */
[CC--:B------:R-:W-:Y:S01]  /*0ab0*/  FFMA R27, R50.reuse, R18.reuse, R27 ;  /* 0x00000012321b7223 */ /* 0x0c0fe2000000001b */
[C---:B------:R-:W-:Y:S01]  /*0ac0*/  FFMA R29, R47.reuse, R18, R29 ;  /* 0x000000122f1d7223 */ /* 0x040fe2000000001d */
[-C--:B------:R-:W-:Y:S01]  /*0ad0*/  FFMA R28, R50, R19.reuse, R28 ;  /* 0x00000013321c7223 */ /* 0x080fe2000000001c */
[C---:B------:R-:W-:Y:S01]  /*0ae0*/  FFMA R40, R47.reuse, R19, R40 ;  /* 0x000000132f287223 */ /* 0x040fe20000000028 */
        /* <DEDUP_REMOVED lines=42> */
[-C--:B------:R-:W-:Y:S01]  /*0d90*/  FFMA R31, R35, R15.reuse, R31 ;  /* 0x0000000f231f7223 */ /* 0x080fe2000000001f */
[C---:B------:R-:W-:Y:S01]  /*0da0*/  FFMA R41, R34.reuse, R15, R41 ;  /* 0x0000000f22297223 */ /* 0x040fe20000000029 */
[----:B------:R-:W0:Y:S04]  /*0db0*/  LDS.128 R16, [R5+0x190] ;  /* 0x0001900005107984 */ /* 0x000e280000000c00 */
[----:B------:R1:W2:Y:S02]  /*0dc0*/  LDS.128 R12, [R5+0x150] ;  /* 0x00015000050c7984 */ /* 0x0002a40000000c00 */
[----:B-1----:R-:W-:Y:S01]  /*0dd0*/  IADD3 R5, R5, 0x200, RZ ;  /* 0x0000020005057810 */ /* 0x002fe20007ffe0ff */
[C---:B0-----:R-:W-:Y:S01]  /*0de0*/  FFMA R47, R35.reuse, R18, R51 ;  /* 0x00000012232f7223 */ /* 0x041fe20000000033 */
[CC--:B------:R-:W-:Y:S01]  /*0df0*/  FFMA R39, R35.reuse, R16.reuse, R39 ;  /* 0x0000001023277223 */ /* 0x0c0fe20000000027 */
[C---:B------:R-:W-:Y:S01]  /*0e00*/  FFMA R44, R34.reuse, R16, R44 ;  /* 0x00000010222c7223 */ /* 0x040fe2000000002c */
[C---:B------:R-:W-:Y:S01]  /*0e10*/  FFMA R43, R35.reuse, R17, R43 ;  /* 0x00000011232b7223 */ /* 0x040fe2000000002b */
[CC--:B--2---:R-:W-:Y:S01]  /*0e20*/  FFMA R9, R35.reuse, R12.reuse, R9 ;  /* 0x0000000c23097223 */ /* 0x0c4fe20000000009 */
[C---:B------:R-:W-:Y:S01]  /*0e30*/  FFMA R11, R34.reuse, R12, R11 ;  /* 0x0000000c220b7223 */ /* 0x040fe2000000000b */
[CC--:B------:R-:W-:Y:S01]  /*0e40*/  FFMA R10, R35.reuse, R13.reuse, R10 ;  /* 0x0000000d230a7223 */ /* 0x0c0fe2000000000a */
[C---:B------:R-:W-:Y:S01]  /*0e50*/  FFMA R25, R34.reuse, R13, R25 ;  /* 0x0000000d22197223 */ /* 0x040fe20000000019 */
[CC--:B------:R-:W-:Y:S01]  /*0e60*/  FFMA R23, R35.reuse, R14.reuse, R23 ;  /* 0x0000000e23177223 */ /* 0x0c0fe20000000017 */
[C---:B------:R-:W-:Y:S01]  /*0e70*/  FFMA R32, R34.reuse, R14, R32 ;  /* 0x0000000e22207223 */ /* 0x040fe20000000020 */
[CC--:B------:R-:W-:Y:S01]  /*0e80*/  FFMA R30, R35.reuse, R15.reuse, R30 ;  /* 0x0000000f231e7223 */ /* 0x0c0fe2000000001e */
[C---:B------:R-:W-:Y:S01]  /*0e90*/  FFMA R37, R34.reuse, R15, R37 ;  /* 0x0000000f22257223 */ /* 0x040fe20000000025 */
[C---:B------:R-:W-:Y:S01]  /*0ea0*/  FFMA R48, R34.reuse, R17, R48 ;  /* 0x0000001122307223 */ /* 0x040fe20000000030 */
[C---:B------:R-:W-:Y:S01]  /*0eb0*/  FFMA R50, R34.reuse, R18, R52 ;  /* 0x0000001222327223 */ /* 0x040fe20000000034 */
[-C--:B------:R-:W-:Y:S01]  /*0ec0*/  FFMA R36, R35, R19.reuse, R36 ;  /* 0x0000001323247223 */ /* 0x080fe20000000024 */
[----:B------:R-:W-:Y:S01]  /*0ed0*/  FFMA R51, R34, R19, R38 ;  /* 0x0000001322337223 */ /* 0x000fe20000000026 */
[----:B------:R-:W-:Y:S05]  /*0ee0*/  @P0 BRA `(.L_x_5) ;  /* 0xfffff63000000947 */ /* 0x000fea000383ffff */
[----:B------:R-:W-:-:S04]  /*0ef0*/  IADD3 R4, R4, 0x1, RZ ;  /* 0x0000000104047810 */ /* 0x000fc80007ffe0ff */
[----:B------:R-:W-:-:S13]  /*0f00*/  ISETP.GE.U32.AND P0, PT, R4, 0x8, PT ;  /* 0x000000080400780c */ /* 0x000fda0003f06070 */
[----:B------:R-:W-:Y:S05]  /*0f10*/  @!P0 BRA `(.L_x_6) ;  /* 0xfffff26000008947 */ /* 0x000fea000383ffff */
[----:B------:R-:W-:Y:S01]  /*0f20*/  IMAD R2, R3, 0x1880, R2 ;  /* 0x0000188003027824 */ /* 0x000fe200078e0202 */
[----:B------:R-:W-:Y:S01]  /*0f30*/  MOV R3, 0x4 ;  /* 0x0000000400037802 */ /* 0x000fe20000000f00 */
[----:B------:R-:W-:Y:S02]  /*0f40*/  ULDC.64 UR4, c[0x0][0x118] ;  /* 0x0000460000047ab9 */ /* 0x000fe40000000a00 */
[----:B------:R-:W-:-:S04]  /*0f50*/  IMAD R7, R7, 0x3100, R2 ;  /* 0x0000310007077824 */ /* 0x000fc800078e0202 */
[----:B------:R-:W-:-:S04]  /*0f60*/  IMAD R2, R0, 0x620, R7 ;  /* 0x0000062000027824 */ /* 0x000fc800078e0207 */
        /* <DEDUP_REMOVED lines=34> */
.L_x_7:
        /* <DEDUP_REMOVED lines=15> */
.L_x_91:


//--------------------- .text.tvmgen_default_fused_nn_conv2d_add_2_kernel --------------------------
	.section	.text.tvmgen_default_fused_nn_conv2d_add_2_kernel,"ax",@progbits
	.sectionflags	@"SHF_BARRIERS=1"
	.sectioninfo	@"SHI_REGISTERS=38"
	.align	128
        .global         tvmgen_default_fused_nn_conv2d_add_2_kernel
        .type           tvmgen_default_fused_nn_conv2d_add_2_kernel,@function
        .size           tvmgen_default_fused_nn_conv2d_add_2_kernel,(.L_x_92 - tvmgen_default_fused_nn_conv2d_add_2_kernel)
        .other          tvmgen_default_fused_nn_conv2d_add_2_kernel,@"STO_CUDA_ENTRY STV_DEFAULT"
tvmgen_default_fused_nn_conv2d_add_2_kernel:
.text.tvmgen_default_fused_nn_conv2d_add_2_kernel:
[----:B------:R-:W-:Y:S02]  /*0000*/  MOV R1, c[0x0][0x28] ;  /* 0x00000a0000017a02 */ /* 0x000fe40000000f00 */
[----:B------:R-:W0:Y:S01]  /*0010*/  S2R R0, SR_TID.Z ;  /* 0x0000000000007919 */ /* 0x000e220000002300 */
[----:B------:R-:W-:Y:S01]  /*0020*/  MOV R20, 0x4 ;  /* 0x0000000400147802 */ /* 0x000fe20000000f00 */
[----:B------:R-:W-:Y:S01]  /*0030*/  ULDC.64 UR4, c[0x0][0x118] ;  /* 0x0000460000047ab9 */ /* 0x000fe20000000a00 */
[----:B------:R-:W-:Y:S01]  /*0040*/  MOV R24, RZ ;  /* 0x000000ff00187202 */ /* 0x000fe20000000f00 */
[----:B------:R-:W1:Y:S04]  /*0050*/  S2R R17, SR_TID.X ;  /* 0x0000000000117919 */ /* 0x000e680000002100 */
[----:B------:R-:W2:Y:S04]  /*0060*/  S2R R19, SR_CTAID.Z ;  /* 0x0000000000137919 */ /* 0x000ea80000002700 */
[----:B------:R-:W3:Y:S01]  /*0070*/  S2R R18, SR_CTAID.Y ;  /* 0x0000000000127919 */ /* 0x000ee20000002600 */
[C---:B0-----:R-:W-:Y:S01]  /*0080*/  LEA R25, R0.reuse, 0x340, 0x6 ;  /* 0x0000034000197811 */ /* 0x041fe200078e30ff */
[----:B-1----:R-:W-:-:S02]  /*0090*/  IMAD R16, R0, 0x7, R17 ;  /* 0x0000000700107824 */ /* 0x002fc400078e0211 */
[----:B------:R-:W-:Y:S02]  /*00a0*/  IMAD R5, R17, 0x3, RZ ;  /* 0x0000000311057824 */ /* 0x000fe400078e02ff */
[----:B------:R-:W-:Y:S01]  /*00b0*/  IMAD.HI R2, R16, 0x4ec4ec4f, RZ ;  /* 0x4ec4ec4f10027827 */ /* 0x000fe200078e02ff */
[----:B--2---:R-:W-:Y:S02]  /*00c0*/  LEA R4, R19, R0, 0x5 ;  /* 0x0000000013047211 */ /* 0x004fe400078e28ff */
[----:B------:R-:W-:Y:S02]  /*00d0*/  IADD3 R7, R5, 0x1, RZ ;  /* 0x0000000105077810 */ /* 0x000fe40007ffe0ff */
[----:B------:R-:W-:Y:S02]  /*00e0*/  SHF.R.U32.HI R3, RZ, 0x1f, R2 ;  /* 0x0000001fff037819 */ /* 0x000fe40000011602 */
[----:B------:R-:W-:Y:S02]  /*00f0*/  LEA R4, R4, R5, 0x8 ;  /* 0x0000000504047211 */ /* 0x000fe400078e40ff */
[----:B------:R-:W-:-:S02]  /*0100*/  LEA.HI.SX32 R3, R2, R3, 0x1e ;  /* 0x0000000302037211 */ /* 0x000fc400078ff2ff */
[C---:B------:R-:W-:Y:S02]  /*0110*/  IADD3 R9, R5.reuse, 0x2, RZ ;  /* 0x0000000205097810 */ /* 0x040fe40007ffe0ff */
[-C--:B------:R-:W-:Y:S01]  /*0120*/  LEA.HI.SX32 R6, R5, R0.reuse, 0x1c ;  /* 0x0000000005067211 */ /* 0x080fe200078fe2ff */
[----:B------:R-:W-:Y:S01]  /*0130*/  IMAD R2, R3, -0xd, R16 ;  /* 0xfffffff303027824 */ /* 0x000fe200078e0210 */
[-C--:B------:R-:W-:Y:S02]  /*0140*/  LEA.HI.SX32 R7, R7, R0.reuse, 0x1c ;  /* 0x0000000007077211 */ /* 0x080fe400078fe2ff */
[----:B------:R-:W-:Y:S01]  /*0150*/  LEA.HI.SX32 R9, R9, R0, 0x1c ;  /* 0x0000000009097211 */ /* 0x000fe200078fe2ff */
[----:B------:R-:W-:Y:S01]  /*0160*/  IMAD R11, R3, 0xc4, R2 ;  /* 0x000000c4030b7824 */ /* 0x000fe200078e0202 */
[----:B------:R-:W-:Y:S01]  /*0170*/  ISETP.GE.AND P0, PT, R6, 0x20, PT ;  /* 0x000000200600780c */ /* 0x000fe20003f06270 */
[----:B------:R-:W-:Y:S01]  /*0180*/  IMAD.WIDE R2, R4, R20, c[0x0][0x170] ;  /* 0x00005c0004027625 */ /* 0x000fe200078e0214 */
[----:B------:R-:W-:-:S02]  /*0190*/  ISETP.GE.AND P1, PT, R7, 0x20, PT ;  /* 0x000000200700780c */ /* 0x000fc40003f26270 */
[----:B------:R-:W-:Y:S01]  /*01a0*/  ISETP.GE.AND P2, PT, R9, 0x20, PT ;  /* 0x000000200900780c */ /* 0x000fe20003f46270 */
[----:B---3--:R-:W-:Y:S01]  /*01b0*/  IMAD R11, R18, 0x1c, R11 ;  /* 0x0000001c120b7824 */ /* 0x008fe200078e020b */
[----:B------:R-:W-:Y:S02]  /*01c0*/  ISETP.GT.AND P3, PT, R16, 0xcf, PT ;  /* 0x000000cf1000780c */ /* 0x000fe40003f64270 */
[----:B------:R-:W-:Y:S01]  /*01d0*/  ISETP.LT.AND P0, PT, R5, 0x10, !P0 ;  /* 0x000000100500780c */ /* 0x000fe20004701270 */
[----:B------:R-:W-:Y:S01]  /*01e0*/  IMAD.WIDE R20, R11, R20, c[0x0][0x168] ;  /* 0x00005a000b147625 */ /* 0x000fe200078e0214 */
[C---:B------:R-:W-:Y:S02]  /*01f0*/  ISETP.LT.AND P1, PT, R5.reuse, 0xf, !P1 ;  /* 0x0000000f0500780c */ /* 0x040fe40004f21270 */
[----:B------:R-:W-:Y:S02]  /*0200*/  ISETP.LT.AND P2, PT, R5, 0xe, !P2 ;  /* 0x0000000e0500780c */ /* 0x000fe40005741270 */
[----:B------:R-:W-:-:S02]  /*0210*/  MOV R23, R21 ;  /* 0x0000001500177202 */ /* 0x000fc40000000f00 */
[----:B------:R-:W-:Y:S02]  /*0220*/  MOV R9, RZ ;  /* 0x000000ff00097202 */ /* 0x000fe40000000f00 */
[----:B------:R-:W-:Y:S02]  /*0230*/  LEA R21, R0, R5, 0x4 ;  /* 0x0000000500157211 */ /* 0x000fe400078e20ff */
.L_x_8:
[----:B------:R-:W-:Y:S01]  /*0240*/  @!P3 MOV R22, R20 ;  /* 0x000000140016b202 */ /* 0x000fe20000000f00 */
[----:B------:R0:W2:Y:S04]  /*0250*/  @P0 LDG.E.CONSTANT R8, [R2.64] ;  /* 0x0000000402080981 */ /* 0x0000a8000c1e9900 */
[----:B------:R1:W3:Y:S04]  /*0260*/  @!P3 LDG.E.CONSTANT R5, [R22.64] ;  /* 0x000000041605b981 */ /* 0x0002e8000c1e9900 */
[----:B------:R0:W4:Y:S04]  /*0270*/  @P1 LDG.E.CONSTANT R10, [R2.64+0x4] ;  /* 0x00000404020a1981 */ /* 0x000128000c1e9900 */
[----:B------:R0:W5:Y:S04]  /*0280*/  @P2 LDG.E.CONSTANT R26, [R2.64+0x8] ;  /* 0x00000804021a2981 */ /* 0x000168000c1e9900 */
[----:B------:R-:W-:Y:S01]  /*0290*/  BAR.SYNC.DEFER_BLOCKING 0x0 ;  /* 0x0000000000007b1d */ /* 0x000fe20000010000 */
[----:B------:R-:W-:-:S04]  /*02a0*/  IADD3 R24, R24, 0x1, RZ ;  /* 0x0000000118187810 */ /* 0x000fc80007ffe0ff */
[----:B------:R-:W-:Y:S02]  /*02b0*/  ISETP.NE.AND P4, PT, R24, 0x10, PT ;  /* 0x000000101800780c */ /* 0x000fe40003f85270 */
[----:B------:R-:W-:Y:S02]  /*02c0*/  IADD3 R20, P6, R20, 0x3100, RZ ;  /* 0x0000310014147810 */ /* 0x000fe40007fde0ff */
[----:B0-----:R-:W-:Y:S02]  /*02d0*/  IADD3 R2, P5, R2, 0x40, RZ ;  /* 0x0000004002027810 */ /* 0x001fe40007fbe0ff */
[----:B-1----:R-:W-:Y:S02]  /*02e0*/  IADD3.X R23, RZ, R23, RZ, P6, !PT ;  /* 0x00000017ff177210 */ /* 0x002fe400037fe4ff */
[----:B------:R-:W-:Y:S01]  /*02f0*/  IADD3.X R3, RZ, R3, RZ, P5, !PT ;  /* 0x00000003ff037210 */ /* 0x000fe20002ffe4ff */
[----:B---3--:R-:W-:Y:S04]  /*0300*/  @!P3 STS [R16.X4], R5 ;  /* 0x000000051000b388 */ /* 0x008fe80000004800 */
[----:B--2---:R-:W-:Y:S04]  /*0310*/  @P0 STS [R21.X4+0x340], R8 ;  /* 0x0003400815000388 */ /* 0x004fe80000004800 */
[----:B----4-:R-:W-:Y:S04]  /*0320*/  @P1 STS [R21.X4+0x344], R10 ;  /* 0x0003440a15001388 */ /* 0x010fe80000004800 */
[----:B-----5:R-:W-:Y:S04]  /*0330*/  @P2 STS [R21.X4+0x348], R26 ;  /* 0x0003481a15002388 */ /* 0x020fe80000004800 */
[----:B------:R-:W-:Y:S06]  /*0340*/  BAR.SYNC.DEFER_BLOCKING 0x0 ;  /* 0x0000000000007b1d */ /* 0x000fec0000010000 */
[----:B------:R-:W-:Y:S04]  /*0350*/  LDS R11, [R17.X8] ;  /* 0x00000000110b7984 */ /* 0x000fe80000008800 */
[----:B------:R-:W0:Y:S04]  /*0360*/  LDS.128 R12, [R25] ;  /* 0x00000000190c7984 */ /* 0x000e280000000c00 */
[----:B------:R-:W1:Y:S04]  /*0370*/  LDS R31, [R17.X8+0x34] ;  /* 0x00003400111f7984 */ /* 0x000e680000008800 */
[----:B------:R-:W2:Y:S04]  /*0380*/  LDS R32, [R17.X8+0x68] ;  /* 0x0000680011207984 */ /* 0x000ea80000008800 */
[----:B------:R-:W3:Y:S04]  /*0390*/  LDS R30, [R17.X8+0x9c] ;  /* 0x00009c00111e7984 */ /* 0x000ee80000008800 */
[----:B------:R-:W-:Y:S04]  /*03a0*/  LDS R33, [R17.X8+0xd0] ;  /* 0x0000d00011217984 */ /* 0x000fe80000008800 */
[----:B------:R-:W4:Y:S04]  /*03b0*/  LDS.128 R4, [R25+0x10] ;  /* 0x0000100019047984 */ /* 0x000f280000000c00 */
[----:B------:R-:W5:Y:S04]  /*03c0*/  LDS R22, [R17.X8+0x104] ;  /* 0x0001040011167984 */ /* 0x000f680000008800 */
[----:B------:R-:W5:Y:S04]  /*03d0*/  LDS R27, [R17.X8+0x138] ;  /* 0x00013800111b7984 */ /* 0x000f680000008800 */
[----:B------:R-:W5:Y:S04]  /*03e0*/  LDS R26, [R17.X8+0x16c] ;  /* 0x00016c00111a7984 */ /* 0x000f680000008800 */
[----:B------:R-:W-:Y:S01]  /*03f0*/  LDS R29, [R17.X8+0x1a0] ;  /* 0x0001a000111d7984 */ /* 0x000fe20000008800 */
[----:B0-----:R-:W-:-:S03]  /*0400*/  FFMA R12, R12, R11, R9 ;  /* 0x0000000b0c0c7223 */ /* 0x001fc60000000009 */
[----:B------:R-:W-:Y:S04]  /*0410*/  LDS R28, [R17.X8+0x1d4] ;  /* 0x0001d400111c7984 */ /* 0x000fe80000008800 */
[----:B------:R-:W0:Y:S01]  /*0420*/  LDS.128 R8, [R25+0x20] ;  /* 0x0000200019087984 */ /* 0x000e220000000c00 */
[----:B-1----:R-:W-:-:S03]  /*0430*/  FFMA R13, R31, R13, R12 ;  /* 0x0000000d1f0d7223 */ /* 0x002fc6000000000c */
[----:B------:R-:W1:Y:S01]  /*0440*/  LDS R31, [R17.X8+0x208] ;  /* 0x00020800111f7984 */ /* 0x000e620000008800 */
[----:B--2---:R-:W-:-:S04]  /*0450*/  FFMA R13, R32, R14, R13 ;  /* 0x0000000e200d7223 */ /* 0x004fc8000000000d */
[----:B---3--:R-:W-:Y:S02]  /*0460*/  FFMA R13, R30, R15, R13 ;  /* 0x0000000f1e0d7223 */ /* 0x008fe4000000000d */
[----:B------:R-:W2:Y:S02]  /*0470*/  LDS R30, [R17.X8+0x23c] ;  /* 0x00023c00111e7984 */ /* 0x000ea40000008800 */
[----:B----4-:R-:W-:Y:S02]  /*0480*/  FFMA R35, R4, R33, R13 ;  /* 0x0000002104237223 */ /* 0x010fe4000000000d */
[----:B------:R-:W-:Y:S04]  /*0490*/  LDS R33, [R17.X8+0x270] ;  /* 0x0002700011217984 */ /* 0x000fe80000008800 */
[----:B------:R-:W3:Y:S01]  /*04a0*/  LDS.128 R12, [R25+0x30] ;  /* 0x00003000190c7984 */ /* 0x000ee20000000c00 */
[----:B-----5:R-:W-:-:S03]  /*04b0*/  FFMA R32, R22, R5, R35 ;  /* 0x0000000516207223 */ /* 0x020fc60000000023 */
[----:B------:R-:W4:Y:S04]  /*04c0*/  LDS R22, [R17.X8+0x2a4] ;  /* 0x0002a40011167984 */ /* 0x000f280000008800 */
[----:B------:R-:W5:Y:S04]  /*04d0*/  LDS R5, [R17.X8+0x2d8] ;  /* 0x0002d80011057984 */ /* 0x000f680000008800 */
[----:B------:R-:W5:Y:S01]  /*04e0*/  LDS R4, [R17.X8+0x30c] ;  /* 0x00030c0011047984 */ /* 0x000f620000008800 */
[----:B------:R-:W-:-:S04]  /*04f0*/  FFMA R27, R27, R6, R32 ;  /* 0x000000061b1b7223 */ /* 0x000fc80000000020 */
[----:B------:R-:W-:-:S04]  /*0500*/  FFMA R7, R26, R7, R27 ;  /* 0x000000071a077223 */ /* 0x000fc8000000001b */
[----:B0-----:R-:W-:-:S04]  /*0510*/  FFMA R7, R8, R29, R7 ;  /* 0x0000001d08077223 */ /* 0x001fc80000000007 */
[----:B------:R-:W-:-:S04]  /*0520*/  FFMA R28, R28, R9, R7 ;  /* 0x000000091c1c7223 */ /* 0x000fc80000000007 */
[----:B-1----:R-:W-:-:S04]  /*0530*/  FFMA R31, R31, R10, R28 ;  /* 0x0000000a1f1f7223 */ /* 0x002fc8000000001c */
[----:B--2---:R-:W-:-:S04]  /*0540*/  FFMA R11, R30, R11, R31 ;  /* 0x0000000b1e0b7223 */ /* 0x004fc8000000001f */
[----:B---3--:R-:W-:-:S04]  /*0550*/  FFMA R11, R12, R33, R11 ;  /* 0x000000210c0b7223 */ /* 0x008fc8000000000b */
[----:B----4-:R-:W-:-:S04]  /*0560*/  FFMA R22, R22, R13, R11 ;  /* 0x0000000d16167223 */ /* 0x010fc8000000000b */
[----:B-----5:R-:W-:-:S04]  /*0570*/  FFMA R5, R5, R14, R22 ;  /* 0x0000000e05057223 */ /* 0x020fc80000000016 */
[----:B------:R-:W-:Y:S01]  /*0580*/  FFMA R9, R4, R15, R5 ;  /* 0x0000000f04097223 */ /* 0x000fe20000000005 */
[----:B------:R-:W-:Y:S05]  /*0590*/  @P4 BRA `(.L_x_8) ;  /* 0xfffffca000004947 */ /* 0x000fea000383ffff */
[----:B------:R-:W-:Y:S02]  /*05a0*/  LEA R2, R19, R0, 0x5 ;  /* 0x0000000013027211 */ /* 0x000fe400078e28ff */
[----:B------:R-:W-:-:S05]  /*05b0*/  MOV R5, 0x4 ;  /* 0x0000000400057802 */ /* 0x000fca0000000f00 */
[----:B------:R-:W-:-:S06]  /*05c0*/  IMAD.WIDE R2, R2, R5, c[0x0][0x178] ;  /* 0x00005e0002027625 */ /* 0x000fcc00078e0205 */
[----:B------:R-:W2:Y:S01]  /*05d0*/  LDG.E.CONSTANT R2, [R2.64] ;  /* 0x0000000402027981 */ /* 0x000ea2000c1e9900 */
[----:B------:R-:W-:-:S04]  /*05e0*/  IMAD R0, R0, 0x31, R17 ;  /* 0x0000003100007824 */ /* 0x000fc800078e0211 */
[----:B------:R-:W-:-:S04]  /*05f0*/  IMAD R19, R19, 0x620, R0 ;  /* 0x0000062013137824 */ /* 0x000fc800078e0200 */
[----:B------:R-:W-:-:S04]  /*0600*/  IMAD R4, R18, 0x7, R19 ;  /* 0x0000000712047824 */ /* 0x000fc800078e0213 */
[----:B------:R-:W-:Y:S01]  /*0610*/  IMAD.WIDE R4, R4, R5, c[0x0][0x160] ;  /* 0x0000580004047625 */ /* 0x000fe200078e0205 */
[----:B--2---:R-:W-:-:S05]  /*0620*/  FADD R9, R9, R2 ;  /* 0x0000000209097221 */ /* 0x004fca0000000000 */
[----:B------:R-:W-:Y:S01]  /*0630*/  STG.E [R4.64], R9 ;  /* 0x0000000904007986 */ /* 0x000fe2000c101904 */
[----:B------:R-:W-:Y:S05]  /*0640*/  EXIT ;  /* 0x000000000000794d */ /* 0x000fea0003800000 */
.L_x_9:
        /* <DEDUP_REMOVED lines=11> */
.L_x_92:


//--------------------- .text.tvmgen_default_fused_nn_contrib_conv2d_winograd_without_weight_transform_add_add_nn_relu_kernel --------------------------
	.section	.text.tvmgen_default_fused_nn_contrib_conv2d_winograd_without_weight_transform_add_add_nn_relu_kernel,"ax",@progbits
	.sectioninfo	@"SHI_REGISTERS=64"
	.align	128
        .global         tvmgen_default_fused_nn_contrib_conv2d_winograd_without_weight_transform_add_add_nn_relu_kernel
        .type           tvmgen_default_fused_nn_contrib_conv2d_winograd_without_weight_transform_add_add_nn_relu_kernel,@function
        .size           tvmgen_default_fused_nn_contrib_conv2d_winograd_without_weight_transform_add_add_nn_relu_kernel,(.L_x_93 - tvmgen_default_fused_nn_contrib_conv2d_winograd_without_weight_transform_add_add_nn_relu_kernel)
        .other          tvmgen_default_fused_nn_contrib_conv2d_winograd_without_weight_transform_add_add_nn_relu_kernel,@"STO_CUDA_ENTRY STV_DEFAULT"
tvmgen_default_fused_nn_contrib_conv2d_winograd_without_weight_transform_add_add_nn_relu_kernel:
.text.tvmgen_default_fused_nn_contrib_conv2d_winograd_without_weight_transform_add_add_nn_relu_kernel:
[----:B------:R-:W-:Y:S02]  /*0000*/  MOV R1, c[0x0][0x28] ;  /* 0x00000a0000017a02 */ /* 0x000fe40000000f00 */
[----:B------:R-:W0:Y:S01]  /*0010*/  S2R R4, SR_TID.X ;  /* 0x0000000000047919 */ /* 0x000e220000002100 */
[----:B------:R-:W-:Y:S01]  /*0020*/  MOV R31, 0x4 ;  /* 0x00000004001f7802 */ /* 0x000fe20000000f00 */
[----:B------:R-:W-:Y:S02]  /*0030*/  ULDC.64 UR4, c[0x0][0x118] ;  /* 0x0000460000047ab9 */ /* 0x000fe40000000a00 */
[----:B------:R-:W1:Y:S01]  /*0040*/  S2R R17, SR_CTAID.X ;  /* 0x0000000000117919 */ /* 0x000e620000002500 */
[----:B0-----:R-:W-:-:S04]  /*0050*/  SHF.R.S32.HI R6, RZ, 0x1, R4 ;  /* 0x00000001ff067819 */ /* 0x001fc80000011404 */
[C---:B-1----:R-:W-:Y:S02]  /*0060*/  LEA R7, R17.reuse, R6, 0x6 ;  /* 0x0000000611077211 */ /* 0x042fe400078e30ff */
[----:B------:R-:W-:Y:S02]  /*0070*/  LEA R5, R17, R4, 0x1 ;  /* 0x0000000411057211 */ /* 0x000fe400078e08ff */
[----:B------:R-:W-:Y:S01]  /*0080*/  MOV R4, RZ ;  /* 0x000000ff00047202 */ /* 0x000fe20000000f00 */
[----:B------:R-:W-:Y:S01]  /*0090*/  IMAD.HI R0, R7, 0x5397829d, RZ ;  /* 0x5397829d07007827 */ /* 0x000fe200078e02ff */
[----:B------:R-:W-:-:S03]  /*00a0*/  MOV R6, RZ ;  /* 0x000000ff00067202 */ /* 0x000fc60000000f00 */
[----:B------:R-:W-:Y:S01]  /*00b0*/  IMAD.HI R2, R5, -0x6db6db6d, R4 ;  /* 0x9249249305027827 */ /* 0x000fe200078e0204 */
[----:B------:R-:W-:-:S03]  /*00c0*/  SHF.R.U32.HI R3, RZ, 0x1f, R0 ;  /* 0x0000001fff037819 */ /* 0x000fc60000011600 */
[----:B------:R-:W-:Y:S01]  /*00d0*/  IMAD.HI R6, R7, -0x6db6db6d, R6 ;  /* 0x9249249307067827 */ /* 0x000fe200078e0206 */
[----:B------:R-:W-:Y:S02]  /*00e0*/  SHF.R.U32.HI R9, RZ, 0x1f, R2 ;  /* 0x0000001fff097819 */ /* 0x000fe40000011602 */
[----:B------:R-:W-:Y:S02]  /*00f0*/  LEA.HI.SX32 R3, R0, R3, 0x1b ;  /* 0x0000000300037211 */ /* 0x000fe400078fdaff */
[----:B------:R-:W-:Y:S02]  /*0100*/  LEA.HI.SX32 R9, R2, R9, 0x1d ;  /* 0x0000000902097211 */ /* 0x000fe400078feaff */
[----:B------:R-:W-:Y:S01]  /*0110*/  MOV R2, RZ ;  /* 0x000000ff00027202 */ /* 0x000fe20000000f00 */
[----:B------:R-:W-:Y:S02]  /*0120*/  IMAD R3, R3, -0x62, R7 ;  /* 0xffffff9e03037824 */ /* 0x000fe400078e0207 */
[----:B------:R-:W-:Y:S01]  /*0130*/  IMAD R9, R9, -0xe, R5 ;  /* 0xfffffff209097824 */ /* 0x000fe200078e0205 */
[----:B------:R-:W-:Y:S01]  /*0140*/  SHF.R.U32.HI R5, RZ, 0x1f, R6 ;  /* 0x0000001fff057819 */ /* 0x000fe20000011606 */
[----:B------:R-:W-:-:S03]  /*0150*/  IMAD.HI R2, R3, -0x6db6db6d, R2 ;  /* 0x9249249303027827 */ /* 0x000fc600078e0202 */
[----:B------:R-:W-:Y:S02]  /*0160*/  SHF.L.U32 R9, R9, 0x2, RZ ;  /* 0x0000000209097819 */ /* 0x000fe400000006ff */
[----:B------:R-:W-:Y:S02]  /*0170*/  SHF.R.U32.HI R3, RZ, 0x1f, R2 ;  /* 0x0000001fff037819 */ /* 0x000fe40000011602 */
[----:B------:R-:W-:Y:S02]  /*0180*/  IADD3 R0, R9, -0x1, RZ ;  /* 0xffffffff09007810 */ /* 0x000fe40007ffe0ff */
[----:B------:R-:W-:Y:S02]  /*0190*/  LEA.HI R3, R2, R3, RZ, 0x1e ;  /* 0x0000000302037211 */ /* 0x000fe400078ff0ff */
[----:B------:R-:W-:Y:S02]  /*01a0*/  ISETP.GT.U32.AND P3, PT, R0, 0x37, PT ;  /* 0x000000370000780c */ /* 0x000fe40003f64070 */
[----:B------:R-:W-:-:S02]  /*01b0*/  SHF.L.U32 R3, R3, 0x2, RZ ;  /* 0x0000000203037819 */ /* 0x000fc400000006ff */
[----:B------:R-:W-:Y:S02]  /*01c0*/  LEA.HI.SX32 R6, R6, R5, 0x1e ;  /* 0x0000000506067211 */ /* 0x000fe400078ff2ff */
[----:B------:R-:W-:-:S03]  /*01d0*/  IADD3 R10, R3, -0x1, RZ ;  /* 0xffffffff030a7810 */ /* 0x000fc60007ffe0ff */
[----:B------:R-:W-:Y:S01]  /*01e0*/  IMAD R6, R6, 0xe0, R9 ;  /* 0x000000e006067824 */ /* 0x000fe200078e0209 */
[----:B------:R-:W-:-:S03]  /*01f0*/  ISETP.GT.U32.OR P6, PT, R10, 0x37, P3 ;  /* 0x000000370a00780c */ /* 0x000fc60001fc4470 */
[----:B------:R-:W-:-:S10]  /*0200*/  IMAD.WIDE R30, R6, R31, c[0x0][0x168] ;  /* 0x00005a00061e7625 */ /* 0x000fd400078e021f */
[----:B------:R-:W2:Y:S01]  /*0210*/  @!P6 LDG.E.CONSTANT R2, [R30.64+-0xe4] ;  /* 0xffff1c041e02e981 */ /* 0x000ea2000c1e9900 */
[C---:B------:R-:W-:Y:S01]  /*0220*/  IADD3 R0, R9.reuse, 0x1, RZ ;  /* 0x0000000109007810 */ /* 0x040fe20007ffe0ff */
[----:B------:R-:W-:Y:S01]  /*0230*/  CS2R R34, SRZ ;  /* 0x0000000000227805 */ /* 0x000fe2000001ff00 */
[C---:B------:R-:W-:Y:S02]  /*0240*/  ISETP.GT.U32.AND P4, PT, R9.reuse, 0x37, PT ;  /* 0x000000370900780c */ /* 0x040fe40003f84070 */
[----:B------:R-:W-:Y:S02]  /*0250*/  ISETP.GT.U32.AND P5, PT, R0, 0x37, PT ;  /* 0x000000370000780c */ /* 0x000fe40003fa4070 */
[----:B------:R-:W-:Y:S02]  /*0260*/  IADD3 R0, R9, 0x2, RZ ;  /* 0x0000000209007810 */ /* 0x000fe40007ffe0ff */
[----:B------:R-:W-:Y:S02]  /*0270*/  ISETP.GT.U32.OR P1, PT, R10, 0x37, P4 ;  /* 0x000000370a00780c */ /* 0x000fe40002724470 */
[----:B------:R-:W-:-:S02]  /*0280*/  ISETP.GT.U32.AND P0, PT, R0, 0x37, PT ;  /* 0x000000370000780c */ /* 0x000fc40003f04070 */
[----:B------:R-:W-:Y:S02]  /*0290*/  ISETP.GT.U32.OR P2, PT, R10, 0x37, P5 ;  /* 0x000000370a00780c */ /* 0x000fe40002f44470 */
[----:B------:R-:W-:Y:S02]  /*02a0*/  IADD3 R0, R9, 0x3, RZ ;  /* 0x0000000309007810 */ /* 0x000fe40007ffe0ff */
[----:B------:R-:W-:Y:S01]  /*02b0*/  MOV R36, RZ ;  /* 0x000000ff00247202 */ /* 0x000fe20000000f00 */
[----:B------:R-:W-:-:S08]  /*02c0*/  CS2R R32, SRZ ;  /* 0x0000000000207805 */ /* 0x000fd0000001ff00 */
[----:B------:R-:W3:Y:S01]  /*02d0*/  @!P2 LDG.E.CONSTANT R36, [R30.64+-0xdc] ;  /* 0xffff24041e24a981 */ /* 0x000ee2000c1e9900 */
[----:B------:R-:W-:Y:S02]  /*02e0*/  MOV R45, RZ ;  /* 0x000000ff002d7202 */ /* 0x000fe40000000f00 */
[----:B------:R-:W-:Y:S01]  /*02f0*/  MOV R43, RZ ;  /* 0x000000ff002b7202 */ /* 0x000fe20000000f00 */
[----:B------:R-:W-:Y:S01]  /*0300*/  CS2R R28, SRZ ;  /* 0x00000000001c7805 */ /* 0x000fe2000001ff00 */
[----:B------:R-:W-:Y:S01]  /*0310*/  IADD3 R9, R9, 0x4, RZ ;  /* 0x0000000409097810 */ /* 0x000fe20007ffe0ff */
[----:B------:R-:W-:Y:S01]  /*0320*/  CS2R R26, SRZ ;  /* 0x00000000001a7805 */ /* 0x000fe2000001ff00 */
[C---:B------:R-:W-:Y:S02]  /*0330*/  IADD3 R4, R3.reuse, 0x1, RZ ;  /* 0x0000000103047810 */ /* 0x040fe40007ffe0ff */
[----:B------:R-:W-:Y:S01]  /*0340*/  MOV R53, RZ ;  /* 0x000000ff00357202 */ /* 0x000fe20000000f00 */
[----:B------:R-:W-:Y:S01]  /*0350*/  CS2R R24, SRZ ;  /* 0x0000000000187805 */ /* 0x000fe2000001ff00 */
[----:B------:R-:W-:Y:S01]  /*0360*/  CS2R R12, SRZ ;  /* 0x00000000000c7805 */ /* 0x000fe2000001ff00 */
[----:B------:R-:W-:Y:S01]  /*0370*/  CS2R R18, SRZ ;  /* 0x0000000000127805 */ /* 0x000fe2000001ff00 */
[----:B------:R-:W-:-:S02]  /*0380*/  IADD3 R6, R3, 0x2, RZ ;  /* 0x0000000203067810 */ /* 0x000fc40007ffe0ff */
[----:B------:R-:W-:Y:S02]  /*0390*/  MOV R11, RZ ;  /* 0x000000ff000b7202 */ /* 0x000fe40000000f00 */
[----:B------:R-:W-:Y:S01]  /*03a0*/  MOV R16, RZ ;  /* 0x000000ff00107202 */ /* 0x000fe20000000f00 */
[----:B------:R-:W-:Y:S01]  /*03b0*/  CS2R R22, SRZ ;  /* 0x0000000000167805 */ /* 0x000fe2000001ff00 */
[----:B------:R-:W-:Y:S01]  /*03c0*/  CS2R R14, SRZ ;  /* 0x00000000000e7805 */ /* 0x000fe2000001ff00 */
[----:B------:R-:W-:Y:S01]  /*03d0*/  IADD3 R8, R3, 0x3, RZ ;  /* 0x0000000303087810 */ /* 0x000fe20007ffe0ff */
[----:B------:R-:W-:Y:S01]  /*03e0*/  CS2R R20, SRZ ;  /* 0x0000000000147805 */ /* 0x000fe2000001ff00 */
[----:B------:R-:W-:Y:S01]  /*03f0*/  MOV R7, RZ ;  /* 0x000000ff00077202 */ /* 0x000fe20000000f00 */
[----:B--2---:R-:W-:Y:S01]  /*0400*/  @!P6 FADD R35, RZ, R2 ;  /* 0x00000002ff23e221 */ /* 0x004fe20000000000 */
[----:B------:R-:W-:Y:S02]  /*0410*/  MOV R2, RZ ;  /* 0x000000ff00027202 */ /* 0x000fe40000000f00 */
[----:B------:R-:W-:-:S04]  /*0420*/  ISETP.GT.U32.OR P6, PT, R10, 0x37, P0 ;  /* 0x000000370a00780c */ /* 0x000fc800007c4470 */
[----:B------:R-:W2:Y:S01]  /*0430*/  @!P1 LDG.E.CONSTANT R2, [R30.64+-0xe0] ;  /* 0xffff20041e029981 */ /* 0x000ea2000c1e9900 */
[----:B------:R-:W-:-:S04]  /*0440*/  ISETP.GT.U32.AND P1, PT, R0, 0x37, PT ;  /* 0x000000370000780c */ /* 0x000fc80003f24070 */
[----:B------:R-:W-:-:S04]  /*0450*/  ISETP.GT.U32.OR P2, PT, R10, 0x37, P1 ;  /* 0x000000370a00780c */ /* 0x000fc80000f44470 */
[----:B------:R-:W4:Y:S01]  /*0460*/  @!P6 LDG.E.CONSTANT R34, [R30.64+-0xd8] ;  /* 0xffff28041e22e981 */ /* 0x000f22000c1e9900 */
[----:B------:R-:W-:Y:S02]  /*0470*/  ISETP.GT.U32.OR P6, PT, R3, 0x37, P3 ;  /* 0x000000370300780c */ /* 0x000fe40001fc4470 */
[----:B------:R-:W-:-:S06]  /*0480*/  MOV R0, RZ ;  /* 0x000000ff00007202 */ /* 0x000fcc0000000f00 */
[----:B------:R0:W5:Y:S01]  /*0490*/  @!P2 LDG.E.CONSTANT R33, [R30.64+-0xd4] ;  /* 0xffff2c041e21a981 */ /* 0x000162000c1e9900 */
[----:B------:R-:W-:-:S04]  /*04a0*/  ISETP.GT.U32.OR P2, PT, R3, 0x37, P4 ;  /* 0x000000370300780c */ /* 0x000fc80002744470 */
[----:B------:R-:W4:Y:S01]  /*04b0*/  @!P6 LDG.E.CONSTANT R0, [R30.64+-0x4] ;  /* 0xfffffc041e00e981 */ /* 0x000f22000c1e9900 */
[----:B------:R-:W-:-:S08]  /*04c0*/  ISETP.GT.U32.OR P6, PT, R3, 0x37, P5 ;  /* 0x000000370300780c */ /* 0x000fd00002fc4470 */
[----:B------:R0:W4:Y:S01]  /*04d0*/  @!P2 LDG.E.CONSTANT R45, [R30.64] ;  /* 0x000000041e2da981 */ /* 0x000122000c1e9900 */
[----:B------:R-:W-:-:S04]  /*04e0*/  ISETP.GT.U32.OR P2, PT, R3, 0x37, P0 ;  /* 0x000000370300780c */ /* 0x000fc80000744470 */
[----:B------:R0:W4:Y:S01]  /*04f0*/  @!P6 LDG.E.CONSTANT R43, [R30.64+0x4] ;  /* 0x000004041e2be981 */ /* 0x000122000c1e9900 */
[----:B------:R-:W-:-:S08]  /*0500*/  ISETP.GT.U32.OR P6, PT, R3, 0x37, P1 ;  /* 0x000000370300780c */ /* 0x000fd00000fc4470 */
[----:B------:R0:W5:Y:S01]  /*0510*/  @!P2 LDG.E.CONSTANT R32, [R30.64+0x8] ;  /* 0x000008041e20a981 */ /* 0x000162000c1e9900 */
[----:B------:R-:W-:-:S04]  /*0520*/  ISETP.GT.U32.AND P2, PT, R9, 0x37, PT ;  /* 0x000000370900780c */ /* 0x000fc80003f44070 */
[----:B------:R0:W5:Y:S01]  /*0530*/  @!P6 LDG.E.CONSTANT R29, [R30.64+0xc] ;  /* 0x00000c041e1de981 */ /* 0x000162000c1e9900 */
[----:B------:R-:W-:-:S13]  /*0540*/  ISETP.GT.U32.OR P6, PT, R3, 0x37, P2 ;  /* 0x000000370300780c */ /* 0x000fda00017c4470 */
        /* <DEDUP_REMOVED lines=27> */
[----:B------:R-:W-:Y:S02]  /*0700*/  ISETP.GT.U32.OR P6, PT, R8, 0x37, P0 ;  /* 0x000000370800780c */ /* 0x000fe400007c4470 */
[----:B------:R-:W-:-:S11]  /*0710*/  MOV R5, RZ ;  /* 0x000000ff00057202 */ /* 0x000fd60000000f00 */
[----:B------:R0:W5:Y:S01]  /*0720*/  @!P6 LDG.E.CONSTANT R19, [R30.64+0x2a8] ;  /* 0x0002a8041e13e981 */ /* 0x000162000c1e9900 */
[----:B------:R-:W-:-:S13]  /*0730*/  ISETP.GT.U32.OR P6, PT, R8, 0x37, P1 ;  /* 0x000000370800780c */ /* 0x000fda0000fc4470 */
[----:B------:R0:W5:Y:S01]  /*0740*/  @!P6 LDG.E.CONSTANT R5, [R30.64+0x2ac] ;  /* 0x0002ac041e05e981 */ /* 0x000162000c1e9900 */
[----:B------:R-:W-:-:S13]  /*0750*/  ISETP.GT.U32.OR P6, PT, R10, 0x37, P2 ;  /* 0x000000370a00780c */ /* 0x000fda00017c4470 */
[----:B------:R0:W5:Y:S01]  /*0760*/  @!P6 LDG.E.CONSTANT R27, [R30.64+-0xd0] ;  /* 0xffff30041e1be981 */ /* 0x000162000c1e9900 */
[----:B------:R-:W-:-:S13]  /*0770*/  ISETP.GT.U32.OR P6, PT, R4, 0x37, P2 ;  /* 0x000000370400780c */ /* 0x000fda00017c4470 */
[----:B------:R0:W5:Y:S01]  /*0780*/  @!P6 LDG.E.CONSTANT R23, [R30.64+0xf0] ;  /* 0x0000f0041e17e981 */ /* 0x000162000c1e9900 */
[----:B------:R-:W-:Y:S02]  /*0790*/  ISETP.GT.U32.OR P6, PT, R6, 0x37, P2 ;  /* 0x000000370600780c */ /* 0x000fe400017c4470 */
[----:B------:R-:W-:Y:S01]  /*07a0*/  IADD3 R3, R3, 0x4, RZ ;  /* 0x0000000403037810 */ /* 0x000fe20007ffe0ff */
[----:B---3--:R-:W-:Y:S01]  /*07b0*/  FADD R38, R36, R36 ;  /* 0x0000002424267221 */ /* 0x008fe20000000000 */
[----:B--2---:R-:W-:Y:S02]  /*07c0*/  FFMA R35, R2, -1.5, R35 ;  /* 0xbfc0000002237823 */ /* 0x004fe40000000023 */
[C---:B------:R-:W-:Y:S02]  /*07d0*/  ISETP.GT.U32.OR P3, PT, R3.reuse, 0x37, P3 ;  /* 0x000000370300780c */ /* 0x040fe40001f64470 */
[C---:B------:R-:W-:Y:S02]  /*07e0*/  ISETP.GT.U32.OR P4, PT, R3.reuse, 0x37, P4 ;  /* 0x000000370300780c */ /* 0x040fe40002784470 */
[----:B------:R-:W-:-:S03]  /*07f0*/  ISETP.GT.U32.OR P5, PT, R3, 0x37, P5 ;  /* 0x000000370300780c */ /* 0x000fc60002fa4470 */
[----:B------:R0:W2:Y:S01]  /*0800*/  @!P6 LDG.E.CONSTANT R15, [R30.64+0x1d0] ;  /* 0x0001d0041e0fe981 */ /* 0x0000a2000c1e9900 */
[----:B------:R-:W-:Y:S02]  /*0810*/  ISETP.GT.U32.OR P6, PT, R8, 0x37, P2 ;  /* 0x000000370800780c */ /* 0x000fe400017c4470 */
[C---:B------:R-:W-:Y:S02]  /*0820*/  ISETP.GT.U32.OR P0, PT, R3.reuse, 0x37, P0 ;  /* 0x000000370300780c */ /* 0x040fe40000704470 */
[C---:B------:R-:W-:Y:S02]  /*0830*/  ISETP.GT.U32.OR P1, PT, R3.reuse, 0x37, P1 ;  /* 0x000000370300780c */ /* 0x040fe40000f24470 */
[----:B------:R-:W-:Y:S01]  /*0840*/  ISETP.GT.U32.OR P2, PT, R3, 0x37, P2 ;  /* 0x000000370300780c */ /* 0x000fe20001744470 */
[----:B------:R-:W-:Y:S01]  /*0850*/  FADD R35, R35, -R38 ;  /* 0x8000002623237221 */ /* 0x000fe20000000000 */
[C-C-:B------:R-:W-:Y:S01]  /*0860*/  FADD R38, R2.reuse, R2.reuse ;  /* 0x0000000202267221 */ /* 0x140fe20000000000 */
[--C-:B------:R-:W-:Y:S01]  /*0870*/  FADD R39, RZ, -R2.reuse ;  /* 0x80000002ff277221 */ /* 0x100fe20000000000 */
[----:B------:R-:W-:Y:S01]  /*0880*/  FFMA R49, R2, 0.5, RZ ;  /* 0x3f00000002317823 */ /* 0x000fe200000000ff */
[----:B------:R-:W-:Y:S01]  /*0890*/  FADD R37, RZ, R2 ;  /* 0x00000002ff257221 */ /* 0x000fe20000000000 */
[----:B------:R-:W-:Y:S01]  /*08a0*/  MOV R10, RZ ;  /* 0x000000ff000a7202 */ /* 0x000fe20000000f00 */
[----:B------:R-:W-:Y:S01]  /*08b0*/  CS2R R8, SRZ ;  /* 0x0000000000087805 */ /* 0x000fe2000001ff00 */
[----:B------:R-:W-:Y:S01]  /*08c0*/  MOV R6, RZ ;  /* 0x000000ff00067202 */ /* 0x000fe20000000f00 */
[----:B------:R0:W3:Y:S01]  /*08d0*/  @!P6 LDG.E.CONSTANT R13, [R30.64+0x2b0] ;  /* 0x0002b0041e0de981 */ /* 0x0000e2000c1e9900 */
[----:B------:R-:W-:-:S02]  /*08e0*/  MOV R4, RZ ;  /* 0x000000ff00047202 */ /* 0x000fc40000000f00 */
[----:B------:R-:W-:Y:S01]  /*08f0*/  MOV R3, RZ ;  /* 0x000000ff00037202 */ /* 0x000fe20000000f00 */
[----:B------:R-:W-:Y:S01]  /*0900*/  FADD R47, RZ, -R38 ;  /* 0x80000026ff2f7221 */ /* 0x000fe20000000000 */
[C---:B------:R-:W-:Y:S01]  /*0910*/  FFMA R41, R36.reuse, 0.5, R39 ;  /* 0x3f00000024297823 */ /* 0x040fe20000000027 */
[----:B------:R-:W-:Y:S01]  /*0920*/  FADD R49, R49, -R36 ;  /* 0x8000002431317221 */ /* 0x000fe20000000000 */
[C-C-:B------:R-:W-:Y:S01]  /*0930*/  FFMA R39, R36.reuse, -2.5, R37.reuse ;  /* 0xc020000024277823 */ /* 0x140fe20000000025 */
[----:B------:R-:W-:Y:S01]  /*0940*/  FFMA R37, R36, -1.5, R37 ;  /* 0xbfc0000024257823 */ /* 0x000fe20000000025 */
[C---:B----4-:R-:W-:Y:S01]  /*0950*/  FADD R2, R34.reuse, R34 ;  /* 0x0000002222027221 */ /* 0x050fe20000000000 */
[----:B------:R0:W4:Y:S01]  /*0960*/  @!P4 LDG.E.CONSTANT R10, [R30.64+0x380] ;  /* 0x000380041e0ac981 */ /* 0x000122000c1e9900 */
[----:B------:R-:W-:Y:S01]  /*0970*/  FADD R47, R47, -R36 ;  /* 0x800000242f2f7221 */ /* 0x000fe20000000000 */
[C---:B------:R-:W-:Y:S01]  /*0980*/  FFMA R40, R34.reuse, 2.5, R41 ;  /* 0x4020000022287823 */ /* 0x040fe20000000029 */
[----:B------:R-:W-:Y:S01]  /*0990*/  FFMA R36, R34, -0.5, R49 ;  /* 0xbf00000022247823 */ /* 0x000fe20000000031 */
[----:B------:R0:W2:Y:S01]  /*09a0*/  @!P3 LDG.E.CONSTANT R6, [R30.64+0x37c] ;  /* 0x00037c041e06b981 */ /* 0x0000a2000c1e9900 */
[----:B------:R-:W-:-:S03]  /*09b0*/  FADD R52, -R2, R37 ;  /* 0x0000002502347221 */ /* 0x000fc60000000100 */
[----:B------:R0:W2:Y:S04]  /*09c0*/  @!P0 LDG.E.CONSTANT R8, [R30.64+0x388] ;  /* 0x000388041e088981 */ /* 0x0000a8000c1e9900 */
[----:B------:R0:W2:Y:S04]  /*09d0*/  @!P5 LDG.E.CONSTANT R9, [R30.64+0x384] ;  /* 0x000384041e09d981 */ /* 0x0000a8000c1e9900 */
[----:B------:R0:W2:Y:S04]  /*09e0*/  @!P1 LDG.E.CONSTANT R4, [R30.64+0x38c] ;  /* 0x00038c041e049981 */ /* 0x0000a8000c1e9900 */
[----:B------:R0:W2:Y:S01]  /*09f0*/  @!P2 LDG.E.CONSTANT R3, [R30.64+0x390] ;  /* 0x000390041e03a981 */ /* 0x0000a2000c1e9900 */
[----:B------:R-:W-:Y:S01]  /*0a00*/  FADD R2, R47, R2 ;  /* 0x000000022f027221 */ /* 0x000fe20000000000 */
[----:B------:R-:W-:Y:S01]  /*0a10*/  FFMA R37, R0, 0.5, RZ ;  /* 0x3f00000000257823 */ /* 0x000fe200000000ff */
[C---:B0-----:R-:W-:Y:S01]  /*0a20*/  FFMA R30, R34.reuse, 0.5, R39 ;  /* 0x3f000000221e7823 */ /* 0x041fe20000000027 */
[----:B------:R-:W-:Y:S01]  /*0a30*/  FFMA R34, R34, 1.5, R35 ;  /* 0x3fc0000022227823 */ /* 0x000fe20000000023 */
[----:B-----5:R-:W-:-:S03]  /*0a40*/  FADD R48, R2, R33 ;  /* 0x0000002102307221 */ /* 0x020fc60000000000 */
[--C-:B------:R-:W-:Y:S01]  /*0a50*/  FADD R35, R34, R33.reuse ;  /* 0x0000002122237221 */ /* 0x100fe20000000000 */
[----:B------:R-:W-:Y:S01]  /*0a60*/  FMUL R2, R45, 0.5 ;  /* 0x3f0000002d027820 */ /* 0x000fe20000400000 */
[--C-:B------:R-:W-:Y:S01]  /*0a70*/  FADD R30, R30, R33.reuse ;  /* 0x000000211e1e7221 */ /* 0x100fe20000000000 */
[--C-:B------:R-:W-:Y:S01]  /*0a80*/  FADD R40, R40, R33.reuse ;  /* 0x0000002128287221 */ /* 0x100fe20000000000 */
[----:B------:R-:W-:Y:S01]  /*0a90*/  FADD R39, R36, R33 ;  /* 0x0000002124277221 */ /* 0x000fe20000000000 */
[----:B------:R-:W-:Y:S01]  /*0aa0*/  FFMA R52, R33, 1.5, R52 ;  /* 0x3fc0000021347823 */ /* 0x000fe20000000034 */
[----:B------:R-:W-:Y:S01]  /*0ab0*/  FMUL R50, R45, -1.5 ;  /* 0xbfc000002d327820 */ /* 0x000fe20000400000 */
[----:B------:R-:W-:Y:S01]  /*0ac0*/  FFMA R35, R0, -1.5, R35 ;  /* 0xbfc0000000237823 */ /* 0x000fe20000000023 */
[C---:B------:R-:W-:Y:S01]  /*0ad0*/  FMUL R31, R43.reuse, -1.5 ;  /* 0xbfc000002b1f7820 */ /* 0x040fe20000400000 */
[----:B------:R-:W-:Y:S01]  /*0ae0*/  FMUL R33, R43, 0.5 ;  /* 0x3f0000002b217820 */ /* 0x000fe20000400000 */
[----:B------:R-:W-:Y:S01]  /*0af0*/  FFMA R49, R2, -1.5, R37 ;  /* 0xbfc0000002317823 */ /* 0x000fe20000000025 */
[C---:B------:R-:W-:Y:S01]  /*0b00*/  FADD R37, R50.reuse, R50 ;  /* 0x0000003232257221 */ /* 0x040fe20000000000 */
[C---:B------:R-:W-:Y:S01]  /*0b10*/  FFMA R35, R50.reuse, -1.5, R35 ;  /* 0xbfc0000032237823 */ /* 0x040fe20000000023 */
[----:B------:R-:W-:Y:S01]  /*0b20*/  FADD R34, R31, R31 ;  /* 0x0000001f1f227221 */ /* 0x000fe20000000000 */
[----:B------:R-:W-:Y:S01]  /*0b30*/  FADD R36, R33, R33 ;  /* 0x0000002121247221 */ /* 0x000fe20000000000 */
[----:B------:R-:W-:Y:S01]  /*0b40*/  FFMA R50, R50, 0.5, R39 ;  /* 0x3f00000032327823 */ /* 0x000fe20000000027 */
[----:B------:R-:W-:Y:S01]  /*0b50*/  FADD R46, RZ, R45 ;  /* 0x0000002dff2e7221 */ /* 0x000fe20000000000 */
[----:B------:R-:W-:Y:S01]  /*0b60*/  FADD R39, R2, R2 ;  /* 0x0000000202277221 */ /* 0x000fe20000000000 */
[----:B------:R-:W-:Y:S01]  /*0b70*/  FADD R48, R48, -R37 ;  /* 0x8000002530307221 */ /* 0x000fe20000000000 */
[----:B------:R-:W-:Y:S01]  /*0b80*/  FADD R49, R49, -R36 ;  /* 0x8000002431317221 */ /* 0x000fe20000000000 */
[----:B------:R-:W-:Y:S01]  /*0b90*/  FADD R35, R35, -R34 ;  /* 0x8000002223237221 */ /* 0x000fe20000000000 */
[----:B------:R-:W-:Y:S01]  /*0ba0*/  FMUL R44, R32, 0.5 ;  /* 0x3f000000202c7820 */ /* 0x000fe20000400000 */
[----:B------:R-:W-:Y:S01]  /*0bb0*/  FADD R38, RZ, -R2 ;  /* 0x80000002ff267221 */ /* 0x000fe20000000000 */
[----:B------:R-:W-:Y:S01]  /*0bc0*/  FFMA R37, R43, -2.5, R46 ;  /* 0xc02000002b257823 */ /* 0x000fe2000000002e */
[----:B------:R-:W-:Y:S01]  /*0bd0*/  FADD R36, RZ, -R45 ;  /* 0x8000002dff247221 */ /* 0x000fe20000000000 */
[----:B------:R-:W-:Y:S01]  /*0be0*/  FADD R34, RZ, R2 ;  /* 0x00000002ff227221 */ /* 0x000fe20000000000 */
[----:B------:R-:W-:Y:S01]  /*0bf0*/  FFMA R54, R2, 0.5, RZ ;  /* 0x3f00000002367823 */ /* 0x000fe200000000ff */
[----:B------:R-:W-:Y:S01]  /*0c00*/  FADD R42, RZ, -R39 ;  /* 0x80000027ff2a7221 */ /* 0x000fe20000000000 */
[--C-:B------:R-:W-:Y:S01]  /*0c10*/  FADD R41, R38, R43.reuse ;  /* 0x0000002b26297221 */ /* 0x100fe20000000000 */
[----:B------:R-:W-:Y:S01]  /*0c20*/  FADD R60, R37, R44 ;  /* 0x0000002c253c7221 */ /* 0x000fe20000000000 */
[----:B------:R-:W-:Y:S01]  /*0c30*/  FFMA R57, R43, 2.5, R36 ;  /* 0x402000002b397823 */ /* 0x000fe20000000024 */
[----:B------:R-:W-:Y:S01]  /*0c40*/  FADD R2, R44, R44 ;  /* 0x0000002c2c027221 */ /* 0x000fe20000000000 */
[C---:B------:R-:W-:Y:S01]  /*0c50*/  FFMA R51, R33.reuse, 0.5, R38 ;  /* 0x3f00000021337823 */ /* 0x040fe20000000026 */
[C---:B------:R-:W-:Y:S01]  /*0c60*/  FADD R39, -R33.reuse, R54 ;  /* 0x0000003621277221 */ /* 0x040fe20000000100 */
[----:B------:R-:W-:Y:S01]  /*0c70*/  FADD R59, R34, -R43 ;  /* 0x8000002b223b7221 */ /* 0x000fe20000000000 */
[C-C-:B------:R-:W-:Y:S01]  /*0c80*/  FFMA R47, R33.reuse, -2.5, R34.reuse ;  /* 0xc0200000212f7823 */ /* 0x140fe20000000022 */
[C---:B------:R-:W-:Y:S01]  /*0c90*/  FFMA R55, R33.reuse, -1.5, R34 ;  /* 0xbfc0000021377823 */ /* 0x040fe20000000022 */
[----:B------:R-:W-:Y:S01]  /*0ca0*/  FADD R37, -R33, R42 ;  /* 0x0000002a21257221 */ /* 0x000fe20000000100 */
[C---:B------:R-:W-:Y:S01]  /*0cb0*/  FADD R38, R44.reuse, R41 ;  /* 0x000000292c267221 */ /* 0x040fe20000000000 */
[C---:B------:R-:W-:Y:S01]  /*0cc0*/  FADD R34, -R44.reuse, R57 ;  /* 0x000000392c227221 */ /* 0x040fe20000000100 */
[C---:B------:R-:W-:Y:S01]  /*0cd0*/  FFMA R49, R44.reuse, 1.5, R49 ;  /* 0x3fc000002c317823 */ /* 0x040fe20000000031 */
[C---:B------:R-:W-:Y:S01]  /*0ce0*/  FADD R59, -R44.reuse, R59 ;  /* 0x0000003b2c3b7221 */ /* 0x040fe20000000100 */
[C---:B------:R-:W-:Y:S01]  /*0cf0*/  FFMA R41, R44.reuse, 2.5, R51 ;  /* 0x402000002c297823 */ /* 0x040fe20000000033 */
[----:B------:R-:W-:Y:S01]  /*0d00*/  FFMA R42, R44, 0.5, R47 ;  /* 0x3f0000002c2a7823 */ /* 0x000fe2000000002f */
[----:B------:R-:W-:Y:S01]  /*0d10*/  FADD R55, -R2, R55 ;  /* 0x0000003702377221 */ /* 0x000fe20000000100 */
[----:B------:R-:W-:Y:S01]  /*0d20*/  FFMA R40, R45, 1.5, R40 ;  /* 0x3fc000002d287823 */ /* 0x000fe20000000028 */
[----:B------:R-:W-:Y:S01]  /*0d30*/  FFMA R44, R44, -0.5, R39 ;  /* 0xbf0000002c2c7823 */ /* 0x000fe20000000027 */
[----:B------:R-:W-:Y:S01]  /*0d40*/  FFMA R39, R43, 1.5, R50 ;  /* 0x3fc000002b277823 */ /* 0x000fe20000000032 */
[----:B------:R-:W-:Y:S01]  /*0d50*/  FFMA R30, R45, -1.5, R30 ;  /* 0xbfc000002d1e7823 */ /* 0x000fe2000000001e */
[C---:B------:R-:W-:Y:S01]  /*0d60*/  FFMA R48, R43.reuse, 1.5, R48 ;  /* 0x3fc000002b307823 */ /* 0x040fe20000000030 */
[----:B------:R-:W-:Y:S01]  /*0d70*/  FFMA R61, R43, 1.5, R36 ;  /* 0x3fc000002b3d7823 */ /* 0x000fe20000000024 */
[--C-:B------:R-:W-:Y:S01]  /*0d80*/  FADD R60, R60, R29.reuse ;  /* 0x0000001d3c3c7221 */ /* 0x100fe20000000000 */
[--C-:B------:R-:W-:Y:S01]  /*0d90*/  FADD R34, R34, -R29.reuse ;  /* 0x8000001d22227221 */ /* 0x100fe20000000000 */
[--C-:B------:R-:W-:Y:S01]  /*0da0*/  FADD R59, R59, R29.reuse ;  /* 0x0000001d3b3b7221 */ /* 0x100fe20000000000 */
[----:B------:R-:W-:Y:S01]  /*0db0*/  FADD R38, R38, -R29 ;  /* 0x8000001d26267221 */ /* 0x000fe20000000000 */
[----:B------:R-:W-:Y:S01]  /*0dc0*/  FADD R54, R52, R27 ;  /* 0x0000001b34367221 */ /* 0x000fe20000000000 */
[----:B------:R-:W-:Y:S01]  /*0dd0*/  FADD R52, R37, R2 ;  /* 0x0000000225347221 */ /* 0x000fe20000000000 */
[----:B------:R-:W-:-:S02]  /*0de0*/  FMUL R2, R32, -1.5 ;  /* 0xbfc0000020027820 */ /* 0x000fc40000400000 */
[----:B------:R-:W-:Y:S01]  /*0df0*/  FFMA R54, R45, -1.5, R54 ;  /* 0xbfc000002d367823 */ /* 0x000fe20000000036 */
[C---:B------:R-:W-:Y:S01]  /*0e00*/  FFMA R37, R31.reuse, 0.5, R40 ;  /* 0x3f0000001f257823 */ /* 0x040fe20000000028 */
[C---:B------:R-:W-:Y:S02]  /*0e10*/  FADD R51, R2.reuse, R2 ;  /* 0x0000000202337221 */ /* 0x040fe40000000000 */
[----:B------:R-:W-:Y:S01]  /*0e20*/  FFMA R40, R31, -1.5, R54 ;  /* 0xbfc000001f287823 */ /* 0x000fe20000000036 */
[----:B------:R-:W-:Y:S01]  /*0e30*/  FFMA R54, R2, -0.5, R39 ;  /* 0xbf00000002367823 */ /* 0x000fe20000000027 */
[----:B------:R-:W-:Y:S01]  /*0e40*/  FADD R39, R45, R45 ;  /* 0x0000002d2d277221 */ /* 0x000fe20000000000 */
[----:B------:R-:W-:Y:S01]  /*0e50*/  FFMA R27, R31, -2.5, R30 ;  /* 0xc02000001f1b7823 */ /* 0x000fe2000000001e */
[----:B------:R-:W-:Y:S01]  /*0e60*/  FADD R56, R48, R51 ;  /* 0x0000003330387221 */ /* 0x000fe20000000000 */
[----:B------:R-:W-:Y:S01]  /*0e70*/  FADD R51, -R51, R40 ;  /* 0x0000002833337221 */ /* 0x000fe20000000100 */
[--C-:B------:R-:W-:Y:S01]  /*0e80*/  FADD R40, RZ, -R39.reuse ;  /* 0x80000027ff287221 */ /* 0x100fe20000000000 */
[----:B------:R-:W-:Y:S01]  /*0e90*/  FADD R39, RZ, R39 ;  /* 0x00000027ff277221 */ /* 0x000fe20000000000 */
[C---:B------:R-:W-:Y:S01]  /*0ea0*/  FFMA R30, R2.reuse, 0.5, R27 ;  /* 0x3f000000021e7823 */ /* 0x040fe2000000001b */
[C---:B------:R-:W-:Y:S01]  /*0eb0*/  FFMA R31, R2.reuse, 2.5, R37 ;  /* 0x40200000021f7823 */ /* 0x040fe20000000025 */
[----:B------:R-:W-:Y:S01]  /*0ec0*/  FFMA R27, R2, 1.5, R35 ;  /* 0x3fc00000021b7823 */ /* 0x000fe20000000023 */
[----:B------:R-:W-:Y:S01]  /*0ed0*/  FADD R2, R32, R32 ;  /* 0x0000002020027221 */ /* 0x000fe20000000000 */
[----:B------:R-:W-:Y:S01]  /*0ee0*/  FFMA R35, R43, -1.5, R46 ;  /* 0xbfc000002b237823 */ /* 0x000fe2000000002e */
[--C-:B------:R-:W-:Y:S01]  /*0ef0*/  FADD R47, R40, -R43.reuse ;  /* 0x8000002b282f7221 */ /* 0x100fe20000000000 */
[----:B------:R-:W-:Y:S01]  /*0f00*/  FADD R57, R39, R43 ;  /* 0x0000002b27397221 */ /* 0x000fe20000000000 */
[----:B------:R-:W-:Y:S01]  /*0f10*/  FADD R37, R46, -R33 ;  /* 0x800000212e257221 */ /* 0x000fe20000000000 */
[----:B------:R-:W-:Y:S01]  /*0f20*/  FADD R33, R33, R36 ;  /* 0x0000002421217221 */ /* 0x000fe20000000000 */
[C---:B------:R-:W-:Y:S01]  /*0f30*/  FADD R46, -R2.reuse, R35 ;  /* 0x00000023022e7221 */ /* 0x040fe20000000100 */
[C---:B------:R-:W-:Y:S01]  /*0f40*/  FADD R35, R2.reuse, R61 ;  /* 0x0000003d02237221 */ /* 0x040fe20000000000 */
[----:B------:R-:W-:Y:S01]  /*0f50*/  FADD R50, R47, R2 ;  /* 0x000000022f327221 */ /* 0x000fe20000000000 */
[----:B------:R-:W-:Y:S01]  /*0f60*/  FADD R36, -R2, R57 ;  /* 0x0000003902247221 */ /* 0x000fe20000000100 */
[--C-:B------:R-:W-:Y:S01]  /*0f70*/  FADD R2, RZ, R0.reuse ;  /* 0x00000000ff027221 */ /* 0x100fe20000000000 */
[--C-:B------:R-:W-:Y:S01]  /*0f80*/  FADD R48, RZ, -R0.reuse ;  /* 0x80000000ff307221 */ /* 0x100fe20000000000 */
[----:B------:R-:W-:Y:S01]  /*0f90*/  FADD R47, R0, R0 ;  /* 0x00000000002f7221 */ /* 0x000fe20000000000 */
[C---:B------:R-:W-:Y:S01]  /*0fa0*/  FMUL R0, R45.reuse, -2 ;  /* 0xc00000002d007820 */ /* 0x040fe20000400000 */
[C---:B------:R-:W-:Y:S01]  /*0fb0*/  FFMA R57, R45.reuse, -1.5, R2 ;  /* 0xbfc000002d397823 */ /* 0x040fe20000000002 */
[----:B------:R-:W-:Y:S01]  /*0fc0*/  FFMA R2, R45, 1.5, R48 ;  /* 0x3fc000002d027823 */ /* 0x000fe20000000030 */
[----:B------:R-:W-:Y:S01]  /*0fd0*/  FADD R45, RZ, -R47 ;  /* 0x8000002fff2d7221 */ /* 0x000fe20000000000 */
[----:B------:R-:W-:-:S03]  /*0fe0*/  FMUL R47, R43, -2 ;  /* 0xc00000002b2f7820 */ /* 0x000fc60000400000 */
[C---:B------:R-:W-:Y:S01]  /*0ff0*/  FFMA R45, R0.reuse, -1.5, R45 ;  /* 0xbfc00000002d7823 */ /* 0x040fe2000000002d */
[----:B------:R-:W-:Y:S01]  /*1000*/  FADD R48, R47, R47 ;  /* 0x0000002f2f307221 */ /* 0x000fe20000000000 */
[----:B------:R-:W-:-:S03]  /*1010*/  FADD R58, R0, R0 ;  /* 0x00000000003a7221 */ /* 0x000fc60000000000 */
[----:B------:R-:W-:Y:S01]  /*1020*/  FADD R48, R45, -R48 ;  /* 0x800000302d307221 */ /* 0x000fe20000000000 */
[----:B------:R-:W-:Y:S01]  /*1030*/  FADD R45, R43, R43 ;  /* 0x0000002b2b2d7221 */ /* 0x000fe20000000000 */
[----:B------:R-:W-:Y:S01]  /*1040*/  FADD R58, RZ, -R58 ;  /* 0x8000003aff3a7221 */ /* 0x000fe20000000000 */
[----:B------:R-:W-:Y:S02]  /*1050*/  FFMA R61, R0, 0.5, RZ ;  /* 0x3f000000003d7823 */ /* 0x000fe400000000ff */
[----:B------:R-:W-:Y:S01]  /*1060*/  FADD R43, R45, R2 ;  /* 0x000000022d2b7221 */ /* 0x000fe20000000000 */
[----:B------:R-:W-:Y:S01]  /*1070*/  FADD R57, R57, -R45 ;  /* 0x8000002d39397221 */ /* 0x000fe20000000000 */
[----:B------:R-:W-:Y:S01]  /*1080*/  FADD R0, R45, R58 ;  /* 0x0000003a2d007221 */ /* 0x000fe20000000000 */
[C---:B------:R-:W-:Y:S01]  /*1090*/  FFMA R58, R32.reuse, 2.5, R33 ;  /* 0x40200000203a7823 */ /* 0x040fe20000000021 */
[C---:B------:R-:W-:Y:S01]  /*10a0*/  FFMA R2, R32.reuse, -1.5, R43 ;  /* 0xbfc0000020027823 */ /* 0x040fe2000000002b */
[C---:B------:R-:W-:Y:S01]  /*10b0*/  FFMA R37, R32.reuse, -2.5, R37 ;  /* 0xc020000020257823 */ /* 0x040fe20000000025 */
[C---:B------:R-:W-:Y:S01]  /*10c0*/  FFMA R33, R32.reuse, 1.5, R57 ;  /* 0x3fc0000020217823 */ /* 0x040fe20000000039 */
[----:B------:R-:W-:Y:S01]  /*10d0*/  FMUL R43, R32, -2 ;  /* 0xc0000000202b7820 */ /* 0x000fe20000400000 */
[--C-:B------:R-:W-:Y:S01]  /*10e0*/  FFMA R32, R47, -2.5, R40.reuse ;  /* 0xc02000002f207823 */ /* 0x100fe20000000028 */
[----:B------:R-:W-:Y:S01]  /*10f0*/  FADD R45, R45, R61 ;  /* 0x0000003d2d2d7221 */ /* 0x000fe20000000000 */
[C---:B------:R-:W-:Y:S01]  /*1100*/  FFMA R39, R47.reuse, 0.5, R39 ;  /* 0x3f0000002f277823 */ /* 0x040fe20000000027 */
[----:B------:R-:W-:Y:S01]  /*1110*/  FFMA R61, R47, -1.5, R40 ;  /* 0xbfc000002f3d7823 */ /* 0x000fe20000000028 */
[C---:B------:R-:W-:Y:S01]  /*1120*/  FFMA R40, R43.reuse, 0.5, R32 ;  /* 0x3f0000002b287823 */ /* 0x040fe20000000020 */
[C---:B------:R-:W-:Y:S01]  /*1130*/  FFMA R32, R43.reuse, -0.5, R45 ;  /* 0xbf0000002b207823 */ /* 0x040fe2000000002d */
[C---:B------:R-:W-:Y:S01]  /*1140*/  FFMA R39, R43.reuse, 2.5, R39 ;  /* 0x402000002b277823 */ /* 0x040fe20000000027 */
[C---:B------:R-:W-:Y:S01]  /*1150*/  FFMA R48, R43.reuse, 1.5, R48 ;  /* 0x3fc000002b307823 */ /* 0x040fe20000000030 */
[----:B------:R-:W-:-:S04]  /*1160*/  FADD R43, R43, R43 ;  /* 0x0000002b2b2b7221 */ /* 0x000fc80000000000 */
[----:B------:R-:W-:Y:S01]  /*1170*/  FADD R0, R0, R43 ;  /* 0x0000002b00007221 */ /* 0x000fe20000000000 */
[----:B------:R-:W-:Y:S01]  /*1180*/  FADD R61, -R43, R61 ;  /* 0x0000003d2b3d7221 */ /* 0x000fe20000000100 */
[C---:B------:R-:W-:Y:S01]  /*1190*/  FMUL R43, R29.reuse, -1.5 ;  /* 0xbfc000001d2b7820 */ /* 0x040fe20000400000 */
[--C-:B------:R-:W-:Y:S01]  /*11a0*/  FADD R47, R50, R29.reuse ;  /* 0x0000001d322f7221 */ /* 0x100fe20000000000 */
[----:B------:R-:W-:Y:S01]  /*11b0*/  FFMA R45, R29, 1.5, R46 ;  /* 0x3fc000001d2d7823 */ /* 0x000fe2000000002e */
[----:B------:R-:W-:Y:S01]  /*11c0*/  FADD R50, R33, R29 ;  /* 0x0000001d21327221 */ /* 0x000fe20000000000 */
[----:B------:R-:W-:Y:S01]  /*11d0*/  FFMA R51, R43, 1.5, R51 ;  /* 0x3fc000002b337823 */ /* 0x000fe20000000033 */
[--C-:B------:R-:W-:Y:S01]  /*11e0*/  FADD R43, R29, R29.reuse ;  /* 0x0000001d1d2b7221 */ /* 0x100fe20000000000 */
[--C-:B------:R-:W-:Y:S01]  /*11f0*/  FADD R58, R58, R29.reuse ;  /* 0x0000001d3a3a7221 */ /* 0x100fe20000000000 */
[----:B------:R-:W-:Y:S01]  /*1200*/  FADD R46, R37, -R29 ;  /* 0x8000001d252e7221 */ /* 0x000fe20000000000 */
[C---:B------:R-:W-:Y:S01]  /*1210*/  FFMA R35, R29.reuse, -1.5, R35 ;  /* 0xbfc000001d237823 */ /* 0x040fe20000000023 */
[--C-:B------:R-:W-:Y:S01]  /*1220*/  FADD R36, R36, -R29.reuse ;  /* 0x8000001d24247221 */ /* 0x100fe20000000000 */
[----:B------:R-:W-:Y:S01]  /*1230*/  FADD R2, R2, -R29 ;  /* 0x8000001d02027221 */ /* 0x000fe20000000000 */
[C---:B------:R-:W-:Y:S01]  /*1240*/  FFMA R30, R29.reuse, -1.5, R30 ;  /* 0xbfc000001d1e7823 */ /* 0x040fe2000000001e */
[C---:B------:R-:W-:Y:S01]  /*1250*/  FFMA R31, R29.reuse, -1.5, R31 ;  /* 0xbfc000001d1f7823 */ /* 0x040fe2000000001f */
[C---:B------:R-:W-:Y:S01]  /*1260*/  FFMA R54, R29.reuse, -1.5, R54 ;  /* 0xbfc000001d367823 */ /* 0x040fe20000000036 */
[C---:B------:R-:W-:Y:S01]  /*1270*/  FFMA R56, R29.reuse, -1.5, R56 ;  /* 0xbfc000001d387823 */ /* 0x040fe20000000038 */
[C---:B------:R-:W-:Y:S01]  /*1280*/  FFMA R27, R29.reuse, -1.5, R27 ;  /* 0xbfc000001d1b7823 */ /* 0x040fe2000000001b */
[C---:B------:R-:W-:Y:S01]  /*1290*/  FMUL R33, R29.reuse, -2 ;  /* 0xc00000001d217820 */ /* 0x040fe20000400000 */
[----:B------:R-:W-:-:S03]  /*12a0*/  FMUL R29, R29, 0.5 ;  /* 0x3f0000001d1d7820 */ /* 0x000fc60000400000 */
[----:B------:R-:W-:Y:S01]  /*12b0*/  FFMA R61, R33, 1.5, R61 ;  /* 0x3fc00000213d7823 */ /* 0x000fe2000000003d */
[----:B------:R-:W-:Y:S01]  /*12c0*/  FADD R49, R49, R29 ;  /* 0x0000001d31317221 */ /* 0x000fe20000000000 */
[C---:B------:R-:W-:Y:S01]  /*12d0*/  FADD R42, R29.reuse, R42 ;  /* 0x0000002a1d2a7221 */ /* 0x040fe20000000000 */
[C---:B------:R-:W-:Y:S01]  /*12e0*/  FADD R41, R29.reuse, R41 ;  /* 0x000000291d297221 */ /* 0x040fe20000000000 */
[C---:B------:R-:W-:Y:S01]  /*12f0*/  FADD R44, R29.reuse, R44 ;  /* 0x0000002c1d2c7221 */ /* 0x040fe20000000000 */
[C---:B------:R-:W-:Y:S01]  /*1300*/  FFMA R55, R29.reuse, 1.5, R55 ;  /* 0x3fc000001d377823 */ /* 0x040fe20000000037 */
[----:B------:R-:W-:Y:S01]  /*1310*/  FADD R52, R29, R52 ;  /* 0x000000341d347221 */ /* 0x000fe20000000000 */
[----:B------:R-:W-:-:S04]  /*1320*/  FADD R29, R26, R26 ;  /* 0x0000001a1a1d7221 */ /* 0x000fc80000000000 */
[----:B------:R-:W-:Y:S01]  /*1330*/  FADD R61, R61, -R29 ;  /* 0x8000001d3d3d7221 */ /* 0x000fe20000000000 */
[----:B------:R-:W-:-:S04]  /*1340*/  FADD R29, R53, R53 ;  /* 0x00000035351d7221 */ /* 0x000fc80000000000 */
[----:B------:R-:W-:Y:S01]  /*1350*/  FADD R29, R27, -R29 ;  /* 0x8000001d1b1d7221 */ /* 0x000fe20000000000 */
[----:B------:R-:W-:-:S04]  /*1360*/  FMUL R27, R28, -2 ;  /* 0xc00000001c1b7820 */ /* 0x000fc80000400000 */
[----:B------:R-:W-:-:S04]  /*1370*/  FADD R33, R27, R27 ;  /* 0x0000001b1b217221 */ /* 0x000fc80000000000 */
[----:B------:R-:W-:Y:S01]  /*1380*/  FADD R56, R56, -R33 ;  /* 0x8000002138387221 */ /* 0x000fe20000000000 */
[----:B------:R-:W-:Y:S01]  /*1390*/  FMUL R33, R28, 0.5 ;  /* 0x3f0000001c217820 */ /* 0x000fe20000400000 */
[C---:B------:R-:W-:Y:S01]  /*13a0*/  FFMA R54, R27.reuse, 0.5, R54 ;  /* 0x3f0000001b367823 */ /* 0x040fe20000000036 */
[----:B------:R-:W-:Y:S02]  /*13b0*/  FFMA R29, R27, -1.5, R29 ;  /* 0xbfc000001b1d7823 */ /* 0x000fe4000000001d */
[----:B------:R-:W-:Y:S01]  /*13c0*/  FADD R27, R33, R33 ;  /* 0x00000021211b7221 */ /* 0x000fe20000000000 */
[----:B------:R-:W-:Y:S01]  /*13d0*/  FADD R48, R48, -R43 ;  /* 0x8000002b30307221 */ /* 0x000fe20000000000 */
[----:B------:R-:W-:Y:S01]  /*13e0*/  FFMA R2, R53, 0.5, R2 ;  /* 0x3f00000035027823 */ /* 0x000fe20000000002 */
[----:B------:R-:W-:Y:S01]  /*13f0*/  FADD R49, R49, -R53 ;  /* 0x8000003531317221 */ /* 0x000fe20000000000 */
[----:B------:R-:W-:Y:S01]  /*1400*/  FADD R36, R36, -R27 ;  /* 0x8000001b24247221 */ /* 0x000fe20000000000 */
[C-C-:B------:R-:W-:Y:S01]  /*1410*/  FFMA R27, R53.reuse, -2.5, R50.reuse ;  /* 0xc0200000351b7823 */ /* 0x140fe20000000032 */
[----:B------:R-:W-:Y:S01]  /*1420*/  FFMA R57, R53, -1.5, R50 ;  /* 0xbfc0000035397823 */ /* 0x000fe20000000032 */
[----:B------:R-:W-:Y:S01]  /*1430*/  FADD R53, R48, -R53 ;  /* 0x8000003530357221 */ /* 0x000fe20000000000 */
[----:B------:R-:W-:Y:S01]  /*1440*/  FADD R48, R35, -R26 ;  /* 0x8000001a23307221 */ /* 0x000fe20000000000 */
[----:B------:R-:W-:Y:S01]  /*1450*/  FADD R32, -R43, R32 ;  /* 0x000000202b207221 */ /* 0x000fe20000000100 */
[C---:B------:R-:W-:Y:S01]  /*1460*/  FADD R35, -R33.reuse, R46 ;  /* 0x0000002e21237221 */ /* 0x040fe20000000100 */
[C---:B------:R-:W-:Y:S01]  /*1470*/  FFMA R37, R33.reuse, 0.5, R38 ;  /* 0x3f00000021257823 */ /* 0x040fe20000000026 */
[----:B------:R-:W-:Y:S01]  /*1480*/  FADD R38, R33, R48 ;  /* 0x0000003021267221 */ /* 0x000fe20000000000 */
[----:B------:R-:W-:Y:S01]  /*1490*/  FMUL R46, R28, -2.5 ;  /* 0xc02000001c2e7820 */ /* 0x000fe20000400000 */
[C---:B------:R-:W-:Y:S01]  /*14a0*/  FADD R40, -R43.reuse, R40 ;  /* 0x000000282b287221 */ /* 0x040fe20000000100 */
[C---:B------:R-:W-:Y:S01]  /*14b0*/  FADD R39, -R43.reuse, R39 ;  /* 0x000000272b277221 */ /* 0x040fe20000000100 */
[----:B------:R-:W-:Y:S01]  /*14c0*/  FADD R0, -R43, R0 ;  /* 0x000000002b007221 */ /* 0x000fe20000000100 */
[----:B------:R-:W-:Y:S01]  /*14d0*/  FMUL R48, R25, -2.5 ;  /* 0xc020000019307820 */ /* 0x000fe20000400000 */
[C---:B------:R-:W-:Y:S01]  /*14e0*/  FADD R34, R33.reuse, R34 ;  /* 0x0000002221227221 */ /* 0x040fe20000000000 */
[C---:B------:R-:W-:Y:S01]  /*14f0*/  FADD R43, -R33.reuse, R32 ;  /* 0x00000020212b7221 */ /* 0x040fe20000000100 */
[C---:B------:R-:W-:Y:S01]  /*1500*/  FADD R44, -R33.reuse, R44 ;  /* 0x0000002c212c7221 */ /* 0x040fe20000000100 */
[----:B------:R-:W-:Y:S01]  /*1510*/  FFMA R33, R33, -1.5, R2 ;  /* 0xbfc0000021217823 */ /* 0x000fe20000000002 */
[----:B------:R-:W-:Y:S01]  /*1520*/  FADD R45, R45, R26 ;  /* 0x0000001a2d2d7221 */ /* 0x000fe20000000000 */
[----:B------:R-:W-:Y:S01]  /*1530*/  FFMA R55, R26, 0.5, R55 ;  /* 0x3f0000001a377823 */ /* 0x000fe20000000037 */
[----:B------:R-:W-:Y:S01]  /*1540*/  FADD R32, R28, R28 ;  /* 0x0000001c1c207221 */ /* 0x000fe20000000000 */
[----:B------:R-:W-:Y:S01]  /*1550*/  FFMA R2, R46, -1.5, R27 ;  /* 0xbfc000002e027823 */ /* 0x000fe2000000001b */
[----:B------:R-:W-:Y:S01]  /*1560*/  FFMA R26, R26, -1.5, R51 ;  /* 0xbfc000001a1a7823 */ /* 0x000fe20000000033 */
[----:B------:R-:W-:Y:S01]  /*1570*/  FADD R27, R48, R48 ;  /* 0x00000030301b7221 */ /* 0x000fe20000000000 */
[C---:B------:R-:W-:Y:S01]  /*1580*/  FADD R51, R32.reuse, R0 ;  /* 0x0000000020337221 */ /* 0x040fe20000000000 */
[----:B------:R-:W-:Y:S01]  /*1590*/  FADD R52, R32, R52 ;  /* 0x0000003420347221 */ /* 0x000fe20000000000 */
[----:B------:R-:W-:Y:S01]  /*15a0*/  FADD R30, R30, -R32 ;  /* 0x800000201e1e7221 */ /* 0x000fe20000000000 */
[C---:B------:R-:W-:Y:S01]  /*15b0*/  FADD R31, R32.reuse, R31 ;  /* 0x0000001f201f7221 */ /* 0x040fe20000000000 */
[----:B------:R-:W-:Y:S01]  /*15c0*/  FADD R32, -R32, R26 ;  /* 0x0000001a20207221 */ /* 0x000fe20000000100 */
[----:B------:R-:W-:Y:S01]  /*15d0*/  FADD R2, R2, -R27 ;  /* 0x8000001b02027221 */ /* 0x000fe20000000000 */
[C---:B------:R-:W-:Y:S01]  /*15e0*/  FFMA R26, R28.reuse, -2.5, R60 ;  /* 0xc02000001c1a7823 */ /* 0x040fe2000000003c */
[C---:B------:R-:W-:Y:S01]  /*15f0*/  FFMA R0, R28.reuse, 2.5, R58 ;  /* 0x402000001c007823 */ /* 0x040fe2000000003a */
[----:B------:R-:W-:Y:S01]  /*1600*/  FFMA R27, R28, -2.5, R45 ;  /* 0xc02000001c1b7823 */ /* 0x000fe2000000002d */
[----:B------:R-:W-:Y:S01]  /*1610*/  FADD R50, R55, -R28 ;  /* 0x8000001c37327221 */ /* 0x000fe20000000000 */
[C---:B------:R-:W-:Y:S01]  /*1620*/  FFMA R26, R48.reuse, -2.5, R26 ;  /* 0xc0200000301a7823 */ /* 0x040fe2000000001a */
[C---:B------:R-:W-:Y:S01]  /*1630*/  FFMA R0, R48.reuse, 0.5, R0 ;  /* 0x3f00000030007823 */ /* 0x040fe20000000000 */
[----:B------:R-:W-:Y:S01]  /*1640*/  FFMA R27, R48, -1.5, R27 ;  /* 0xbfc00000301b7823 */ /* 0x000fe2000000001b */
[C---:B------:R-:W-:Y:S01]  /*1650*/  FFMA R60, R28.reuse, -1.5, R60 ;  /* 0xbfc000001c3c7823 */ /* 0x040fe2000000003c */
[----:B------:R-:W-:Y:S01]  /*1660*/  FFMA R58, R28, 1.5, R58 ;  /* 0x3fc000001c3a7823 */ /* 0x000fe2000000003a */
[--C-:B------:R-:W-:Y:S01]  /*1670*/  FADD R40, R40, -R28.reuse ;  /* 0x8000001c28287221 */ /* 0x100fe20000000000 */
[--C-:B------:R-:W-:Y:S01]  /*1680*/  FADD R39, R39, R28.reuse ;  /* 0x0000001c27277221 */ /* 0x100fe20000000000 */
[--C-:B------:R-:W-:Y:S01]  /*1690*/  FADD R42, R42, -R28.reuse ;  /* 0x8000001c2a2a7221 */ /* 0x100fe20000000000 */
[--C-:B------:R-:W-:Y:S01]  /*16a0*/  FADD R41, R41, R28.reuse ;  /* 0x0000001c29297221 */ /* 0x100fe20000000000 */
[C---:B------:R-:W-:Y:S01]  /*16b0*/  FFMA R49, R28.reuse, 1.5, R49 ;  /* 0x3fc000001c317823 */ /* 0x040fe20000000031 */
[----:B------:R-:W-:Y:S01]  /*16c0*/  FADD R48, R61, -R28 ;  /* 0x8000001c3d307221 */ /* 0x000fe20000000000 */
[C---:B------:R-:W-:Y:S01]  /*16d0*/  FFMA R53, R28.reuse, 1.5, R53 ;  /* 0x3fc000001c357823 */ /* 0x040fe20000000035 */
[C---:B------:R-:W-:Y:S01]  /*16e0*/  FMUL R55, R28.reuse, -1.5 ;  /* 0xbfc000001c377820 */ /* 0x040fe20000400000 */
[----:B------:R-:W-:Y:S01]  /*16f0*/  FFMA R28, R28, -1.5, R45 ;  /* 0xbfc000001c1c7823 */ /* 0x000fe2000000002d */
[C---:B------:R-:W-:Y:S01]  /*1700*/  FADD R45, R46.reuse, R46 ;  /* 0x0000002e2e2d7221 */ /* 0x040fe20000000000 */
[----:B------:R-:W-:Y:S01]  /*1710*/  FFMA R46, R46, 0.5, R59 ;  /* 0x3f0000002e2e7823 */ /* 0x000fe2000000003b */
[C---:B------:R-:W-:Y:S01]  /*1720*/  FADD R61, R55.reuse, R55 ;  /* 0x00000037373d7221 */ /* 0x040fe20000000000 */
[C---:B------:R-:W-:Y:S01]  /*1730*/  FFMA R57, R55.reuse, -1.5, R57 ;  /* 0xbfc0000037397823 */ /* 0x040fe20000000039 */
[----:B------:R-:W-:Y:S01]  /*1740*/  FFMA R59, R55, 0.5, R59 ;  /* 0x3f000000373b7823 */ /* 0x000fe2000000003b */
[----:B------:R-:W-:Y:S01]  /*1750*/  FMUL R55, R25, -2 ;  /* 0xc000000019377820 */ /* 0x000fe20000400000 */
[C---:B------:R-:W-:Y:S01]  /*1760*/  FADD R45, R47.reuse, -R45 ;  /* 0x8000002d2f2d7221 */ /* 0x040fe20000000000 */
[----:B------:R-:W-:-:S02]  /*1770*/  FADD R47, R47, -R61 ;  /* 0x8000003d2f2f7221 */ /* 0x000fc40000000000 */
[C---:B------:R-:W-:Y:S01]  /*1780*/  FADD R61, R55.reuse, R55 ;  /* 0x00000037373d7221 */ /* 0x040fe20000000000 */
[C---:B------:R-:W-:Y:S01]  /*1790*/  FFMA R30, R55.reuse, -2.5, R30 ;  /* 0xc0200000371e7823 */ /* 0x040fe2000000001e */
[C---:B------:R-:W-:Y:S01]  /*17a0*/  FFMA R31, R55.reuse, 0.5, R31 ;  /* 0x3f000000371f7823 */ /* 0x040fe2000000001f */
[----:B------:R-:W-:Y:S01]  /*17b0*/  FFMA R32, R55, -1.5, R32 ;  /* 0xbfc0000037207823 */ /* 0x000fe20000000020 */
[----:B------:R-:W-:Y:S01]  /*17c0*/  FMUL R55, R25, 0.5 ;  /* 0x3f00000019377820 */ /* 0x000fe20000400000 */
[----:B------:R-:W-:-:S03]  /*17d0*/  FADD R29, R29, -R61 ;  /* 0x8000003d1d1d7221 */ /* 0x000fc60000000000 */
[C---:B------:R-:W-:Y:S01]  /*17e0*/  FADD R61, R55.reuse, R55 ;  /* 0x00000037373d7221 */ /* 0x040fe20000000000 */
[C---:B------:R-:W-:Y:S01]  /*17f0*/  FFMA R34, R55.reuse, -2.5, R34 ;  /* 0xc020000037227823 */ /* 0x040fe20000000022 */
[C---:B------:R-:W-:Y:S01]  /*1800*/  FFMA R35, R55.reuse, 0.5, R35 ;  /* 0x3f00000037237823 */ /* 0x040fe20000000023 */
[C---:B------:R-:W-:Y:S01]  /*1810*/  FADD R36, -R55.reuse, R36 ;  /* 0x0000002437247221 */ /* 0x040fe20000000100 */
[C---:B------:R-:W-:Y:S01]  /*1820*/  FADD R37, -R55.reuse, R37 ;  /* 0x0000002537257221 */ /* 0x040fe20000000100 */
[C---:B------:R-:W-:Y:S01]  /*1830*/  FFMA R38, R55.reuse, -1.5, R38 ;  /* 0xbfc0000037267823 */ /* 0x040fe20000000026 */
[C---:B------:R-:W-:Y:S01]  /*1840*/  FADD R39, -R55.reuse, R39 ;  /* 0x0000002737277221 */ /* 0x040fe20000000100 */
[----:B------:R-:W-:Y:S01]  /*1850*/  FADD R41, -R55, R41 ;  /* 0x0000002937297221 */ /* 0x000fe20000000100 */
[C---:B------:R-:W-:Y:S01]  /*1860*/  FMUL R55, R25.reuse, -1.5 ;  /* 0xbfc0000019377820 */ /* 0x040fe20000400000 */
[C---:B------:R-:W-:Y:S01]  /*1870*/  FFMA R40, R25.reuse, 2.5, R40 ;  /* 0x4020000019287823 */ /* 0x040fe20000000028 */
[----:B------:R-:W-:Y:S01]  /*1880*/  FFMA R42, R25, 2.5, R42 ;  /* 0x40200000192a7823 */ /* 0x000fe2000000002a */
[--C-:B------:R-:W-:Y:S01]  /*1890*/  FADD R43, R43, R25.reuse ;  /* 0x000000192b2b7221 */ /* 0x100fe20000000000 */
[----:B------:R-:W-:Y:S01]  /*18a0*/  FADD R44, R44, R25 ;  /* 0x000000192c2c7221 */ /* 0x000fe20000000000 */
[C---:B------:R-:W-:Y:S01]  /*18b0*/  FFMA R45, R25.reuse, 2.5, R45 ;  /* 0x40200000192d7823 */ /* 0x040fe2000000002d */
[C---:B------:R-:W-:Y:S01]  /*18c0*/  FFMA R46, R25.reuse, 2.5, R46 ;  /* 0x40200000192e7823 */ /* 0x040fe2000000002e */
[C---:B------:R-:W-:Y:S01]  /*18d0*/  FFMA R47, R25.reuse, 1.5, R47 ;  /* 0x3fc00000192f7823 */ /* 0x040fe2000000002f */
[C---:B------:R-:W-:Y:S01]  /*18e0*/  FFMA R49, R25.reuse, 2, R49 ;  /* 0x4000000019317823 */ /* 0x040fe20000000031 */
[C---:B------:R-:W-:Y:S01]  /*18f0*/  FFMA R48, R25.reuse, 1.5, R48 ;  /* 0x3fc0000019307823 */ /* 0x040fe20000000030 */
[----:B------:R-:W-:Y:S01]  /*1900*/  FFMA R50, R25, 1.5, R50 ;  /* 0x3fc0000019327823 */ /* 0x000fe20000000032 */
[--C-:B------:R-:W-:Y:S01]  /*1910*/  FADD R51, R51, R25.reuse ;  /* 0x0000001933337221 */ /* 0x100fe20000000000 */
[----:B------:R-:W-:Y:S01]  /*1920*/  FADD R52, R52, R25 ;  /* 0x0000001934347221 */ /* 0x000fe20000000000 */
[C---:B------:R-:W-:Y:S01]  /*1930*/  FFMA R53, R25.reuse, 2, R53 ;  /* 0x4000000019357823 */ /* 0x040fe20000000035 */
[C---:B------:R-:W-:Y:S01]  /*1940*/  FFMA R54, R25.reuse, 2, R54 ;  /* 0x4000000019367823 */ /* 0x040fe20000000036 */
[C---:B------:R-:W-:Y:S01]  /*1950*/  FFMA R56, R25.reuse, 2, R56 ;  /* 0x4000000019387823 */ /* 0x040fe20000000038 */
[----:B------:R-:W-:Y:S01]  /*1960*/  FFMA R25, R25, 1.5, R59 ;  /* 0x3fc0000019197823 */ /* 0x000fe2000000003b */
[C---:B------:R-:W-:Y:S01]  /*1970*/  FADD R59, R55.reuse, R55 ;  /* 0x00000037373b7221 */ /* 0x040fe20000000000 */
[C---:B------:R-:W-:Y:S01]  /*1980*/  FFMA R58, R55.reuse, 0.5, R58 ;  /* 0x3f000000373a7823 */ /* 0x040fe2000000003a */
[----:B------:R-:W-:-:S02]  /*1990*/  FFMA R28, R55, -1.5, R28 ;  /* 0xbfc00000371c7823 */ /* 0x000fc4000000001c */
[----:B------:R-:W-:Y:S01]  /*19a0*/  FADD R57, R57, -R59 ;  /* 0x8000003b39397221 */ /* 0x000fe20000000000 */
[----:B------:R-:W-:Y:S01]  /*19b0*/  FFMA R59, R55, -2.5, R60 ;  /* 0xc0200000373b7823 */ /* 0x000fe2000000003c */
[----:B------:R-:W-:-:S04]  /*19c0*/  FMUL R55, R12, -2 ;  /* 0xc00000000c377820 */ /* 0x000fc80000400000 */
[C---:B------:R-:W-:Y:S01]  /*19d0*/  FFMA R30, R55.reuse, 0.5, R30 ;  /* 0x3f000000371e7823 */ /* 0x040fe2000000001e */
[C---:B------:R-:W-:Y:S01]  /*19e0*/  FFMA R31, R55.reuse, 2.5, R31 ;  /* 0x40200000371f7823 */ /* 0x040fe2000000001f */
[C---:B------:R-:W-:Y:S01]  /*19f0*/  FFMA R54, R55.reuse, -0.5, R54 ;  /* 0xbf00000037367823 */ /* 0x040fe20000000036 */
[C---:B------:R-:W-:Y:S01]  /*1a00*/  FFMA R29, R55.reuse, 1.5, R29 ;  /* 0x3fc00000371d7823 */ /* 0x040fe2000000001d */
[----:B------:R-:W-:-:S04]  /*1a10*/  FADD R55, R55, R55 ;  /* 0x0000003737377221 */ /* 0x000fc80000000000 */
[----:B------:R-:W-:Y:S01]  /*1a20*/  FADD R56, R56, R55 ;  /* 0x0000003738387221 */ /* 0x000fe20000000000 */
[----:B------:R-:W-:Y:S01]  /*1a30*/  FADD R32, -R55, R32 ;  /* 0x0000002037207221 */ /* 0x000fe20000000100 */
[----:B------:R-:W-:Y:S01]  /*1a40*/  FMUL R55, R12, -2.5 ;  /* 0xc02000000c377820 */ /* 0x000fe20000400000 */
[----:B------:R-:W-:-:S03]  /*1a50*/  FADD R33, R33, -R61 ;  /* 0x8000003d21217221 */ /* 0x000fc60000000000 */
[C---:B------:R-:W-:Y:S01]  /*1a60*/  FFMA R61, R55.reuse, 0.5, R26 ;  /* 0x3f000000373d7823 */ /* 0x040fe2000000001a */
[----:B------:R-:W-:-:S04]  /*1a70*/  FADD R26, R55, R55 ;  /* 0x00000037371a7221 */ /* 0x000fc80000000000 */
[----:B------:R-:W-:Y:S01]  /*1a80*/  FADD R45, R45, R26 ;  /* 0x0000001a2d2d7221 */ /* 0x000fe20000000000 */
[----:B------:R-:W-:Y:S01]  /*1a90*/  FADD R27, -R26, R27 ;  /* 0x0000001b1a1b7221 */ /* 0x000fe20000000100 */
[----:B------:R-:W-:Y:S01]  /*1aa0*/  FMUL R26, R12, 0.5 ;  /* 0x3f0000000c1a7820 */ /* 0x000fe20000400000 */
[C---:B------:R-:W-:Y:S01]  /*1ab0*/  FFMA R0, R55.reuse, 2.5, R0 ;  /* 0x4020000037007823 */ /* 0x040fe20000000000 */
[C---:B------:R-:W-:Y:S01]  /*1ac0*/  FFMA R46, R55.reuse, -0.5, R46 ;  /* 0xbf000000372e7823 */ /* 0x040fe2000000002e */
[----:B------:R-:W-:Y:S01]  /*1ad0*/  FFMA R2, R55, 1.5, R2 ;  /* 0x3fc0000037027823 */ /* 0x000fe20000000002 */
[C---:B------:R-:W-:Y:S01]  /*1ae0*/  FADD R55, R26.reuse, R26 ;  /* 0x0000001a1a377221 */ /* 0x040fe20000000000 */
[C---:B------:R-:W-:Y:S01]  /*1af0*/  FFMA R34, R26.reuse, 0.5, R34 ;  /* 0x3f0000001a227823 */ /* 0x040fe20000000022 */
[C---:B------:R-:W-:Y:S01]  /*1b00*/  FFMA R35, R26.reuse, 2.5, R35 ;  /* 0x402000001a237823 */ /* 0x040fe20000000023 */
[----:B------:R-:W-:Y:S01]  /*1b10*/  FFMA R37, R26, -0.5, R37 ;  /* 0xbf0000001a257823 */ /* 0x000fe20000000025 */
[----:B------:R-:W-:Y:S01]  /*1b20*/  FADD R36, R36, R55 ;  /* 0x0000003724247221 */ /* 0x000fe20000000000 */
[----:B------:R-:W-:Y:S01]  /*1b30*/  FADD R38, -R55, R38 ;  /* 0x0000002637267221 */ /* 0x000fe20000000100 */
[C---:B------:R-:W-:Y:S01]  /*1b40*/  FADD R55, -R26.reuse, R40 ;  /* 0x000000281a377221 */ /* 0x040fe20000000100 */
[C---:B------:R-:W-:Y:S01]  /*1b50*/  FADD R43, R26.reuse, R43 ;  /* 0x0000002b1a2b7221 */ /* 0x040fe20000000000 */
[C---:B------:R-:W-:Y:S01]  /*1b60*/  FADD R42, -R26.reuse, R42 ;  /* 0x0000002a1a2a7221 */ /* 0x040fe20000000100 */
[C---:B------:R-:W-:Y:S01]  /*1b70*/  FFMA R33, R26.reuse, 1.5, R33 ;  /* 0x3fc000001a217823 */ /* 0x040fe20000000021 */
[----:B------:R-:W-:Y:S01]  /*1b80*/  FADD R44, R26, R44 ;  /* 0x0000002c1a2c7221 */ /* 0x000fe20000000000 */
[C---:B------:R-:W-:Y:S01]  /*1b90*/  FADD R26, R12.reuse, R12 ;  /* 0x0000000c0c1a7221 */ /* 0x040fe20000000000 */
[C---:B------:R-:W-:Y:S01]  /*1ba0*/  FFMA R39, R12.reuse, -2.5, R39 ;  /* 0xc02000000c277823 */ /* 0x040fe20000000027 */
[C---:B------:R-:W-:Y:S01]  /*1bb0*/  FFMA R41, R12.reuse, -2.5, R41 ;  /* 0xc02000000c297823 */ /* 0x040fe20000000029 */
[C---:B------:R-:W-:Y:S01]  /*1bc0*/  FFMA R49, R12.reuse, -1.5, R49 ;  /* 0xbfc000000c317823 */ /* 0x040fe20000000031 */
[C---:B------:R-:W-:Y:S01]  /*1bd0*/  FFMA R53, R12.reuse, -1.5, R53 ;  /* 0xbfc000000c357823 */ /* 0x040fe20000000035 */
[----:B------:R-:W-:Y:S01]  /*1be0*/  FMUL R12, R12, -1.5 ;  /* 0xbfc000000c0c7820 */ /* 0x000fe20000400000 */
[----:B------:R-:W-:Y:S01]  /*1bf0*/  FADD R51, R51, -R26 ;  /* 0x8000001a33337221 */ /* 0x000fe20000000000 */
[C---:B------:R-:W-:Y:S01]  /*1c00*/  FADD R48, R26.reuse, R48 ;  /* 0x000000301a307221 */ /* 0x040fe20000000000 */
[C---:B------:R-:W-:Y:S01]  /*1c10*/  FADD R52, -R26.reuse, R52 ;  /* 0x000000341a347221 */ /* 0x040fe20000000100 */
[----:B------:R-:W-:Y:S01]  /*1c20*/  FADD R50, R26, R50 ;  /* 0x000000321a327221 */ /* 0x000fe20000000000 */
[C---:B------:R-:W-:Y:S01]  /*1c30*/  FFMA R59, R12.reuse, 0.5, R59 ;  /* 0x3f0000000c3b7823 */ /* 0x040fe2000000003b */
[C---:B------:R-:W-:Y:S01]  /*1c40*/  FFMA R58, R12.reuse, 2.5, R58 ;  /* 0x402000000c3a7823 */ /* 0x040fe2000000003a */
[C---:B------:R-:W-:Y:S01]  /*1c50*/  FADD R26, R12.reuse, R12 ;  /* 0x0000000c0c1a7221 */ /* 0x040fe20000000000 */
[C---:B------:R-:W-:Y:S01]  /*1c60*/  FFMA R57, R12.reuse, 1.5, R57 ;  /* 0x3fc000000c397823 */ /* 0x040fe20000000039 */
[----:B------:R-:W-:Y:S01]  /*1c70*/  FFMA R25, R12, -0.5, R25 ;  /* 0xbf0000000c197823 */ /* 0x000fe20000000019 */
[----:B------:R-:W-:-:S04]  /*1c80*/  FADD R12, R18, R18 ;  /* 0x00000012120c7221 */ /* 0x000fc80000000000 */
[C---:B------:R-:W-:Y:S01]  /*1c90*/  FADD R30, -R12.reuse, R30 ;  /* 0x0000001e0c1e7221 */ /* 0x040fe20000000100 */
[C---:B------:R-:W-:Y:S01]  /*1ca0*/  FADD R31, -R12.reuse, R31 ;  /* 0x0000001f0c1f7221 */ /* 0x040fe20000000100 */
[C---:B------:R-:W-:Y:S01]  /*1cb0*/  FADD R54, -R12.reuse, R54 ;  /* 0x000000360c367221 */ /* 0x040fe20000000100 */
[----:B------:R-:W-:Y:S01]  /*1cc0*/  FADD R56, -R12, R56 ;  /* 0x000000380c387221 */ /* 0x000fe20000000100 */
[----:B------:R-:W-:Y:S01]  /*1cd0*/  FADD R29, R29, -R12 ;  /* 0x8000000c1d1d7221 */ /* 0x000fe20000000000 */
[----:B------:R-:W-:Y:S01]  /*1ce0*/  FMUL R12, R18, -2 ;  /* 0xc0000000120c7820 */ /* 0x000fe20000400000 */
[----:B------:R-:W-:Y:S01]  /*1cf0*/  FADD R47, R47, R26 ;  /* 0x0000001a2f2f7221 */ /* 0x000fe20000000000 */
[----:B------:R-:W-:Y:S01]  /*1d00*/  FADD R28, -R26, R28 ;  /* 0x0000001c1a1c7221 */ /* 0x000fe20000000100 */
[----:B------:R-:W-:Y:S01]  /*1d10*/  FADD R26, R23, R23 ;  /* 0x00000017171a7221 */ /* 0x000fe20000000000 */
[----:B------:R-:W-:-:S04]  /*1d20*/  FFMA R12, R12, 1.5, R32 ;  /* 0x3fc000000c0c7823 */ /* 0x000fc80000000020 */
[----:B------:R-:W-:Y:S01]  /*1d30*/  FADD R12, R12, -R26 ;  /* 0x8000001a0c0c7221 */ /* 0x000fe20000000000 */
[C---:B------:R-:W-:Y:S01]  /*1d40*/  FMUL R26, R18.reuse, -2.5 ;  /* 0xc0200000121a7820 */ /* 0x040fe20000400000 */
[----:B------:R-:W-:-:S03]  /*1d50*/  FFMA R61, R18, -2.5, R61 ;  /* 0xc0200000123d7823 */ /* 0x000fc6000000003d */
[----:B------:R-:W-:Y:S01]  /*1d60*/  FFMA R26, R26, 1.5, R27 ;  /* 0x3fc000001a1a7823 */ /* 0x000fe2000000001b */
[C---:B------:R-:W-:Y:S01]  /*1d70*/  FFMA R27, R18.reuse, -2.5, R2 ;  /* 0xc0200000121b7823 */ /* 0x040fe20000000002 */
[C---:B------:R-:W-:Y:S01]  /*1d80*/  FMUL R2, R18.reuse, -1.5 ;  /* 0xbfc0000012027820 */ /* 0x040fe20000400000 */
[C---:B------:R-:W-:Y:S01]  /*1d90*/  FFMA R0, R18.reuse, -2.5, R0 ;  /* 0xc020000012007823 */ /* 0x040fe20000000000 */
[C---:B------:R-:W-:Y:S01]  /*1da0*/  FFMA R59, R18.reuse, -1.5, R59 ;  /* 0xbfc00000123b7823 */ /* 0x040fe2000000003b */
[C---:B------:R-:W-:Y:S01]  /*1db0*/  FFMA R58, R18.reuse, -1.5, R58 ;  /* 0xbfc00000123a7823 */ /* 0x040fe2000000003a */
[--C-:B------:R-:W-:Y:S01]  /*1dc0*/  FADD R39, R39, -R18.reuse ;  /* 0x8000001227277221 */ /* 0x100fe20000000000 */
[----:B------:R-:W-:Y:S01]  /*1dd0*/  FADD R41, R41, -R18 ;  /* 0x8000001229297221 */ /* 0x000fe20000000000 */
[C---:B------:R-:W-:Y:S01]  /*1de0*/  FFMA R45, R18.reuse, -2.5, R45 ;  /* 0xc0200000122d7823 */ /* 0x040fe2000000002d */
[----:B------:R-:W-:Y:S01]  /*1df0*/  FFMA R46, R18, -2.5, R46 ;  /* 0xc0200000122e7823 */ /* 0x000fe2000000002e */
[--C-:B------:R-:W-:Y:S01]  /*1e00*/  FADD R55, R55, -R18.reuse ;  /* 0x8000001237377221 */ /* 0x100fe20000000000 */
[--C-:B------:R-:W-:Y:S01]  /*1e10*/  FADD R43, R43, -R18.reuse ;  /* 0x800000122b2b7221 */ /* 0x100fe20000000000 */
[--C-:B------:R-:W-:Y:S01]  /*1e20*/  FADD R42, R42, -R18.reuse ;  /* 0x800000122a2a7221 */ /* 0x100fe20000000000 */
[--C-:B------:R-:W-:Y:S01]  /*1e30*/  FADD R44, R44, -R18.reuse ;  /* 0x800000122c2c7221 */ /* 0x100fe20000000000 */
[C---:B------:R-:W-:Y:S01]  /*1e40*/  FFMA R47, R18.reuse, -1.5, R47 ;  /* 0xbfc00000122f7823 */ /* 0x040fe2000000002f */
[C---:B------:R-:W-:Y:S01]  /*1e50*/  FFMA R25, R18.reuse, -1.5, R25 ;  /* 0xbfc0000012197823 */ /* 0x040fe20000000019 */
[--C-:B------:R-:W-:Y:S01]  /*1e60*/  FADD R49, R49, -R18.reuse ;  /* 0x8000001231317221 */ /* 0x100fe20000000000 */
[----:B------:R-:W-:Y:S01]  /*1e70*/  FADD R51, R51, -R18 ;  /* 0x8000001233337221 */ /* 0x000fe20000000000 */
[----:B------:R-:W-:Y:S01]  /*1e80*/  FFMA R48, R18, -1.5, R48 ;  /* 0xbfc0000012307823 */ /* 0x000fe20000000030 */
[----:B------:R-:W-:Y:S01]  /*1e90*/  FADD R52, R52, -R18 ;  /* 0x8000001234347221 */ /* 0x000fe20000000000 */
[C---:B------:R-:W-:Y:S01]  /*1ea0*/  FFMA R50, R18.reuse, -1.5, R50 ;  /* 0xbfc0000012327823 */ /* 0x040fe20000000032 */
[C---:B------:R-:W-:Y:S01]  /*1eb0*/  FFMA R57, R18.reuse, -1.5, R57 ;  /* 0xbfc0000012397823 */ /* 0x040fe20000000039 */
[----:B------:R-:W-:Y:S01]  /*1ec0*/  FADD R53, R53, -R18 ;  /* 0x8000001235357221 */ /* 0x000fe20000000000 */
[----:B------:R-:W-:Y:S01]  /*1ed0*/  FMUL R18, R18, 0.5 ;  /* 0x3f00000012127820 */ /* 0x000fe20000400000 */
[----:B------:R-:W-:Y:S01]  /*1ee0*/  FFMA R28, R2, 1.5, R28 ;  /* 0x3fc00000021c7823 */ /* 0x000fe2000000001c */
[----:B------:R-:W-:-:S02]  /*1ef0*/  FADD R2, R24, R24 ;  /* 0x0000001818027221 */ /* 0x000fc40000000000 */
[----:B------:R-:W-:Y:S01]  /*1f00*/  FADD R33, R33, R18 ;  /* 0x0000001221217221 */ /* 0x000fe20000000000 */
[C---:B------:R-:W-:Y:S01]  /*1f10*/  FADD R34, R18.reuse, R34 ;  /* 0x0000002212227221 */ /* 0x040fe20000000000 */
[C---:B------:R-:W-:Y:S01]  /*1f20*/  FADD R35, R18.reuse, R35 ;  /* 0x0000002312237221 */ /* 0x040fe20000000000 */
[C---:B------:R-:W-:Y:S01]  /*1f30*/  FADD R36, R18.reuse, R36 ;  /* 0x0000002412247221 */ /* 0x040fe20000000000 */
[C---:B------:R-:W-:Y:S01]  /*1f40*/  FADD R37, R18.reuse, R37 ;  /* 0x0000002512257221 */ /* 0x040fe20000000000 */
[----:B------:R-:W-:Y:S01]  /*1f50*/  FFMA R38, R18, 1.5, R38 ;  /* 0x3fc0000012267823 */ /* 0x000fe20000000026 */
[----:B------:R-:W-:Y:S01]  /*1f60*/  FADD R57, -R2, R57 ;  /* 0x0000003902397221 */ /* 0x000fe20000000100 */
[----:B------:R-:W-:Y:S01]  /*1f70*/  FADD R53, R53, R2 ;  /* 0x0000000235357221 */ /* 0x000fe20000000000 */
[C---:B------:R-:W-:Y:S01]  /*1f80*/  FFMA R27, R24.reuse, 0.5, R27 ;  /* 0x3f000000181b7823 */ /* 0x040fe2000000001b */
[C---:B------:R-:W-:Y:S01]  /*1f90*/  FFMA R2, R24.reuse, 2.5, R33 ;  /* 0x4020000018027823 */ /* 0x040fe20000000021 */
[C---:B------:R-:W-:Y:S01]  /*1fa0*/  FFMA R18, R24.reuse, -0.5, R49 ;  /* 0xbf00000018127823 */ /* 0x040fe20000000031 */
[----:B------:R-:W-:Y:S01]  /*1fb0*/  FFMA R29, R24, 1.5, R29 ;  /* 0x3fc00000181d7823 */ /* 0x000fe2000000001d */
[----:B------:R-:W-:Y:S01]  /*1fc0*/  FMUL R24, R11, 2.5 ;  /* 0x402000000b187820 */ /* 0x000fe20000400000 */
[C---:B------:R-:W-:Y:S01]  /*1fd0*/  FFMA R26, R23.reuse, -2.5, R26 ;  /* 0xc0200000171a7823 */ /* 0x040fe2000000001a */
[C---:B------:R-:W-:Y:S01]  /*1fe0*/  FFMA R38, R23.reuse, 0.5, R38 ;  /* 0x3f00000017267823 */ /* 0x040fe20000000026 */
[--C-:B------:R-:W-:Y:S01]  /*1ff0*/  FADD R48, R48, -R23.reuse ;  /* 0x8000001730307221 */ /* 0x100fe20000000000 */
[----:B------:R-:W-:Y:S01]  /*2000*/  FADD R50, R50, -R23 ;  /* 0x8000001732327221 */ /* 0x000fe20000000000 */
[----:B------:R-:W-:Y:S01]  /*2010*/  FFMA R28, R23, -1.5, R28 ;  /* 0xbfc00000171c7823 */ /* 0x000fe2000000001c */
[----:B------:R-:W-:-:S04]  /*2020*/  FADD R23, R24, R24 ;  /* 0x0000001818177221 */ /* 0x000fc80000000000 */
[----:B------:R-:W-:Y:S01]  /*2030*/  FADD R36, R36, -R23 ;  /* 0x8000001724247221 */ /* 0x000fe20000000000 */
[C---:B------:R-:W-:Y:S01]  /*2040*/  FMUL R23, R11.reuse, 0.5 ;  /* 0x3f0000000b177820 */ /* 0x040fe20000400000 */
[C---:B------:R-:W-:Y:S01]  /*2050*/  FADD R34, R24.reuse, R34 ;  /* 0x0000002218227221 */ /* 0x040fe20000000000 */
[C---:B------:R-:W-:Y:S01]  /*2060*/  FADD R35, -R24.reuse, R35 ;  /* 0x0000002318237221 */ /* 0x040fe20000000100 */
[C---:B------:R-:W-:Y:S01]  /*2070*/  FFMA R37, R24.reuse, 0.5, R37 ;  /* 0x3f00000018257823 */ /* 0x040fe20000000025 */
[C---:B------:R-:W-:Y:S01]  /*2080*/  FFMA R2, R24.reuse, -1.5, R2 ;  /* 0xbfc0000018027823 */ /* 0x040fe20000000002 */
[----:B------:R-:W-:Y:S01]  /*2090*/  FADD R38, R24, R38 ;  /* 0x0000002618267221 */ /* 0x000fe20000000000 */
[----:B------:R-:W-:Y:S01]  /*20a0*/  FMUL R33, R11, -0.5 ;  /* 0xbf0000000b217820 */ /* 0x000fe20000400000 */
[C---:B------:R-:W-:Y:S01]  /*20b0*/  FADD R24, R23.reuse, R23 ;  /* 0x0000001717187221 */ /* 0x040fe20000000000 */
[C---:B------:R-:W-:Y:S01]  /*20c0*/  FADD R61, R23.reuse, R61 ;  /* 0x0000003d173d7221 */ /* 0x040fe20000000000 */
[----:B------:R-:W-:Y:S01]  /*20d0*/  FADD R0, -R23, R0 ;  /* 0x0000000017007221 */ /* 0x000fe20000000100 */
[----:B------:R-:W-:Y:S01]  /*20e0*/  FADD R49, R33, R33 ;  /* 0x0000002121317221 */ /* 0x000fe20000000000 */
[----:B------:R-:W-:Y:S01]  /*20f0*/  FADD R45, R45, -R24 ;  /* 0x800000182d2d7221 */ /* 0x000fe20000000000 */
[C---:B------:R-:W-:Y:S01]  /*2100*/  FFMA R46, R23.reuse, 0.5, R46 ;  /* 0x3f000000172e7823 */ /* 0x040fe2000000002e */
[C---:B------:R-:W-:Y:S01]  /*2110*/  FADD R42, -R23.reuse, R42 ;  /* 0x0000002a172a7221 */ /* 0x040fe20000000100 */
[C---:B------:R-:W-:Y:S01]  /*2120*/  FADD R41, R23.reuse, R41 ;  /* 0x0000002917297221 */ /* 0x040fe20000000000 */
[C---:B------:R-:W-:Y:S01]  /*2130*/  FADD R26, R23.reuse, R26 ;  /* 0x0000001a171a7221 */ /* 0x040fe20000000000 */
[C---:B------:R-:W-:Y:S01]  /*2140*/  FFMA R27, R23.reuse, -1.5, R27 ;  /* 0xbfc00000171b7823 */ /* 0x040fe2000000001b */
[----:B------:R-:W-:Y:S01]  /*2150*/  FADD R50, -R23, R50 ;  /* 0x0000003217327221 */ /* 0x000fe20000000100 */
[----:B------:R-:W-:Y:S01]  /*2160*/  FADD R24, R11, R11 ;  /* 0x0000000b0b187221 */ /* 0x000fe20000000000 */
[----:B------:R-:W-:Y:S01]  /*2170*/  FMUL R23, R16, 0.5 ;  /* 0x3f00000010177820 */ /* 0x000fe20000400000 */
[----:B------:R-:W-:Y:S01]  /*2180*/  FADD R52, R52, -R49 ;  /* 0x8000003134347221 */ /* 0x000fe20000000000 */
[----:B------:R-:W-:Y:S01]  /*2190*/  FFMA R44, R33, 0.5, R44 ;  /* 0x3f000000212c7823 */ /* 0x000fe2000000002c */
[C---:B------:R-:W-:Y:S01]  /*21a0*/  FADD R32, R24.reuse, R24 ;  /* 0x0000001818207221 */ /* 0x040fe20000000000 */
[C---:B------:R-:W-:Y:S01]  /*21b0*/  FADD R59, -R24.reuse, R59 ;  /* 0x0000003b183b7221 */ /* 0x040fe20000000100 */
[C---:B------:R-:W-:Y:S01]  /*21c0*/  FADD R58, R24.reuse, R58 ;  /* 0x0000003a183a7221 */ /* 0x040fe20000000000 */
[C---:B------:R-:W-:Y:S01]  /*21d0*/  FADD R55, R24.reuse, R55 ;  /* 0x0000003718377221 */ /* 0x040fe20000000000 */
[C---:B------:R-:W-:Y:S01]  /*21e0*/  FADD R39, -R24.reuse, R39 ;  /* 0x0000002718277221 */ /* 0x040fe20000000100 */
[C---:B------:R-:W-:Y:S01]  /*21f0*/  FFMA R43, R24.reuse, 0.5, R43 ;  /* 0x3f000000182b7823 */ /* 0x040fe2000000002b */
[C---:B------:R-:W-:Y:S01]  /*2200*/  FADD R28, -R24.reuse, R28 ;  /* 0x0000001c181c7221 */ /* 0x040fe20000000100 */
[C---:B------:R-:W-:Y:S01]  /*2210*/  FFMA R53, R24.reuse, -1.5, R53 ;  /* 0xbfc0000018357823 */ /* 0x040fe20000000035 */
[----:B------:R-:W-:Y:S01]  /*2220*/  FADD R48, R24, R48 ;  /* 0x0000003018307221 */ /* 0x000fe20000000000 */
[C---:B------:R-:W-:Y:S01]  /*2230*/  FADD R24, R23.reuse, R23 ;  /* 0x0000001717187221 */ /* 0x040fe20000000000 */
[C---:B------:R-:W-:Y:S01]  /*2240*/  FFMA R61, R23.reuse, -2.5, R61 ;  /* 0xc0200000173d7823 */ /* 0x040fe2000000003d */
[C---:B------:R-:W-:Y:S01]  /*2250*/  FFMA R0, R23.reuse, 0.5, R0 ;  /* 0x3f00000017007823 */ /* 0x040fe20000000000 */
[C---:B------:R-:W-:Y:S01]  /*2260*/  FADD R45, -R23.reuse, R45 ;  /* 0x0000002d172d7221 */ /* 0x040fe20000000100 */
[C---:B------:R-:W-:Y:S01]  /*2270*/  FADD R46, -R23.reuse, R46 ;  /* 0x0000002e172e7221 */ /* 0x040fe20000000100 */
[C---:B------:R-:W-:Y:S01]  /*2280*/  FADD R44, R23.reuse, R44 ;  /* 0x0000002c172c7221 */ /* 0x040fe20000000000 */
[C---:B------:R-:W-:Y:S01]  /*2290*/  FADD R52, R23.reuse, R52 ;  /* 0x0000003417347221 */ /* 0x040fe20000000000 */
[----:B------:R-:W-:Y:S01]  /*22a0*/  FFMA R26, R23, -1.5, R26 ;  /* 0xbfc00000171a7823 */ /* 0x000fe2000000001a */
[----:B------:R-:W-:Y:S01]  /*22b0*/  FADD R51, R51, -R32 ;  /* 0x8000002033337221 */ /* 0x000fe20000000000 */
[C---:B------:R-:W-:Y:S01]  /*22c0*/  FMUL R23, R16.reuse, 2.5 ;  /* 0x4020000010177820 */ /* 0x040fe20000400000 */
[----:B------:R-:W-:Y:S01]  /*22d0*/  FMUL R32, R11, -2 ;  /* 0xc00000000b207820 */ /* 0x000fe20000400000 */
[----:B------:R-:W-:Y:S01]  /*22e0*/  FADD R27, R27, -R24 ;  /* 0x800000181b1b7221 */ /* 0x000fe20000000000 */
[----:B------:R-:W-:Y:S01]  /*22f0*/  FMUL R24, R16, -2 ;  /* 0xc000000010187820 */ /* 0x000fe20000400000 */
[----:B------:R-:W-:Y:S01]  /*2300*/  FFMA R18, R33, -1.5, R18 ;  /* 0xbfc0000021127823 */ /* 0x000fe20000000012 */
[C---:B------:R-:W-:Y:S01]  /*2310*/  FADD R33, R23.reuse, R23 ;  /* 0x0000001717217221 */ /* 0x040fe20000000000 */
[C---:B------:R-:W-:Y:S01]  /*2320*/  FFMA R34, R23.reuse, -2.5, R34 ;  /* 0xc020000017227823 */ /* 0x040fe20000000022 */
[C---:B------:R-:W-:Y:S01]  /*2330*/  FFMA R35, R23.reuse, 0.5, R35 ;  /* 0x3f00000017237823 */ /* 0x040fe20000000023 */
[C---:B------:R-:W-:Y:S01]  /*2340*/  FADD R36, -R23.reuse, R36 ;  /* 0x0000002417247221 */ /* 0x040fe20000000100 */
[C---:B------:R-:W-:Y:S01]  /*2350*/  FADD R37, -R23.reuse, R37 ;  /* 0x0000002517257221 */ /* 0x040fe20000000100 */
[----:B------:R-:W-:Y:S01]  /*2360*/  FFMA R38, R23, -1.5, R38 ;  /* 0xbfc0000017267823 */ /* 0x000fe20000000026 */
[C---:B------:R-:W-:Y:S01]  /*2370*/  FADD R40, R32.reuse, R32 ;  /* 0x0000002020287221 */ /* 0x040fe20000000000 */
[C---:B------:R-:W-:Y:S01]  /*2380*/  FFMA R25, R32.reuse, 0.5, R25 ;  /* 0x3f00000020197823 */ /* 0x040fe20000000019 */
[----:B------:R-:W-:Y:S01]  /*2390*/  FFMA R57, R32, -1.5, R57 ;  /* 0xbfc0000020397823 */ /* 0x000fe20000000039 */
[----:B------:R-:W-:Y:S01]  /*23a0*/  FMUL R23, R16, -0.5 ;  /* 0xbf00000010177820 */ /* 0x000fe20000400000 */
[C---:B------:R-:W-:Y:S01]  /*23b0*/  FADD R32, R24.reuse, R24 ;  /* 0x0000001818207221 */ /* 0x040fe20000000000 */
[C---:B------:R-:W-:Y:S01]  /*23c0*/  FFMA R59, R24.reuse, -2.5, R59 ;  /* 0xc0200000183b7823 */ /* 0x040fe2000000003b */
[C---:B------:R-:W-:Y:S01]  /*23d0*/  FFMA R58, R24.reuse, 0.5, R58 ;  /* 0x3f000000183a7823 */ /* 0x040fe2000000003a */
[----:B------:R-:W-:Y:S01]  /*23e0*/  FFMA R28, R24, -1.5, R28 ;  /* 0xbfc00000181c7823 */ /* 0x000fe2000000001c */
[----:B------:R-:W-:Y:S01]  /*23f0*/  FADD R24, R16, R16 ;  /* 0x0000001010187221 */ /* 0x000fe20000000000 */
[----:B------:R-:W-:Y:S01]  /*2400*/  FADD R2, R2, -R33 ;  /* 0x8000002102027221 */ /* 0x000fe20000000000 */
[C---:B------:R-:W-:Y:S01]  /*2410*/  FADD R33, R23.reuse, R23 ;  /* 0x0000001717217221 */ /* 0x040fe20000000000 */
[C---:B------:R-:W-:Y:S01]  /*2420*/  FFMA R42, R23.reuse, -2.5, R42 ;  /* 0xc0200000172a7823 */ /* 0x040fe2000000002a */
[C---:B------:R-:W-:Y:S01]  /*2430*/  FFMA R41, R23.reuse, 0.5, R41 ;  /* 0x3f00000017297823 */ /* 0x040fe20000000029 */
[----:B------:R-:W-:Y:S01]  /*2440*/  FFMA R50, R23, -1.5, R50 ;  /* 0xbfc0000017327823 */ /* 0x000fe20000000032 */
[----:B------:R-:W-:Y:S01]  /*2450*/  FADD R57, R57, -R32 ;  /* 0x8000002039397221 */ /* 0x000fe20000000000 */
[----:B------:R-:W-:Y:S01]  /*2460*/  FMUL R23, R22, 2.5 ;  /* 0x4020000016177820 */ /* 0x000fe20000400000 */
[----:B------:R-:W-:Y:S01]  /*2470*/  FADD R32, R24, R24 ;  /* 0x0000001818207221 */ /* 0x000fe20000000000 */
[----:B------:R-:W-:-:S02]  /*2480*/  FADD R47, R47, -R40 ;  /* 0x800000282f2f7221 */ /* 0x000fc40000000000 */
[C---:B------:R-:W-:Y:S01]  /*2490*/  FFMA R34, R23.reuse, 0.5, R34 ;  /* 0x3f00000017227823 */ /* 0x040fe20000000022 */
[C---:B------:R-:W-:Y:S01]  /*24a0*/  FFMA R35, R23.reuse, 2.5, R35 ;  /* 0x4020000017237823 */ /* 0x040fe20000000023 */
[C---:B------:R-:W-:Y:S01]  /*24b0*/  FFMA R37, R23.reuse, -0.5, R37 ;  /* 0xbf00000017257823 */ /* 0x040fe20000000025 */
[----:B------:R-:W-:Y:S01]  /*24c0*/  FFMA R2, R23, 1.5, R2 ;  /* 0x3fc0000017027823 */ /* 0x000fe20000000002 */
[----:B------:R-:W-:Y:S01]  /*24d0*/  FADD R53, R53, -R32 ;  /* 0x8000002035357221 */ /* 0x000fe20000000000 */
[----:B------:R-:W-:Y:S01]  /*24e0*/  FADD R23, R23, R23 ;  /* 0x0000001717177221 */ /* 0x000fe20000000000 */
[----:B------:R-:W-:Y:S01]  /*24f0*/  FMUL R32, R22, -2 ;  /* 0xc000000016207820 */ /* 0x000fe20000400000 */
[----:B------:R-:W-:Y:S02]  /*2500*/  FADD R47, R24, R47 ;  /* 0x0000002f182f7221 */ /* 0x000fe40000000000 */
[----:B------:R-:W-:Y:S01]  /*2510*/  FADD R36, R36, R23 ;  /* 0x0000001724247221 */ /* 0x000fe20000000000 */
[----:B------:R-:W-:Y:S01]  /*2520*/  FADD R38, -R23, R38 ;  /* 0x0000002617267221 */ /* 0x000fe20000000100 */
[----:B------:R-:W-:Y:S01]  /*2530*/  FADD R23, R32, R32 ;  /* 0x0000002020177221 */ /* 0x000fe20000000000 */
[----:B------:R-:W-:-:S03]  /*2540*/  FADD R18, R18, -R33 ;  /* 0x8000002112127221 */ /* 0x000fc60000000000 */
[----:B------:R-:W-:Y:S01]  /*2550*/  FADD R47, R47, R23 ;  /* 0x000000172f2f7221 */ /* 0x000fe20000000000 */
[----:B------:R-:W-:Y:S01]  /*2560*/  FADD R28, -R23, R28 ;  /* 0x0000001c171c7221 */ /* 0x000fe20000000100 */
[----:B------:R-:W-:Y:S01]  /*2570*/  FMUL R23, R22, -0.5 ;  /* 0xbf00000016177820 */ /* 0x000fe20000400000 */
[C---:B------:R-:W-:Y:S01]  /*2580*/  FFMA R55, R24.reuse, -2.5, R55 ;  /* 0xc020000018377823 */ /* 0x040fe20000000037 */
[C---:B------:R-:W-:Y:S01]  /*2590*/  FFMA R39, R24.reuse, 0.5, R39 ;  /* 0x3f00000018277823 */ /* 0x040fe20000000027 */
[C---:B------:R-:W-:Y:S01]  /*25a0*/  FADD R43, -R24.reuse, R43 ;  /* 0x0000002b182b7221 */ /* 0x040fe20000000100 */
[C---:B------:R-:W-:Y:S01]  /*25b0*/  FADD R25, R24.reuse, R25 ;  /* 0x0000001918197221 */ /* 0x040fe20000000000 */
[C---:B------:R-:W-:Y:S01]  /*25c0*/  FADD R51, -R24.reuse, R51 ;  /* 0x0000003318337221 */ /* 0x040fe20000000100 */
[----:B------:R-:W-:Y:S01]  /*25d0*/  FFMA R48, R24, -1.5, R48 ;  /* 0xbfc0000018307823 */ /* 0x000fe20000000030 */
[----:B------:R-:W-:Y:S01]  /*25e0*/  FMUL R24, R22, 0.5 ;  /* 0x3f00000016187820 */ /* 0x000fe20000400000 */
[C---:B------:R-:W-:Y:S01]  /*25f0*/  FFMA R42, R23.reuse, 0.5, R42 ;  /* 0x3f000000172a7823 */ /* 0x040fe2000000002a */
[C---:B------:R-:W-:Y:S01]  /*2600*/  FFMA R41, R23.reuse, 2.5, R41 ;  /* 0x4020000017297823 */ /* 0x040fe20000000029 */
[C---:B------:R-:W-:Y:S01]  /*2610*/  FFMA R44, R23.reuse, -0.5, R44 ;  /* 0xbf000000172c7823 */ /* 0x040fe2000000002c */
[C---:B------:R-:W-:Y:S01]  /*2620*/  FFMA R18, R23.reuse, 1.5, R18 ;  /* 0x3fc0000017127823 */ /* 0x040fe20000000012 */
[----:B------:R-:W-:Y:S01]  /*2630*/  FADD R23, R23, R23 ;  /* 0x0000001717177221 */ /* 0x000fe20000000000 */
[C---:B------:R-:W-:Y:S01]  /*2640*/  FFMA R61, R24.reuse, 0.5, R61 ;  /* 0x3f000000183d7823 */ /* 0x040fe2000000003d */
[C---:B------:R-:W-:Y:S01]  /*2650*/  FFMA R0, R24.reuse, 2.5, R0 ;  /* 0x4020000018007823 */ /* 0x040fe20000000000 */
[C---:B------:R-:W-:Y:S01]  /*2660*/  FFMA R46, R24.reuse, -0.5, R46 ;  /* 0xbf000000182e7823 */ /* 0x040fe2000000002e */
[C---:B------:R-:W-:Y:S01]  /*2670*/  FFMA R27, R24.reuse, 1.5, R27 ;  /* 0x3fc00000181b7823 */ /* 0x040fe2000000001b */
[----:B------:R-:W-:Y:S01]  /*2680*/  FADD R24, R24, R24 ;  /* 0x0000001818187221 */ /* 0x000fe20000000000 */
[----:B------:R-:W-:Y:S01]  /*2690*/  FMUL R11, R11, 1.5 ;  /* 0x3fc000000b0b7820 */ /* 0x000fe20000400000 */
[----:B------:R-:W-:Y:S01]  /*26a0*/  FADD R52, R52, R23 ;  /* 0x0000001734347221 */ /* 0x000fe20000000000 */
[----:B------:R-:W-:Y:S01]  /*26b0*/  FADD R50, -R23, R50 ;  /* 0x0000003217327221 */ /* 0x000fe20000000100 */
[----:B------:R-:W-:Y:S01]  /*26c0*/  FMUL R23, R16, 1.5 ;  /* 0x3fc0000010177820 */ /* 0x000fe20000400000 */
[----:B------:R-:W-:Y:S01]  /*26d0*/  FADD R45, R45, R24 ;  /* 0x000000182d2d7221 */ /* 0x000fe20000000000 */
[----:B------:R-:W-:Y:S01]  /*26e0*/  FADD R26, -R24, R26 ;  /* 0x0000001a181a7221 */ /* 0x000fe20000000100 */
[----:B------:R-:W-:Y:S01]  /*26f0*/  FADD R24, R22, R22 ;  /* 0x0000001616187221 */ /* 0x000fe20000000000 */
[C---:B------:R-:W-:Y:S01]  /*2700*/  FADD R33, R11.reuse, R11 ;  /* 0x0000000b0b217221 */ /* 0x040fe20000000000 */
[----:B------:R-:W-:Y:S01]  /*2710*/  FFMA R29, R11, -1.5, R29 ;  /* 0xbfc000000b1d7823 */ /* 0x000fe2000000001d */
[----:B------:R-:W-:Y:S01]  /*2720*/  FADD R16, R23, R23 ;  /* 0x0000001717107221 */ /* 0x000fe20000000000 */
[C---:B------:R-:W-:Y:S01]  /*2730*/  FFMA R55, R24.reuse, 0.5, R55 ;  /* 0x3f00000018377823 */ /* 0x040fe20000000037 */
[C---:B------:R-:W-:Y:S01]  /*2740*/  FFMA R39, R24.reuse, 2.5, R39 ;  /* 0x4020000018277823 */ /* 0x040fe20000000027 */
[C---:B------:R-:W-:Y:S01]  /*2750*/  FFMA R43, R24.reuse, -0.5, R43 ;  /* 0xbf000000182b7823 */ /* 0x040fe2000000002b */
[----:B------:R-:W-:Y:S01]  /*2760*/  FFMA R53, R24, 1.5, R53 ;  /* 0x3fc0000018357823 */ /* 0x000fe20000000035 */
[----:B------:R-:W-:Y:S01]  /*2770*/  FADD R56, R56, -R33 ;  /* 0x8000002138387221 */ /* 0x000fe20000000000 */
[----:B------:R-:W-:Y:S01]  /*2780*/  FADD R24, R24, R24 ;  /* 0x0000001818187221 */ /* 0x000fe20000000000 */
[----:B------:R-:W-:Y:S01]  /*2790*/  FADD R33, R29, -R16 ;  /* 0x800000101d217221 */ /* 0x000fe20000000000 */
[----:B------:R-:W-:-:S02]  /*27a0*/  FMUL R29, R14, 0.5 ;  /* 0x3f0000000e1d7820 */ /* 0x000fc40000400000 */
[----:B------:R-:W-:Y:S01]  /*27b0*/  FADD R51, R51, R24 ;  /* 0x0000001833337221 */ /* 0x000fe20000000000 */
[----:B------:R-:W-:Y:S01]  /*27c0*/  FADD R48, -R24, R48 ;  /* 0x0000003018307221 */ /* 0x000fe20000000100 */
[----:B------:R-:W-:Y:S01]  /*27d0*/  FADD R24, R27, R29 ;  /* 0x0000001d1b187221 */ /* 0x000fe20000000000 */
[----:B------:R-:W-:Y:S01]  /*27e0*/  FMUL R27, R14, 2.5 ;  /* 0x402000000e1b7820 */ /* 0x000fe20000400000 */
[----:B------:R-:W-:Y:S01]  /*27f0*/  FMUL R16, R22, 1.5 ;  /* 0x3fc0000016107820 */ /* 0x000fe20000400000 */
[C---:B------:R-:W-:Y:S01]  /*2800*/  FFMA R59, R32.reuse, 0.5, R59 ;  /* 0x3f000000203b7823 */ /* 0x040fe2000000003b */
[C---:B------:R-:W-:Y:S01]  /*2810*/  FFMA R58, R32.reuse, 2.5, R58 ;  /* 0x40200000203a7823 */ /* 0x040fe2000000003a */
[C---:B------:R-:W-:Y:S01]  /*2820*/  FFMA R25, R32.reuse, -0.5, R25 ;  /* 0xbf00000020197823 */ /* 0x040fe20000000019 */
[----:B------:R-:W-:Y:S01]  /*2830*/  FFMA R57, R32, 1.5, R57 ;  /* 0x3fc0000020397823 */ /* 0x000fe20000000039 */
[----:B------:R-:W-:Y:S01]  /*2840*/  FADD R22, R14, R14 ;  /* 0x0000000e0e167221 */ /* 0x000fe20000000000 */
[----:B------:R-:W-:Y:S01]  /*2850*/  FADD R32, R2, R27 ;  /* 0x0000001b02207221 */ /* 0x000fe20000000000 */
[----:B------:R-:W-:Y:S01]  /*2860*/  FFMA R33, R16, 1.5, R33 ;  /* 0x3fc0000010217823 */ /* 0x000fe20000000021 */
[----:B------:R-:W-:Y:S01]  /*2870*/  FMUL R2, R14, 1.5 ;  /* 0x3fc000000e027820 */ /* 0x000fe20000400000 */
[----:B------:R-:W-:Y:S01]  /*2880*/  FADD R18, -R29, R18 ;  /* 0x000000121d127221 */ /* 0x000fe20000000100 */
[----:B------:R-:W-:Y:S01]  /*2890*/  FADD R60, -R22, R57 ;  /* 0x00000039163c7221 */ /* 0x000fe20000000100 */
[----:B------:R-:W-:Y:S01]  /*28a0*/  FADD R40, R53, R22 ;  /* 0x0000001635287221 */ /* 0x000fe20000000000 */
[----:B------:R-:W-:Y:S01]  /*28b0*/  FADD R33, R33, R2 ;  /* 0x0000000221217221 */ /* 0x000fe20000000000 */
[----:B------:R-:W-:Y:S01]  /*28c0*/  FADD R30, R11, R30 ;  /* 0x0000001e0b1e7221 */ /* 0x000fe20000000000 */
[--C-:B------:R-:W-:Y:S01]  /*28d0*/  FADD R24, R24, R21.reuse ;  /* 0x0000001518187221 */ /* 0x100fe20000000000 */
[--C-:B------:R-:W-:Y:S01]  /*28e0*/  FADD R18, R18, R21.reuse ;  /* 0x0000001512127221 */ /* 0x100fe20000000000 */
[--C-:B------:R-:W-:Y:S01]  /*28f0*/  FADD R32, R32, R21.reuse ;  /* 0x0000001520207221 */ /* 0x100fe20000000000 */
[----:B------:R-:W-:Y:S01]  /*2900*/  FFMA R60, R21, 1.5, R60 ;  /* 0x3fc00000153c7823 */ /* 0x000fe2000000003c */
[--C-:B------:R-:W-:Y:S01]  /*2910*/  FADD R40, R40, R21.reuse ;  /* 0x0000001528287221 */ /* 0x100fe20000000000 */
[----:B------:R-:W-:Y:S01]  /*2920*/  FADD R21, R33, R21 ;  /* 0x0000001521157221 */ /* 0x000fe20000000000 */
[C---:B------:R-:W-:Y:S01]  /*2930*/  FADD R31, -R11.reuse, R31 ;  /* 0x0000001f0b1f7221 */ /* 0x040fe20000000100 */
[----:B------:R-:W-:Y:S01]  /*2940*/  FFMA R54, R11, 0.5, R54 ;  /* 0x3f0000000b367823 */ /* 0x000fe20000000036 */
[C---:B------:R-:W-:Y:S01]  /*2950*/  FFMA R33, R23.reuse, -2.5, R30 ;  /* 0xc020000017217823 */ /* 0x040fe2000000001e */
[C---:B------:R-:W-:Y:S01]  /*2960*/  FADD R30, R16.reuse, R16 ;  /* 0x00000010101e7221 */ /* 0x040fe20000000000 */
[C---:B------:R-:W-:Y:S01]  /*2970*/  FADD R53, -R23.reuse, R56 ;  /* 0x0000003817357221 */ /* 0x040fe20000000100 */
[C---:B------:R-:W-:Y:S01]  /*2980*/  FFMA R31, R23.reuse, 0.5, R31 ;  /* 0x3f000000171f7823 */ /* 0x040fe2000000001f */
[----:B------:R-:W-:Y:S01]  /*2990*/  FADD R49, -R23, R54 ;  /* 0x0000003617317221 */ /* 0x000fe20000000100 */
[----:B------:R-:W-:Y:S01]  /*29a0*/  FADD R57, R29, R45 ;  /* 0x0000002d1d397221 */ /* 0x000fe20000000000 */
[----:B------:R-:W-:Y:S01]  /*29b0*/  FADD R45, R27, R36 ;  /* 0x000000241b2d7221 */ /* 0x000fe20000000000 */
[----:B------:R-:W-:Y:S01]  /*29c0*/  FADD R36, R53, R30 ;  /* 0x0000001e35247221 */ /* 0x000fe20000000000 */
[C---:B------:R-:W-:Y:S01]  /*29d0*/  FFMA R33, R16.reuse, 0.5, R33 ;  /* 0x3f00000010217823 */ /* 0x040fe20000000021 */
[C---:B------:R-:W-:Y:S01]  /*29e0*/  FFMA R31, R16.reuse, 2.5, R31 ;  /* 0x40200000101f7823 */ /* 0x040fe2000000001f */
[----:B------:R-:W-:Y:S01]  /*29f0*/  FFMA R49, R16, -0.5, R49 ;  /* 0xbf00000010317823 */ /* 0x000fe20000000031 */
[----:B------:R-:W-:Y:S01]  /*2a00*/  FADD R53, -R29, R52 ;  /* 0x000000341d357221 */ /* 0x000fe20000000100 */
[----:B------:R-:W-:Y:S01]  /*2a10*/  FADD R16, R7, R7 ;  /* 0x0000000707107221 */ /* 0x000fe20000000000 */
[----:B------:R-:W-:Y:S01]  /*2a20*/  FADD R52, R22, R51 ;  /* 0x0000003316347221 */ /* 0x000fe20000000000 */
[----:B------:R-:W-:-:S02]  /*2a30*/  FADD R51, R2, R36 ;  /* 0x0000002402337221 */ /* 0x000fc40000000000 */
[C---:B------:R-:W-:Y:S01]  /*2a40*/  FADD R36, -R16.reuse, R45 ;  /* 0x0000002d10247221 */ /* 0x040fe20000000100 */
[C---:B------:R-:W-:Y:S01]  /*2a50*/  FADD R57, -R16.reuse, R57 ;  /* 0x0000003910397221 */ /* 0x040fe20000000100 */
[C---:B------:R-:W-:Y:S01]  /*2a60*/  FADD R45, -R16.reuse, R52 ;  /* 0x00000034102d7221 */ /* 0x040fe20000000100 */
[----:B------:R-:W-:Y:S01]  /*2a70*/  FADD R53, -R16, R53 ;  /* 0x0000003510357221 */ /* 0x000fe20000000100 */
[----:B------:R-:W-:Y:S01]  /*2a80*/  FADD R51, R51, -R16 ;  /* 0x8000001033337221 */ /* 0x000fe20000000000 */
[C---:B------:R-:W-:Y:S01]  /*2a90*/  FADD R16, R29.reuse, R61 ;  /* 0x0000003d1d107221 */ /* 0x040fe20000000000 */
[C---:B------:R-:W-:Y:S01]  /*2aa0*/  FADD R0, R29.reuse, R0 ;  /* 0x000000001d007221 */ /* 0x040fe20000000000 */
[C---:B------:R-:W-:Y:S01]  /*2ab0*/  FADD R46, R29.reuse, R46 ;  /* 0x0000002e1d2e7221 */ /* 0x040fe20000000000 */
[C---:B------:R-:W-:Y:S01]  /*2ac0*/  FADD R42, -R29.reuse, R42 ;  /* 0x0000002a1d2a7221 */ /* 0x040fe20000000100 */
[C---:B------:R-:W-:Y:S01]  /*2ad0*/  FADD R52, -R29.reuse, R41 ;  /* 0x000000291d347221 */ /* 0x040fe20000000100 */
[C---:B------:R-:W-:Y:S01]  /*2ae0*/  FADD R44, -R29.reuse, R44 ;  /* 0x0000002c1d2c7221 */ /* 0x040fe20000000100 */
[----:B------:R-:W-:Y:S01]  /*2af0*/  FFMA R26, R29, 1.5, R26 ;  /* 0x3fc000001d1a7823 */ /* 0x000fe2000000001a */
[----:B------:R-:W-:Y:S01]  /*2b00*/  FMUL R29, R7, 1.5 ;  /* 0x3fc00000071d7820 */ /* 0x000fe20000400000 */
[----:B------:R-:W-:-:S03]  /*2b10*/  FADD R41, R20, R20 ;  /* 0x0000001414297221 */ /* 0x000fc60000000000 */
[C---:B------:R-:W-:Y:S01]  /*2b20*/  FADD R56, -R29.reuse, R24 ;  /* 0x000000181d387221 */ /* 0x040fe20000000100 */
[C---:B------:R-:W-:Y:S01]  /*2b30*/  FADD R32, -R29.reuse, R32 ;  /* 0x000000201d207221 */ /* 0x040fe20000000100 */
[C---:B------:R-:W-:Y:S01]  /*2b40*/  FADD R24, -R29.reuse, R18 ;  /* 0x000000121d187221 */ /* 0x040fe20000000100 */
[----:B------:R-:W-:Y:S02]  /*2b50*/  FADD R54, -R29, R40 ;  /* 0x000000281d367221 */ /* 0x000fe40000000100 */
[C---:B------:R-:W-:Y:S01]  /*2b60*/  FADD R40, -R41.reuse, R32 ;  /* 0x0000002029287221 */ /* 0x040fe20000000100 */
[C---:B------:R-:W-:Y:S01]  /*2b70*/  FADD R32, -R41.reuse, R24 ;  /* 0x0000001829207221 */ /* 0x040fe20000000100 */
[C---:B------:R-:W-:Y:S02]  /*2b80*/  FADD R24, -R41.reuse, R54 ;  /* 0x0000003629187221 */ /* 0x040fe40000000100 */
[----:B------:R-:W0:Y:S01]  /*2b90*/  S2R R54, SR_TID.X ;  /* 0x0000000000367919 */ /* 0x000e220000002100 */
[----:B------:R-:W-:Y:S01]  /*2ba0*/  FADD R18, -R41, R56 ;  /* 0x0000003829127221 */ /* 0x000fe20000000100 */
[----:B------:R-:W-:Y:S01]  /*2bb0*/  FADD R56, R21, -R29 ;  /* 0x8000001d15387221 */ /* 0x000fe20000000000 */
[----:B------:R-:W-:-:S03]  /*2bc0*/  FADD R34, R27, R34 ;  /* 0x000000221b227221 */ /* 0x000fc60000000000 */
[----:B------:R-:W-:Y:S01]  /*2bd0*/  FADD R21, R56, -R41 ;  /* 0x8000002938157221 */ /* 0x000fe20000000000 */
[--C-:B------:R-:W-:Y:S01]  /*2be0*/  FADD R41, R16, R7.reuse ;  /* 0x0000000710297221 */ /* 0x100fe20000000000 */
[--C-:B------:R-:W-:Y:S01]  /*2bf0*/  FADD R16, R34, R7.reuse ;  /* 0x0000000722107221 */ /* 0x100fe20000000000 */
[----:B------:R-:W-:-:S03]  /*2c00*/  FADD R61, R0, -R7 ;  /* 0x80000007003d7221 */ /* 0x000fc60000000000 */
[C---:B------:R-:W-:Y:S01]  /*2c10*/  FFMA R16, R20.reuse, -2.5, R16 ;  /* 0xc020000014107823 */ /* 0x040fe20000000010 */
[C---:B------:R-:W-:Y:S01]  /*2c20*/  FFMA R0, R20.reuse, -2.5, R41 ;  /* 0xc020000014007823 */ /* 0x040fe20000000029 */
[----:B------:R-:W-:Y:S01]  /*2c30*/  MOV R56, 0x4 ;  /* 0x0000000400387802 */ /* 0x000fe20000000f00 */
[----:B------:R-:W-:Y:S02]  /*2c40*/  FFMA R34, R20, 0.5, R61 ;  /* 0x3f00000014227823 */ /* 0x000fe4000000003d */
[----:B------:R-:W-:Y:S01]  /*2c50*/  FFMA R0, R19, 0.5, R0 ;  /* 0x3f00000013007823 */ /* 0x000fe20000000000 */
[----:B0-----:R-:W-:Y:S01]  /*2c60*/  LEA R17, R17, R54, 0x7 ;  /* 0x0000003611117211 */ /* 0x001fe200078e38ff */
[C---:B------:R-:W-:Y:S01]  /*2c70*/  FFMA R54, R19.reuse, 0.5, R16 ;  /* 0x3f00000013367823 */ /* 0x040fe20000000010 */
[----:B------:R-:W-:-:S03]  /*2c80*/  FFMA R34, R19, 2.5, R34 ;  /* 0x4020000013227823 */ /* 0x000fc60000000022 */
[----:B------:R-:W-:Y:S01]  /*2c90*/  IMAD.WIDE R16, R17, R56, c[0x0][0x160] ;  /* 0x0000580011107625 */ /* 0x000fe200078e0238 */
[--C-:B------:R-:W-:Y:S01]  /*2ca0*/  FADD R54, R54, R5.reuse ;  /* 0x0000000536367221 */ /* 0x100fe20000000000 */
[----:B------:R-:W-:Y:S01]  /*2cb0*/  FADD R41, R0, R5 ;  /* 0x0000000500297221 */ /* 0x000fe20000000000 */
[----:B------:R-:W-:Y:S01]  /*2cc0*/  FADD R31, R2, R31 ;  /* 0x0000001f021f7221 */ /* 0x000fe20000000000 */
[----:B------:R-:W-:Y:S01]  /*2cd0*/  FADD R61, R34, R5 ;  /* 0x00000005223d7221 */ /* 0x000fe20000000000 */
[C---:B------:R-:W-:Y:S01]  /*2ce0*/  FADD R35, R27.reuse, R35 ;  /* 0x000000231b237221 */ /* 0x040fe20000000000 */
[----:B------:R0:W-:Y:S01]  /*2cf0*/  STG.E [R16.64+0x9f400], R54 ;  /* 0x09f4003610007986 */ /* 0x0001e2000c101904 */
[C---:B------:R-:W-:Y:S01]  /*2d00*/  FADD R34, R27.reuse, R37 ;  /* 0x000000251b227221 */ /* 0x040fe20000000000 */
[----:B------:R-:W-:Y:S01]  /*2d10*/  FFMA R38, R27, 1.5, R38 ;  /* 0x3fc000001b267823 */ /* 0x000fe20000000026 */
[C---:B------:R-:W-:Y:S01]  /*2d20*/  FADD R56, R22.reuse, R39 ;  /* 0x0000002716387221 */ /* 0x040fe20000000000 */
[----:B------:R-:W-:Y:S01]  /*2d30*/  FADD R0, -R22, R47 ;  /* 0x0000002f16007221 */ /* 0x000fe20000000100 */
[----:B------:R-:W-:Y:S01]  /*2d40*/  FADD R27, R29, R29 ;  /* 0x0000001d1d1b7221 */ /* 0x000fe20000000000 */
[--C-:B------:R-:W-:Y:S01]  /*2d50*/  FADD R39, R42, R7.reuse ;  /* 0x000000072a277221 */ /* 0x100fe20000000000 */
[----:B------:R-:W-:Y:S01]  /*2d60*/  FADD R37, R52, -R7 ;  /* 0x8000000734257221 */ /* 0x000fe20000000000 */
[----:B------:R1:W-:Y:S01]  /*2d70*/  STG.E [R16.64+0x55c00], R41 ;  /* 0x055c002910007986 */ /* 0x0003e2000c101904 */
[----:B------:R-:W-:Y:S01]  /*2d80*/  FADD R43, R22, R43 ;  /* 0x0000002b162b7221 */ /* 0x000fe20000000000 */
[----:B------:R-:W-:Y:S01]  /*2d90*/  FADD R33, R2, R33 ;  /* 0x0000002102217221 */ /* 0x000fe20000000000 */
[----:B0-----:R-:W-:Y:S01]  /*2da0*/  FADD R54, R22, R55 ;  /* 0x0000003716367221 */ /* 0x001fe20000000000 */
[----:B------:R-:W-:Y:S01]  /*2db0*/  FADD R49, R2, R49 ;  /* 0x0000003102317221 */ /* 0x000fe20000000000 */
[--C-:B------:R-:W-:Y:S01]  /*2dc0*/  FADD R31, R31, -R7.reuse ;  /* 0x800000071f1f7221 */ /* 0x100fe20000000000 */
[----:B------:R0:W-:Y:S01]  /*2dd0*/  STG.E [R16.64+0x62000], R61 ;  /* 0x0620003d10007986 */ /* 0x0001e2000c101904 */
[----:B------:R-:W-:Y:S01]  /*2de0*/  FADD R55, R54, R7 ;  /* 0x0000000736377221 */ /* 0x000fe20000000000 */
[----:B------:R-:W-:Y:S01]  /*2df0*/  FADD R0, R0, -R27 ;  /* 0x8000001b00007221 */ /* 0x000fe20000000000 */
[C---:B------:R-:W-:Y:S01]  /*2e00*/  FFMA R54, R20.reuse, -2.5, R39 ;  /* 0xc020000014367823 */ /* 0x040fe20000000027 */
[----:B-1----:R-:W-:Y:S01]  /*2e10*/  FADD R41, R35, -R7 ;  /* 0x8000000723297221 */ /* 0x002fe20000000000 */
[C---:B------:R-:W-:Y:S01]  /*2e20*/  FFMA R35, R7.reuse, 0.5, R44 ;  /* 0x3f00000007237823 */ /* 0x040fe2000000002c */
[----:B------:R-:W-:Y:S01]  /*2e30*/  FFMA R44, R20, 0.5, R37 ;  /* 0x3f000000142c7823 */ /* 0x000fe20000000025 */
[C---:B------:R-:W-:Y:S01]  /*2e40*/  FFMA R27, R7.reuse, 0.5, R46 ;  /* 0x3f000000071b7823 */ /* 0x040fe2000000002e */
[C---:B------:R-:W-:Y:S01]  /*2e50*/  FFMA R47, R7.reuse, 0.5, R34 ;  /* 0x3f000000072f7823 */ /* 0x040fe20000000022 */
[----:B------:R-:W-:Y:S01]  /*2e60*/  FFMA R43, R7, 0.5, R43 ;  /* 0x3f000000072b7823 */ /* 0x000fe2000000002b */
[--C-:B------:R-:W-:Y:S01]  /*2e70*/  FADD R33, R33, R7.reuse ;  /* 0x0000000721217221 */ /* 0x100fe20000000000 */
[----:B0-----:R-:W-:Y:S01]  /*2e80*/  FADD R61, R56, -R7 ;  /* 0x80000007383d7221 */ /* 0x001fe20000000000 */
[----:B------:R-:W-:Y:S01]  /*2e90*/  FFMA R39, R7, 0.5, R49 ;  /* 0x3f00000007277823 */ /* 0x000fe20000000031 */
[C---:B------:R-:W-:Y:S01]  /*2ea0*/  FFMA R37, R20.reuse, 0.5, R31 ;  /* 0x3f00000014257823 */ /* 0x040fe2000000001f */
[C---:B------:R-:W-:Y:S01]  /*2eb0*/  FMUL R31, R20.reuse, 1.5 ;  /* 0x3fc00000141f7820 */ /* 0x040fe20000400000 */
[C---:B------:R-:W-:Y:S01]  /*2ec0*/  FFMA R42, R20.reuse, 0.5, R41 ;  /* 0x3f000000142a7823 */ /* 0x040fe20000000029 */
[--C-:B------:R-:W-:Y:S01]  /*2ed0*/  FADD R27, R27, -R20.reuse ;  /* 0x800000141b1b7221 */ /* 0x100fe20000000000 */
[--C-:B------:R-:W-:Y:S01]  /*2ee0*/  FADD R56, R47, -R20.reuse ;  /* 0x800000142f387221 */ /* 0x100fe20000000000 */
[C---:B------:R-:W-:Y:S01]  /*2ef0*/  FFMA R34, R20.reuse, -2.5, R55 ;  /* 0xc020000014227823 */ /* 0x040fe20000000037 */
[----:B------:R-:W-:Y:S01]  /*2f00*/  FFMA R46, R20, 0.5, R61 ;  /* 0x3f000000142e7823 */ /* 0x000fe2000000003d */
[--C-:B------:R-:W-:Y:S01]  /*2f10*/  FADD R52, R43, -R20.reuse ;  /* 0x800000142b347221 */ /* 0x100fe20000000000 */
[--C-:B------:R-:W-:Y:S01]  /*2f20*/  FADD R57, R57, -R20.reuse ;  /* 0x8000001439397221 */ /* 0x100fe20000000000 */
[--C-:B------:R-:W-:Y:S01]  /*2f30*/  FADD R36, R36, -R20.reuse ;  /* 0x8000001424247221 */ /* 0x100fe20000000000 */
[--C-:B------:R-:W-:Y:S01]  /*2f40*/  FADD R35, R35, -R20.reuse ;  /* 0x8000001423237221 */ /* 0x100fe20000000000 */
[--C-:B------:R-:W-:Y:S01]  /*2f50*/  FADD R45, R45, -R20.reuse ;  /* 0x800000142d2d7221 */ /* 0x100fe20000000000 */
[--C-:B------:R-:W-:Y:S01]  /*2f60*/  FADD R53, R53, -R20.reuse ;  /* 0x8000001435357221 */ /* 0x100fe20000000000 */
[----:B------:R-:W-:Y:S01]  /*2f70*/  FFMA R41, R20, -2.5, R33 ;  /* 0xc020000014297823 */ /* 0x000fe20000000021 */
[--C-:B------:R-:W-:Y:S01]  /*2f80*/  FADD R39, R39, -R20.reuse ;  /* 0x8000001427277221 */ /* 0x100fe20000000000 */
[----:B------:R-:W-:Y:S01]  /*2f90*/  FADD R51, R51, -R20 ;  /* 0x8000001433337221 */ /* 0x000fe20000000000 */
[----:B------:R-:W-:Y:S01]  /*2fa0*/  FFMA R33, R29, -1.5, R60 ;  /* 0xbfc000001d217823 */ /* 0x000fe2000000003c */
[----:B------:R-:W-:-:S04]  /*2fb0*/  FADD R20, R31, R31 ;  /* 0x0000001f1f147221 */ /* 0x000fc80000000000 */
[----:B------:R-:W-:Y:S01]  /*2fc0*/  FADD R33, R33, -R20 ;  /* 0x8000001421217221 */ /* 0x000fe20000000000 */
[C---:B------:R-:W-:Y:S01]  /*2fd0*/  FADD R20, R19.reuse, R19 ;  /* 0x0000001313147221 */ /* 0x040fe20000000000 */
[----:B------:R-:W-:-:S03]  /*2fe0*/  FFMA R34, R19, 0.5, R34 ;  /* 0x3f00000013227823 */ /* 0x000fc60000000022 */
[C---:B------:R-:W-:Y:S01]  /*2ff0*/  FADD R36, R20.reuse, R36 ;  /* 0x0000002414247221 */ /* 0x040fe20000000000 */
[C---:B------:R-:W-:Y:S01]  /*3000*/  FFMA R43, R19.reuse, 2.5, R42 ;  /* 0x40200000132b7823 */ /* 0x040fe2000000002a */
[----:B------:R-:W-:Y:S01]  /*3010*/  FADD R42, R20, R57 ;  /* 0x00000039142a7221 */ /* 0x000fe20000000000 */
[--C-:B------:R-:W-:Y:S01]  /*3020*/  FADD R57, R34, R5.reuse ;  /* 0x0000000522397221 */ /* 0x100fe20000000000 */
[----:B------:R-:W-:Y:S01]  /*3030*/  FADD R49, R36, R5 ;  /* 0x0000000524317221 */ /* 0x000fe20000000000 */
[C---:B------:R-:W-:Y:S01]  /*3040*/  FFMA R34, R19.reuse, 2.5, R44 ;  /* 0x4020000013227823 */ /* 0x040fe2000000002c */
[C---:B------:R-:W-:Y:S01]  /*3050*/  FFMA R36, R19.reuse, -0.5, R35 ;  /* 0xbf00000013247823 */ /* 0x040fe20000000023 */
[----:B------:R-:W-:Y:S01]  /*3060*/  FFMA R60, R19, -0.5, R27 ;  /* 0xbf000000133c7823 */ /* 0x000fe2000000001b */
[--C-:B------:R-:W-:Y:S01]  /*3070*/  FADD R27, R42, R5.reuse ;  /* 0x000000052a1b7221 */ /* 0x100fe20000000000 */
[----:B------:R0:W-:Y:S01]  /*3080*/  STG.E [R16.64+0xb7c00], R49 ;  /* 0x0b7c003110007986 */ /* 0x0001e2000c101904 */
[----:B------:R-:W-:Y:S01]  /*3090*/  FADD R35, R34, R5 ;  /* 0x0000000522237221 */ /* 0x000fe20000000000 */
[----:B------:R-:W-:Y:S01]  /*30a0*/  FADD R12, R11, R12 ;  /* 0x0000000c0b0c7221 */ /* 0x000fe20000000000 */
[C---:B------:R-:W-:Y:S01]  /*30b0*/  FFMA R56, R19.reuse, -0.5, R56 ;  /* 0xbf00000013387823 */ /* 0x040fe20000000038 */
[C---:B------:R-:W-:Y:S01]  /*30c0*/  FFMA R46, R19.reuse, 2.5, R46 ;  /* 0x40200000132e7823 */ /* 0x040fe2000000002e */
[C---:B------:R-:W-:Y:S01]  /*30d0*/  FFMA R52, R19.reuse, -0.5, R52 ;  /* 0xbf00000013347823 */ /* 0x040fe20000000034 */
[C---:B------:R-:W-:Y:S01]  /*30e0*/  FFMA R54, R19.reuse, 0.5, R54 ;  /* 0x3f00000013367823 */ /* 0x040fe20000000036 */
[C---:B------:R-:W-:Y:S01]  /*30f0*/  FFMA R34, R19.reuse, 0.5, R41 ;  /* 0x3f00000013227823 */ /* 0x040fe20000000029 */
[C---:B------:R-:W-:Y:S01]  /*3100*/  FFMA R42, R19.reuse, -0.5, R39 ;  /* 0xbf000000132a7823 */ /* 0x040fe20000000027 */
[----:B------:R-:W-:Y:S01]  /*3110*/  FMUL R11, R14, -2 ;  /* 0xc00000000e0b7820 */ /* 0x000fe20000400000 */
[----:B0-----:R-:W-:Y:S01]  /*3120*/  FADD R49, R36, R5 ;  /* 0x0000000524317221 */ /* 0x001fe20000000000 */
[C---:B------:R-:W-:Y:S01]  /*3130*/  FFMA R36, R19.reuse, 2.5, R37 ;  /* 0x4020000013247823 */ /* 0x040fe20000000025 */
[----:B------:R-:W-:Y:S01]  /*3140*/  FMUL R19, R19, 1.5 ;  /* 0x3fc0000013137820 */ /* 0x000fe20000400000 */
[----:B------:R-:W-:Y:S01]  /*3150*/  FFMA R28, R11, 1.5, R28 ;  /* 0x3fc000000b1c7823 */ /* 0x000fe2000000001c */
[----:B------:R-:W-:Y:S01]  /*3160*/  FFMA R23, R23, -1.5, R12 ;  /* 0xbfc0000017177823 */ /* 0x000fe2000000000c */
[----:B------:R-:W-:Y:S01]  /*3170*/  FMUL R11, R14, -0.5 ;  /* 0xbf0000000e0b7820 */ /* 0x000fe20000400000 */
[----:B------:R-:W-:Y:S01]  /*3180*/  FADD R18, R19, R18 ;  /* 0x0000001213127221 */ /* 0x000fe20000000000 */
[----:B------:R0:W-:Y:S01]  /*3190*/  STG.E [R16.64+0x6e400], R27 ;  /* 0x06e4001b10007986 */ /* 0x0001e2000c101904 */
[C---:B------:R-:W-:Y:S01]  /*31a0*/  FADD R12, -R22.reuse, R59 ;  /* 0x0000003b160c7221 */ /* 0x040fe20000000100 */
[C---:B------:R-:W-:Y:S01]  /*31b0*/  FADD R58, -R22.reuse, R58 ;  /* 0x0000003a163a7221 */ /* 0x040fe20000000100 */
[----:B------:R-:W-:Y:S01]  /*31c0*/  FADD R14, -R22, R25 ;  /* 0x00000019160e7221 */ /* 0x000fe20000000100 */
[----:B------:R-:W-:Y:S01]  /*31d0*/  FADD R37, R18, R5 ;  /* 0x0000000512257221 */ /* 0x000fe20000000000 */
[----:B------:R-:W-:Y:S01]  /*31e0*/  FFMA R50, R11, 1.5, R50 ;  /* 0x3fc000000b327823 */ /* 0x000fe20000000032 */
[----:B------:R-:W-:Y:S01]  /*31f0*/  FADD R23, -R30, R23 ;  /* 0x000000171e177221 */ /* 0x000fe20000000100 */
[----:B------:R-:W-:Y:S01]  /*3200*/  FADD R18, R21, R19 ;  /* 0x0000001315127221 */ /* 0x000fe20000000000 */
[----:B--2---:R-:W-:Y:S01]  /*3210*/  FADD R11, R15, R15 ;  /* 0x0000000f0f0b7221 */ /* 0x004fe20000000000 */
[----:B0-----:R-:W-:Y:S01]  /*3220*/  FADD R27, R52, R5 ;  /* 0x00000005341b7221 */ /* 0x001fe20000000000 */
[C---:B------:R-:W-:Y:S01]  /*3230*/  FADD R12, R29.reuse, R12 ;  /* 0x0000000c1d0c7221 */ /* 0x040fe20000000000 */
[C---:B------:R-:W-:Y:S01]  /*3240*/  FADD R58, -R29.reuse, R58 ;  /* 0x0000003a1d3a7221 */ /* 0x040fe20000000100 */
[----:B------:R-:W-:Y:S01]  /*3250*/  FFMA R14, R29, 0.5, R14 ;  /* 0x3f0000001d0e7823 */ /* 0x000fe2000000000e */
[----:B------:R-:W-:Y:S01]  /*3260*/  FFMA R48, R22, 1.5, R48 ;  /* 0x3fc0000016307823 */ /* 0x000fe20000000030 */
[----:B------:R0:W-:Y:S01]  /*3270*/  STG.E [R16.64+0x10d800], R27 ;  /* 0x10d8001b10007986 */ /* 0x0001e2000c101904 */
[----:B------:R-:W-:Y:S01]  /*3280*/  FFMA R2, R2, 1.5, R23 ;  /* 0x3fc0000002027823 */ /* 0x000fe20000000017 */
[--C-:B------:R-:W-:Y:S01]  /*3290*/  FADD R47, R43, R5.reuse ;  /* 0x000000052b2f7221 */ /* 0x100fe20000000000 */
[--C-:B------:R-:W-:Y:S01]  /*32a0*/  FADD R21, R18, R5.reuse ;  /* 0x0000000512157221 */ /* 0x100fe20000000000 */
[----:B------:R-:W-:Y:S01]  /*32b0*/  FADD R28, -R11, R28 ;  /* 0x0000001c0b1c7221 */ /* 0x000fe20000000100 */
[----:B------:R-:W-:Y:S01]  /*32c0*/  FFMA R26, R15, 0.5, R26 ;  /* 0x3f0000000f1a7823 */ /* 0x000fe2000000001a */
[--C-:B------:R-:W-:Y:S01]  /*32d0*/  FADD R43, R60, R5.reuse ;  /* 0x000000053c2b7221 */ /* 0x100fe20000000000 */
[----:B------:R-:W-:Y:S01]  /*32e0*/  FADD R32, R19, R32 ;  /* 0x0000002013207221 */ /* 0x000fe20000000000 */
[C---:B------:R-:W-:Y:S01]  /*32f0*/  FFMA R12, R31.reuse, -2.5, R12 ;  /* 0xc02000001f0c7823 */ /* 0x040fe2000000000c */
[C---:B------:R-:W-:Y:S01]  /*3300*/  FFMA R58, R31.reuse, 0.5, R58 ;  /* 0x3f0000001f3a7823 */ /* 0x040fe2000000003a */
[----:B------:R-:W-:Y:S01]  /*3310*/  FADD R14, -R31, R14 ;  /* 0x0000000e1f0e7221 */ /* 0x000fe20000000100 */
[----:B0-----:R-:W-:Y:S01]  /*3320*/  FADD R27, R34, R5 ;  /* 0x00000005221b7221 */ /* 0x001fe20000000000 */
[----:B------:R-:W-:Y:S01]  /*3330*/  FADD R48, R48, R11 ;  /* 0x0000000b30307221 */ /* 0x000fe20000000000 */
[C---:B------:R-:W-:Y:S01]  /*3340*/  FFMA R38, R15.reuse, 2.5, R38 ;  /* 0x402000000f267823 */ /* 0x040fe20000000026 */
[C---:B------:R-:W-:Y:S01]  /*3350*/  FFMA R50, R15.reuse, -0.5, R50 ;  /* 0xbf0000000f327823 */ /* 0x040fe20000000032 */
[----:B------:R-:W-:Y:S01]  /*3360*/  FFMA R2, R15, 1.5, R2 ;  /* 0x3fc000000f027823 */ /* 0x000fe20000000002 */
[----:B------:R-:W-:Y:S01]  /*3370*/  FADD R44, R20, R45 ;  /* 0x0000002d142c7221 */ /* 0x000fe20000000000 */
[----:B------:R-:W-:Y:S01]  /*3380*/  FADD R28, R29, R28 ;  /* 0x0000001c1d1c7221 */ /* 0x000fe20000000000 */
[----:B------:R-:W-:Y:S01]  /*3390*/  FADD R26, R26, R7 ;  /* 0x000000071a1a7221 */ /* 0x000fe20000000000 */
[----:B------:R-:W-:Y:S01]  /*33a0*/  FADD R45, R32, R5 ;  /* 0x00000005202d7221 */ /* 0x000fe20000000000 */
[----:B------:R0:W-:Y:S01]  /*33b0*/  STG.E [R16.64+0xc400], R27 ;  /* 0x00c4001b10007986 */ /* 0x0001e2000c101904 */
[C---:B------:R-:W-:Y:S01]  /*33c0*/  FADD R40, R19.reuse, R40 ;  /* 0x0000002813287221 */ /* 0x040fe20000000000 */
[C---:B------:R-:W-:Y:S01]  /*33d0*/  FADD R32, R19.reuse, R24 ;  /* 0x0000001813207221 */ /* 0x040fe20000000000 */
[C---:B------:R-:W-:Y:S01]  /*33e0*/  FFMA R25, R19.reuse, 2.5, R58 ;  /* 0x4020000013197823 */ /* 0x040fe2000000003a */
[----:B------:R1:W-:Y:S01]  /*33f0*/  STG.E [R16.64], R21 ;  /* 0x0000001510007986 */ /* 0x0003e2000c101904 */
[----:B------:R-:W-:Y:S01]  /*3400*/  FFMA R33, R19, 1.5, R33 ;  /* 0x3fc0000013217823 */ /* 0x000fe20000000021 */
[----:B------:R-:W-:Y:S01]  /*3410*/  FADD R0, -R31, R0 ;  /* 0x000000001f007221 */ /* 0x000fe20000000100 */
[--C-:B------:R-:W-:Y:S01]  /*3420*/  FADD R38, R38, R7.reuse ;  /* 0x0000000726267221 */ /* 0x100fe20000000000 */
[----:B------:R2:W-:Y:S01]  /*3430*/  STG.E [R16.64+0x7a800], R43 ;  /* 0x07a8002b10007986 */ /* 0x0005e2000c101904 */
[--C-:B------:R-:W-:Y:S01]  /*3440*/  FADD R48, R48, R7.reuse ;  /* 0x0000000730307221 */ /* 0x100fe20000000000 */
[--C-:B------:R-:W-:Y:S01]  /*3450*/  FADD R50, R50, R7.reuse ;  /* 0x0000000732327221 */ /* 0x100fe20000000000 */
[----:B------:R-:W-:Y:S01]  /*3460*/  FADD R2, R2, R7 ;  /* 0x0000000702027221 */ /* 0x000fe20000000000 */
[----:B0-----:R-:W-:Y:S01]  /*3470*/  FFMA R27, R19, -0.5, R14 ;  /* 0xbf000000131b7823 */ /* 0x001fe2000000000e */
[----:B------:R0:W-:Y:S01]  /*3480*/  STG.E [R16.64+0xab800], R47 ;  /* 0x0ab8002f10007986 */ /* 0x0001e2000c101904 */
[----:B------:R-:W-:Y:S01]  /*3490*/  FFMA R28, R31, -1.5, R28 ;  /* 0xbfc000001f1c7823 */ /* 0x000fe2000000001c */
[C---:B-1----:R-:W-:Y:S01]  /*34a0*/  FFMA R21, R19.reuse, 0.5, R12 ;  /* 0x3f00000013157823 */ /* 0x042fe2000000000c */
[----:B------:R-:W-:Y:S01]  /*34b0*/  FADD R19, R19, R19 ;  /* 0x0000001313137221 */ /* 0x000fe20000000000 */
[----:B------:R-:W-:Y:S01]  /*34c0*/  FADD R7, -R31, R26 ;  /* 0x0000001a1f077221 */ /* 0x000fe20000000100 */
[----:B--2---:R-:W-:-:S02]  /*34d0*/  FADD R43, R54, R5 ;  /* 0x00000005362b7221 */ /* 0x004fc40000000000 */
[----:B------:R-:W-:Y:S01]  /*34e0*/  FADD R23, R0, R19 ;  /* 0x0000001300177221 */ /* 0x000fe20000000000 */
[----:B0-----:R-:W-:Y:S01]  /*34f0*/  FADD R47, R46, R5 ;  /* 0x000000052e2f7221 */ /* 0x001fe20000000000 */
[C---:B------:R-:W-:Y:S01]  /*3500*/  FADD R46, R20.reuse, R53 ;  /* 0x00000035142e7221 */ /* 0x040fe20000000000 */
[----:B------:R0:W-:Y:S01]  /*3510*/  STG.E [R16.64+0x132400], R43 ;  /* 0x1324002b10007986 */ /* 0x0001e2000c101904 */
[----:B------:R-:W-:Y:S01]  /*3520*/  FADD R29, -R19, R28 ;  /* 0x0000001c131d7221 */ /* 0x000fe20000000100 */
[----:B------:R-:W-:Y:S01]  /*3530*/  FMUL R0, R5, 1.5 ;  /* 0x3fc0000005007820 */ /* 0x000fe20000400000 */
[----:B------:R-:W-:Y:S01]  /*3540*/  FADD R7, -R20, R7 ;  /* 0x0000000714077221 */ /* 0x000fe20000000100 */
[----:B------:R-:W-:Y:S01]  /*3550*/  FADD R39, R44, R5 ;  /* 0x000000052c277221 */ /* 0x000fe20000000000 */
[C---:B------:R-:W-:Y:S01]  /*3560*/  FADD R11, -R31.reuse, R38 ;  /* 0x000000261f0b7221 */ /* 0x040fe20000000100 */
[C---:B------:R-:W-:Y:S01]  /*3570*/  FADD R15, -R31.reuse, R48 ;  /* 0x000000301f0f7221 */ /* 0x040fe20000000100 */
[----:B------:R-:W-:Y:S01]  /*3580*/  FADD R19, -R31, R50 ;  /* 0x000000321f137221 */ /* 0x000fe20000000100 */
[----:B------:R-:W-:Y:S01]  /*3590*/  FADD R31, R2, -R31 ;  /* 0x8000001f021f7221 */ /* 0x000fe20000000000 */
[----:B------:R-:W-:Y:S01]  /*35a0*/  FADD R24, R51, R20 ;  /* 0x0000001433187221 */ /* 0x000fe20000000000 */
[----:B0-----:R-:W-:Y:S01]  /*35b0*/  FADD R43, R46, R5 ;  /* 0x000000052e2b7221 */ /* 0x001fe20000000000 */
[----:B------:R-:W-:Y:S01]  /*35c0*/  FADD R2, R0, R7 ;  /* 0x0000000700027221 */ /* 0x000fe20000000000 */
[C---:B------:R-:W-:Y:S01]  /*35d0*/  FADD R11, -R20.reuse, R11 ;  /* 0x0000000b140b7221 */ /* 0x040fe20000000100 */
[C---:B------:R-:W-:Y:S01]  /*35e0*/  FADD R15, -R20.reuse, R15 ;  /* 0x0000000f140f7221 */ /* 0x040fe20000000100 */
[C---:B------:R-:W-:Y:S01]  /*35f0*/  FADD R19, -R20.reuse, R19 ;  /* 0x0000001314137221 */ /* 0x040fe20000000100 */
[----:B------:R0:W-:Y:S01]  /*3600*/  STG.E [R16.64+0x13e800], R35 ;  /* 0x13e8002310007986 */ /* 0x0001e2000c101904 */
[----:B------:R-:W-:Y:S01]  /*3610*/  FADD R31, -R20, R31 ;  /* 0x0000001f141f7221 */ /* 0x000fe20000000100 */
[--C-:B------:R-:W-:Y:S01]  /*3620*/  FADD R55, R56, R5.reuse ;  /* 0x0000000538377221 */ /* 0x100fe20000000000 */
[----:B------:R-:W-:Y:S01]  /*3630*/  FADD R41, R40, R5 ;  /* 0x0000000528297221 */ /* 0x000fe20000000000 */
[----:B------:R1:W-:Y:S01]  /*3640*/  STG.E [R16.64+0x101400], R39 ;  /* 0x1014002710007986 */ /* 0x0003e2000c101904 */
[----:B------:R-:W-:-:S03]  /*3650*/  FADD R21, R0, R21 ;  /* 0x0000001500157221 */ /* 0x000fc60000000000 */
[----:B------:R2:W-:Y:S01]  /*3660*/  STG.E [R16.64+0x14ac00], R43 ;  /* 0x14ac002b10007986 */ /* 0x0005e2000c101904 */
[----:B------:R-:W-:-:S03]  /*3670*/  FADD R25, R0, R25 ;  /* 0x0000001900197221 */ /* 0x000fc60000000000 */
[----:B------:R5:W-:Y:S01]  /*3680*/  STG.E [R16.64+0x49800], R37 ;  /* 0x0498002510007986 */ /* 0x000be2000c101904 */
[----:B0-----:R-:W-:Y:S01]  /*3690*/  FADD R35, R36, R5 ;  /* 0x0000000524237221 */ /* 0x001fe20000000000 */
[----:B------:R-:W-:Y:S01]  /*36a0*/  FADD R23, R0, R23 ;  /* 0x0000001700177221 */ /* 0x000fe20000000000 */
[----:B-1----:R-:W-:Y:S01]  /*36b0*/  FADD R39, R42, R5 ;  /* 0x000000052a277221 */ /* 0x002fe20000000000 */
[C---:B------:R-:W-:Y:S01]  /*36c0*/  FADD R27, R0.reuse, R27 ;  /* 0x0000001b001b7221 */ /* 0x040fe20000000000 */
[----:B------:R-:W-:Y:S01]  /*36d0*/  FADD R12, R0, R11 ;  /* 0x0000000b000c7221 */ /* 0x000fe20000000000 */
[----:B--2---:R-:W-:Y:S01]  /*36e0*/  FADD R43, R32, R5 ;  /* 0x00000005202b7221 */ /* 0x004fe20000000000 */
[C---:B------:R-:W-:Y:S01]  /*36f0*/  FFMA R18, R0.reuse, 1.5, R29 ;  /* 0x3fc0000000127823 */ /* 0x040fe2000000001d */
[----:B------:R-:W-:Y:S01]  /*3700*/  FADD R33, R0, R33 ;  /* 0x0000002100217221 */ /* 0x000fe20000000000 */
[----:B-----5:R-:W-:Y:S01]  /*3710*/  FADD R37, R24, R5 ;  /* 0x0000000518257221 */ /* 0x020fe20000000000 */
[----:B---3--:R-:W-:Y:S01]  /*3720*/  FADD R5, R2, R13 ;  /* 0x0000000d02057221 */ /* 0x008fe20000000000 */
[C---:B------:R-:W-:Y:S01]  /*3730*/  FADD R2, R0.reuse, R15 ;  /* 0x0000000f00027221 */ /* 0x040fe20000000000 */
[----:B------:R-:W-:Y:S01]  /*3740*/  FADD R14, R0, R19 ;  /* 0x00000013000e7221 */ /* 0x000fe20000000000 */
[----:B------:R-:W-:Y:S01]  /*3750*/  FADD R0, R31, R0 ;  /* 0x000000001f007221 */ /* 0x000fe20000000000 */
[--C-:B------:R-:W-:Y:S01]  /*3760*/  FADD R7, R12, R13.reuse ;  /* 0x0000000d0c077221 */ /* 0x100fe20000000000 */
[----:B------:R-:W-:Y:S01]  /*3770*/  FFMA R19, R13, 1.5, R18 ;  /* 0x3fc000000d137823 */ /* 0x000fe20000000012 */
[--C-:B------:R-:W-:Y:S01]  /*3780*/  FADD R11, R2, R13.reuse ;  /* 0x0000000d020b7221 */ /* 0x100fe20000000000 */
[--C-:B------:R-:W-:Y:S01]  /*3790*/  FADD R15, R14, R13.reuse ;  /* 0x0000000d0e0f7221 */ /* 0x100fe20000000000 */
[----:B------:R-:W-:Y:S01]  /*37a0*/  FADD R13, R0, R13 ;  /* 0x0000000d000d7221 */ /* 0x000fe20000000000 */
[----:B----4-:R-:W-:Y:S01]  /*37b0*/  FADD R0, R10, R10 ;  /* 0x0000000a0a007221 */ /* 0x010fe20000000000 */
[----:B------:R-:W-:Y:S01]  /*37c0*/  FADD R33, R33, R6 ;  /* 0x0000000621217221 */ /* 0x000fe20000000000 */
[----:B------:R-:W-:-:S02]  /*37d0*/  FADD R14, R19, R10 ;  /* 0x0000000a130e7221 */ /* 0x000fc40000000000 */
[----:B------:R-:W-:Y:S01]  /*37e0*/  FADD R12, R23, -R0 ;  /* 0x80000000170c7221 */ /* 0x000fe20000000000 */
[--C-:B------:R-:W-:Y:S01]  /*37f0*/  FADD R0, R21, R10.reuse ;  /* 0x0000000a15007221 */ /* 0x100fe20000000000 */
[----:B------:R0:W-:Y:S01]  /*3800*/  STG.E [R16.64+0x86c00], R5 ;  /* 0x086c000510007986 */ /* 0x0001e2000c101904 */
[----:B------:R-:W-:Y:S01]  /*3810*/  FADD R2, R25, -R10 ;  /* 0x8000000a19027221 */ /* 0x000fe20000000000 */
[----:B------:R-:W-:Y:S01]  /*3820*/  FFMA R6, R10, 0.5, R27 ;  /* 0x3f0000000a067823 */ /* 0x000fe2000000001b */
[----:B------:R-:W-:Y:S01]  /*3830*/  FADD R12, R12, -R9 ;  /* 0x800000090c0c7221 */ /* 0x000fe20000000000 */
[----:B------:R1:W-:Y:S01]  /*3840*/  STG.E [R16.64+0x119c00], R11 ;  /* 0x119c000b10007986 */ /* 0x0003e2000c101904 */
[----:B------:R-:W-:Y:S01]  /*3850*/  FFMA R33, R10, -1.5, R33 ;  /* 0xbfc000000a217823 */ /* 0x000fe20000000021 */
[C---:B------:R-:W-:Y:S02]  /*3860*/  FFMA R14, R9.reuse, -1.5, R14 ;  /* 0xbfc00000090e7823 */ /* 0x040fe4000000000e */
[----:B------:R2:W-:Y:S01]  /*3870*/  STG.E [R16.64+0xd0400], R7 ;  /* 0x0d04000710007986 */ /* 0x0005e2000c101904 */
[C---:B0-----:R-:W-:Y:S01]  /*3880*/  FFMA R5, R9.reuse, -2.5, R0 ;  /* 0xc020000009057823 */ /* 0x041fe20000000000 */
[----:B------:R-:W-:-:S02]  /*3890*/  FADD R0, R9, R9 ;  /* 0x0000000909007221 */ /* 0x000fc40000000000 */
[----:B------:R0:W-:Y:S01]  /*38a0*/  STG.E [R16.64+0x3d400], R13 ;  /* 0x03d4000d10007986 */ /* 0x0001e2000c101904 */
[----:B-1----:R-:W-:Y:S01]  /*38b0*/  FADD R11, R8, R8 ;  /* 0x00000008080b7221 */ /* 0x002fe20000000000 */
[----:B------:R-:W-:Y:S01]  /*38c0*/  FADD R33, R33, -R0 ;  /* 0x8000000021217221 */ /* 0x000fe20000000000 */
[----:B--2---:R-:W-:Y:S01]  /*38d0*/  FFMA R7, R9, 0.5, R2 ;  /* 0x3f00000009077823 */ /* 0x004fe20000000002 */
[----:B0-----:R-:W-:Y:S01]  /*38e0*/  FADD R13, R6, -R9 ;  /* 0x80000009060d7221 */ /* 0x001fe20000000000 */
[----:B------:R-:W-:Y:S01]  /*38f0*/  FADD R9, R12, R11 ;  /* 0x0000000b0c097221 */ /* 0x000fe20000000000 */
[----:B------:R-:W-:Y:S01]  /*3900*/  FADD R11, -R11, R14 ;  /* 0x0000000e0b0b7221 */ /* 0x000fe20000000100 */
[C---:B------:R-:W-:Y:S01]  /*3910*/  FFMA R5, R8.reuse, 0.5, R5 ;  /* 0x3f00000008057823 */ /* 0x040fe20000000005 */
[C---:B------:R-:W-:Y:S01]  /*3920*/  FFMA R7, R8.reuse, 2.5, R7 ;  /* 0x4020000008077823 */ /* 0x040fe20000000007 */
[C---:B------:R-:W-:Y:S01]  /*3930*/  FFMA R13, R8.reuse, -0.5, R13 ;  /* 0xbf000000080d7823 */ /* 0x040fe2000000000d */
[----:B------:R-:W-:Y:S01]  /*3940*/  FFMA R33, R8, 1.5, R33 ;  /* 0x3fc0000008217823 */ /* 0x000fe20000000021 */
[----:B------:R-:W-:Y:S01]  /*3950*/  FFMA R0, R4, 1.5, R11 ;  /* 0x3fc0000004007823 */ /* 0x000fe2000000000b */
[--C-:B------:R-:W-:Y:S01]  /*3960*/  FADD R5, R5, R4.reuse ;  /* 0x0000000405057221 */ /* 0x100fe20000000000 */
[--C-:B------:R-:W-:Y:S01]  /*3970*/  FADD R7, R7, R4.reuse ;  /* 0x0000000407077221 */ /* 0x100fe20000000000 */
[--C-:B------:R-:W-:Y:S01]  /*3980*/  FADD R9, R9, R4.reuse ;  /* 0x0000000409097221 */ /* 0x100fe20000000000 */
[--C-:B------:R-:W-:Y:S01]  /*3990*/  FADD R13, R13, R4.reuse ;  /* 0x000000040d0d7221 */ /* 0x100fe20000000000 */
[----:B------:R-:W-:Y:S01]  /*39a0*/  FADD R33, R33, R4 ;  /* 0x0000000421217221 */ /* 0x000fe20000000000 */
[----:B------:R-:W-:Y:S01]  /*39b0*/  FADD R3, R0, R3 ;  /* 0x0000000300037221 */ /* 0x000fe20000000000 */
        /* <DEDUP_REMOVED lines=18> */
.L_x_10:
        /* <DEDUP_REMOVED lines=10> */
.L_x_93:


//--------------------- .text.tvmgen_default_fused_nn_conv2d_add_nn_relu_3_kernel --------------------------
	.section	.text.tvmgen_default_fused_nn_conv2d_add_nn_relu_3_kernel,"ax",@progbits
	.sectionflags	@"SHF_BARRIERS=1"
	.sectioninfo	@"SHI_REGISTERS=40"
	.align	128
        .global         tvmgen_default_fused_nn_conv2d_add_nn_relu_3_kernel
        .type           tvmgen_default_fused_nn_conv2d_add_nn_relu_3_kernel,@function
        .size           tvmgen_default_fused_nn_conv2d_add_nn_relu_3_kernel,(.L_x_94 - tvmgen_default_fused_nn_conv2d_add_nn_relu_3_kernel)
        .other          tvmgen_default_fused_nn_conv2d_add_nn_relu_3_kernel,@"STO_CUDA_ENTRY STV_DEFAULT"
tvmgen_default_fused_nn_conv2d_add_nn_relu_3_kernel:
.text.tvmgen_default_fused_nn_conv2d_add_nn_relu_3_kernel:
[----:B------:R-:W-:Y:S02]  /*0000*/  MOV R1, c[0x0][0x28] ;  /* 0x00000a0000017a02 */ /* 0x000fe40000000f00 */
[----:B------:R-:W0:Y:S01]  /*0010*/  S2R R36, SR_TID.X ;  /* 0x0000000000247919 */ /* 0x000e220000002100 */
[----:B------:R-:W-:Y:S01]  /*0020*/  MOV R34, RZ ;  /* 0x000000ff00227202 */ /* 0x000fe20000000f00 */
[----:B------:R-:W-:Y:S01]  /*0030*/  ULDC.64 UR4, c[0x0][0x118] ;  /* 0x0000460000047ab9 */ /* 0x000fe20000000a00 */
[----:B------:R-:W-:Y:S01]  /*0040*/  MOV R8, RZ ;  /* 0x000000ff00087202 */ /* 0x000fe20000000f00 */
[----:B------:R-:W1:Y:S01]  /*0050*/  S2R R5, SR_TID.Z ;  /* 0x0000000000057919 */ /* 0x000e620000002300 */
[----:B------:R-:W-:Y:S02]  /*0060*/  MOV R4, RZ ;  /* 0x000000ff00047202 */ /* 0x000fe40000000f00 */
[----:B------:R-:W-:Y:S01]  /*0070*/  MOV R12, RZ ;  /* 0x000000ff000c7202 */ /* 0x000fe20000000f00 */
[----:B------:R-:W2:Y:S01]  /*0080*/  S2R R14, SR_CTAID.Z ;  /* 0x00000000000e7919 */ /* 0x000ea20000002700 */
[----:B------:R-:W-:-:S03]  /*0090*/  MOV R32, RZ ;  /* 0x000000ff00207202 */ /* 0x000fc60000000f00 */
[----:B------:R-:W3:Y:S01]  /*00a0*/  S2R R37, SR_CTAID.Y ;  /* 0x0000000000257919 */ /* 0x000ee20000002600 */
[C---:B0-----:R-:W-:Y:S02]  /*00b0*/  SHF.L.U32 R35, R36.reuse, 0x1, RZ ;  /* 0x0000000124237819 */ /* 0x041fe400000006ff */
[----:B------:R-:W-:Y:S02]  /*00c0*/  ISETP.GE.AND P0, PT, R36, 0x6, PT ;  /* 0x000000062400780c */ /* 0x000fe40003f06270 */
[C---:B------:R-:W-:Y:S01]  /*00d0*/  IADD3 R2, R35.reuse, 0x1, RZ ;  /* 0x0000000123027810 */ /* 0x040fe20007ffe0ff */
[----:B------:R-:W-:-:S04]  /*00e0*/  IMAD.HI R0, R35, 0x55555556, RZ ;  /* 0x5555555623007827 */ /* 0x000fc800078e02ff */
[----:B-1----:R-:W-:Y:S01]  /*00f0*/  IMAD R35, R5, 0xc, R35 ;  /* 0x0000000c05237824 */ /* 0x002fe200078e0223 */
[----:B------:R-:W-:Y:S01]  /*0100*/  LEA.HI R13, R0, R0, RZ, 0x1 ;  /* 0x00000000000d7211 */ /* 0x000fe200078f08ff */
[----:B------:R-:W-:-:S03]  /*0110*/  IMAD.HI R2, R2, 0x55555556, RZ ;  /* 0x5555555602027827 */ /* 0x000fc600078e02ff */
[----:B------:R-:W-:Y:S01]  /*0120*/  LEA R9, R5, R13, 0x2 ;  /* 0x0000000d05097211 */ /* 0x000fe200078e10ff */
[C---:B------:R-:W-:Y:S01]  /*0130*/  IMAD.HI R6, R35.reuse, -0x77777777, R34 ;  /* 0x8888888923067827 */ /* 0x040fe200078e0222 */
[----:B------:R-:W-:Y:S02]  /*0140*/  LEA.HI R19, R2, R2, RZ, 0x1 ;  /* 0x0000000202137211 */ /* 0x000fe400078f08ff */
[----:B------:R-:W-:Y:S01]  /*0150*/  IADD3 R3, R35, 0x1, RZ ;  /* 0x0000000123037810 */ /* 0x000fe20007ffe0ff */
[----:B------:R-:W-:Y:S01]  /*0160*/  IMAD.HI R0, R9, -0x77777777, R8 ;  /* 0x8888888909007827 */ /* 0x000fe200078e0208 */
[----:B------:R-:W-:Y:S02]  /*0170*/  MOV R2, RZ ;  /* 0x000000ff00027202 */ /* 0x000fe40000000f00 */
[----:B------:R-:W-:Y:S01]  /*0180*/  SHF.R.U32.HI R17, RZ, 0x1f, R6 ;  /* 0x0000001fff117819 */ /* 0x000fe20000011606 */
[----:B------:R-:W-:Y:S01]  /*0190*/  IMAD.HI R11, R5, -0x77777777, R4 ;  /* 0x88888889050b7827 */ /* 0x000fe200078e0204 */
[----:B------:R-:W-:-:S02]  /*01a0*/  SHF.R.U32.HI R15, RZ, 0x1f, R0 ;  /* 0x0000001fff0f7819 */ /* 0x000fc40000011600 */
[----:B------:R-:W-:Y:S01]  /*01b0*/  LEA R7, R5, R19, 0x2 ;  /* 0x0000001305077211 */ /* 0x000fe200078e10ff */
[----:B------:R-:W-:Y:S01]  /*01c0*/  IMAD.HI R10, R3, -0x77777777, R2 ;  /* 0x88888889030a7827 */ /* 0x000fe200078e0202 */
[----:B------:R-:W-:Y:S02]  /*01d0*/  LEA.HI.SX32 R2, R6, R17, 0x1d ;  /* 0x0000001106027211 */ /* 0x000fe400078feaff */
[----:B------:R-:W-:Y:S02]  /*01e0*/  MOV R6, RZ ;  /* 0x000000ff00067202 */ /* 0x000fe40000000f00 */
[----:B------:R-:W-:Y:S02]  /*01f0*/  SHF.R.U32.HI R8, RZ, 0x1f, R11 ;  /* 0x0000001fff087819 */ /* 0x000fe4000001160b */
[----:B------:R-:W-:Y:S01]  /*0200*/  LEA.HI.SX32 R15, R0, R15, 0x1d ;  /* 0x0000000f000f7211 */ /* 0x000fe200078feaff */
[----:B------:R-:W-:Y:S01]  /*0210*/  IMAD.HI R0, R7, -0x77777777, R6 ;  /* 0x8888888907007827 */ /* 0x000fe200078e0206 */
[----:B------:R-:W-:-:S02]  /*0220*/  LEA.HI.SX32 R11, R11, R8, 0x1d ;  /* 0x000000080b0b7211 */ /* 0x000fc400078feaff */
[----:B------:R-:W-:Y:S01]  /*0230*/  SHF.R.U32.HI R21, RZ, 0x1f, R10 ;  /* 0x0000001fff157819 */ /* 0x000fe2000001160a */
[----:B------:R-:W-:Y:S01]  /*0240*/  IMAD R15, R15, -0xf, R9 ;  /* 0xfffffff10f0f7824 */ /* 0x000fe200078e0209 */
[----:B------:R-:W-:Y:S01]  /*0250*/  SHF.R.U32.HI R17, RZ, 0x1f, R0 ;  /* 0x0000001fff117819 */ /* 0x000fe20000011600 */
[----:B------:R-:W-:Y:S01]  /*0260*/  IMAD R8, R11, -0xf, R5 ;  /* 0xfffffff10b087824 */ /* 0x000fe200078e0205 */
[----:B------:R-:W-:Y:S01]  /*0270*/  LEA.HI.SX32 R21, R10, R21, 0x1d ;  /* 0x000000150a157211 */ /* 0x000fe200078feaff */
[----:B------:R-:W-:Y:S01]  /*0280*/  IMAD.HI R15, R15, 0x66666667, RZ ;  /* 0x666666670f0f7827 */ /* 0x000fe200078e02ff */
[----:B------:R-:W-:Y:S02]  /*0290*/  LEA.HI.SX32 R17, R0, R17, 0x1d ;  /* 0x0000001100117211 */ /* 0x000fe400078feaff */
[C---:B------:R-:W-:Y:S01]  /*02a0*/  LEA R13, R8.reuse, R13, 0x2 ;  /* 0x0000000d080d7211 */ /* 0x040fe200078e10ff */
[----:B------:R-:W-:Y:S01]  /*02b0*/  IMAD R21, R21, -0xf, R3 ;  /* 0xfffffff115157824 */ /* 0x000fe200078e0203 */
[----:B------:R-:W-:Y:S01]  /*02c0*/  LEA R9, R8, R19, 0x2 ;  /* 0x0000001308097211 */ /* 0x000fe200078e10ff */
[----:B------:R-:W-:Y:S01]  /*02d0*/  IMAD R17, R17, -0xf, R7 ;  /* 0xfffffff111117824 */ /* 0x000fe200078e0207 */
[----:B------:R-:W-:Y:S01]  /*02e0*/  SHF.R.S32.HI R0, RZ, 0x1, R15 ;  /* 0x00000001ff007819 */ /* 0x000fe2000001140f */
[----:B------:R-:W-:Y:S01]  /*02f0*/  IMAD.HI R12, R13, -0x77777777, R12 ;  /* 0x888888890d0c7827 */ /* 0x000fe200078e020c */
[----:B------:R-:W-:-:S02]  /*0300*/  MOV R8, RZ ;  /* 0x000000ff00087202 */ /* 0x000fc40000000f00 */
[----:B------:R-:W-:Y:S01]  /*0310*/  LEA.HI R0, R15, R0, RZ, 0x1 ;  /* 0x000000000f007211 */ /* 0x000fe200078f08ff */
[----:B------:R-:W-:Y:S01]  /*0320*/  IMAD R7, R2, -0xf, R35 ;  /* 0xfffffff102077824 */ /* 0x000fe200078e0223 */
[----:B------:R-:W-:Y:S01]  /*0330*/  SHF.R.U32.HI R13, RZ, 0x1f, R12 ;  /* 0x0000001fff0d7819 */ /* 0x000fe2000001160c */
[----:B------:R-:W-:Y:S01]  /*0340*/  IMAD.HI R17, R17, 0x66666667, RZ ;  /* 0x6666666711117827 */ /* 0x000fe200078e02ff */
[----:B------:R-:W-:Y:S02]  /*0350*/  ISETP.GE.AND P2, PT, R21, 0x1, PT ;  /* 0x000000011500780c */ /* 0x000fe40003f46270 */
[----:B------:R-:W-:Y:S01]  /*0360*/  LEA.HI.SX32 R13, R12, R13, 0x1d ;  /* 0x0000000d0c0d7211 */ /* 0x000fe200078feaff */
[----:B------:R-:W-:Y:S01]  /*0370*/  IMAD.HI R9, R9, -0x77777777, R8 ;  /* 0x8888888909097827 */ /* 0x000fe200078e0208 */
[----:B------:R-:W-:Y:S02]  /*0380*/  SHF.R.S32.HI R6, RZ, 0x1, R17 ;  /* 0x00000001ff067819 */ /* 0x000fe40000011411 */
[----:B------:R-:W-:Y:S01]  /*0390*/  ISETP.GE.AND P1, PT, R7, 0x1, PT ;  /* 0x000000010700780c */ /* 0x000fe20003f26270 */
[----:B------:R-:W-:Y:S01]  /*03a0*/  IMAD R8, R0, 0xe, R7 ;  /* 0x0000000e00087824 */ /* 0x000fe200078e0207 */
[----:B------:R-:W-:Y:S01]  /*03b0*/  SHF.R.U32.HI R10, RZ, 0x1f, R9 ;  /* 0x0000001fff0a7819 */ /* 0x000fe20000011609 */
[----:B------:R-:W-:Y:S01]  /*03c0*/  IMAD.HI R2, R36, 0x2aaaaaab, RZ ;  /* 0x2aaaaaab24027827 */ /* 0x000fe200078e02ff */
[----:B---3--:R-:W-:-:S02]  /*03d0*/  LEA R0, R37, R0, 0x1 ;  /* 0x0000000025007211 */ /* 0x008fc400078e08ff */
[----:B------:R-:W-:Y:S01]  /*03e0*/  LEA.HI.SX32 R10, R9, R10, 0x1d ;  /* 0x0000000a090a7211 */ /* 0x000fe200078feaff */
[----:B------:R-:W-:Y:S01]  /*03f0*/  IMAD R12, R11, 0xc400, R8 ;  /* 0x0000c4000b0c7824 */ /* 0x000fe200078e0208 */
[----:B------:R-:W-:Y:S02]  /*0400*/  LEA.HI R8, R17, R6, RZ, 0x1 ;  /* 0x0000000611087211 */ /* 0x000fe400078f08ff */
[-C--:B--2---:R-:W-:Y:S01]  /*0410*/  LEA R9, R14, R5.reuse, 0x4 ;  /* 0x000000050e097211 */ /* 0x084fe200078e20ff */
[----:B------:R-:W-:Y:S01]  /*0420*/  IMAD R12, R13, 0xc4, R12 ;  /* 0x000000c40d0c7824 */ /* 0x000fe200078e020c */
[----:B------:R-:W-:Y:S01]  /*0430*/  LEA.HI R3, R2, R2, RZ, 0x1 ;  /* 0x0000000202037211 */ /* 0x000fe200078f08ff */
[----:B------:R-:W-:Y:S01]  /*0440*/  IMAD R2, R8, 0xe, R21 ;  /* 0x0000000e08027824 */ /* 0x000fe200078e0215 */
[----:B------:R-:W-:Y:S01]  /*0450*/  MOV R13, 0x4 ;  /* 0x00000004000d7802 */ /* 0x000fe20000000f00 */
[----:B------:R-:W-:Y:S01]  /*0460*/  IMAD R9, R9, 0x180, R36 ;  /* 0x0000018009097824 */ /* 0x000fe200078e0224 */
[----:B------:R-:W-:Y:S01]  /*0470*/  IADD3 R3, R3, R5, RZ ;  /* 0x0000000503037210 */ /* 0x000fe20007ffe0ff */
[----:B------:R-:W-:Y:S01]  /*0480*/  IMAD R11, R11, 0xc400, R2 ;  /* 0x0000c4000b0b7824 */ /* 0x000fe200078e0202 */
[----:B------:R-:W-:Y:S01]  /*0490*/  ISETP.LT.OR P1, PT, R0, 0x1, !P1 ;  /* 0x000000010000780c */ /* 0x000fe20004f21670 */
[----:B------:R-:W-:Y:S01]  /*04a0*/  IMAD R2, R9, 0x6, RZ ;  /* 0x0000000609027824 */ /* 0x000fe200078e02ff */
[----:B------:R-:W-:Y:S01]  /*04b0*/  ISETP.LT.AND P3, PT, R3, 0xf, !P0 ;  /* 0x0000000f0300780c */ /* 0x000fe20004761270 */
[----:B------:R-:W-:Y:S01]  /*04c0*/  IMAD R12, R37, 0x1c, R12 ;  /* 0x0000001c250c7824 */ /* 0x000fe200078e020c */
[----:B------:R-:W-:Y:S01]  /*04d0*/  ISETP.LT.AND P0, PT, R3, 0x10, !P0 ;  /* 0x000000100300780c */ /* 0x000fe20004701270 */
[----:B------:R-:W-:Y:S01]  /*04e0*/  IMAD R10, R10, 0xc4, R11 ;  /* 0x000000c40a0a7824 */ /* 0x000fe200078e020b */
[----:B------:R-:W-:Y:S01]  /*04f0*/  MOV R19, RZ ;  /* 0x000000ff00137202 */ /* 0x000fe20000000f00 */
[----:B------:R-:W-:Y:S01]  /*0500*/  IMAD.WIDE R2, R2, R13, c[0x0][0x170] ;  /* 0x00005c0002027625 */ /* 0x000fe200078e020d */
[----:B------:R-:W-:-:S03]  /*0510*/  IADD3 R9, R12, -0xf, RZ ;  /* 0xfffffff10c097810 */ /* 0x000fc60007ffe0ff */
[C---:B------:R-:W-:Y:S01]  /*0520*/  IMAD R10, R37.reuse, 0x1c, R10 ;  /* 0x0000001c250a7824 */ /* 0x040fe200078e020a */
[----:B------:R-:W-:Y:S02]  /*0530*/  IADD3 R6, P4, R2, 0x4, RZ ;  /* 0x0000000402067810 */ /* 0x000fe40007f9e0ff */
[----:B------:R-:W-:Y:S01]  /*0540*/  LEA R2, R37, R8, 0x1 ;  /* 0x0000000825027211 */ /* 0x000fe200078e08ff */
[----:B------:R-:W-:Y:S01]  /*0550*/  IMAD.WIDE R8, R9, R13, c[0x0][0x168] ;  /* 0x00005a0009087625 */ /* 0x000fe200078e020d */
[----:B------:R-:W-:Y:S02]  /*0560*/  IADD3 R10, R10, -0xf, RZ ;  /* 0xfffffff10a0a7810 */ /* 0x000fe40007ffe0ff */
[----:B------:R-:W-:Y:S02]  /*0570*/  IADD3.X R7, RZ, R3, RZ, P4, !PT ;  /* 0x00000003ff077210 */ /* 0x000fe400027fe4ff */
[----:B------:R-:W-:Y:S01]  /*0580*/  MOV R0, R9 ;  /* 0x0000000900007202 */ /* 0x000fe20000000f00 */
[----:B------:R-:W-:Y:S01]  /*0590*/  IMAD.WIDE R10, R10, R13, c[0x0][0x168] ;  /* 0x00005a000a0a7625 */ /* 0x000fe200078e020d */
[----:B------:R-:W-:-:S02]  /*05a0*/  MOV R9, 0x90 ;  /* 0x0000009000097802 */ /* 0x000fc40000000f00 */
[----:B------:R-:W-:Y:S02]  /*05b0*/  ISETP.LT.OR P2, PT, R2, 0x1, !P2 ;  /* 0x000000010200780c */ /* 0x000fe40005741670 */
[----:B------:R-:W-:Y:S01]  /*05c0*/  MOV R3, R8 ;  /* 0x0000000800037202 */ /* 0x000fe20000000f00 */
[----:B------:R-:W-:Y:S01]  /*05d0*/  IMAD R2, R5, R9, 0x2d0 ;  /* 0x000002d005027424 */ /* 0x000fe200078e0209 */
[----:B------:R-:W-:Y:S02]  /*05e0*/  MOV R21, R10 ;  /* 0x0000000a00157202 */ /* 0x000fe40000000f00 */
[----:B------:R-:W-:Y:S02]  /*05f0*/  MOV R20, R11 ;  /* 0x0000000b00147202 */ /* 0x000fe40000000f00 */
.L_x_13:
[----:B------:R0:W5:Y:S04]  /*0600*/  @P0 LDG.E.CONSTANT R16, [R6.64+-0x4] ;  /* 0xfffffc0406100981 */ /* 0x000168000c1e9900 */
[----:B------:R0:W5:Y:S04]  /*0610*/  @P0 LDG.E.CONSTANT R17, [R6.64] ;  /* 0x0000000406110981 */ /* 0x000168000c1e9900 */
[----:B------:R0:W5:Y:S04]  /*0620*/  @P0 LDG.E.CONSTANT R30, [R6.64+0x4] ;  /* 0x00000404061e0981 */ /* 0x000168000c1e9900 */
[----:B------:R0:W5:Y:S04]  /*0630*/  @P0 LDG.E.CONSTANT R31, [R6.64+0x8] ;  /* 0x00000804061f0981 */ /* 0x000168000c1e9900 */
[----:B------:R0:W5:Y:S04]  /*0640*/  @P0 LDG.E.CONSTANT R26, [R6.64+0xc] ;  /* 0x00000c04061a0981 */ /* 0x000168000c1e9900 */
[----:B------:R0:W5:Y:S01]  /*0650*/  @P0 LDG.E.CONSTANT R27, [R6.64+0x10] ;  /* 0x00001004061b0981 */ /* 0x000162000c1e9900 */
[----:B------:R-:W-:Y:S01]  /*0660*/  @P0 IMAD R18, R5, 0x6, R36 ;  /* 0x0000000605120824 */ /* 0x000fe200078e0224 */
[----:B------:R-:W-:Y:S03]  /*0670*/  BSSY B0, `(.L_x_11) ;  /* 0x000000e000007945 */ /* 0x000fe60003800000 */
[----:B------:R-:W-:Y:S01]  /*0680*/  @P0 IMAD R18, R18, 0x6, RZ ;  /* 0x0000000612120824 */ /* 0x000fe200078e02ff */
[----:B------:R-:W-:Y:S06]  /*0690*/  BAR.SYNC.DEFER_BLOCKING 0x0 ;  /* 0x0000000000007b1d */ /* 0x000fec0000010000 */
[----:B------:R-:W-:Y:S05]  /*06a0*/  @!P3 BRA `(.L_x_12) ;  /* 0x000000a00000b947 */ /* 0x000fea0003800000 */
[----:B0-----:R-:W-:Y:S02]  /*06b0*/  MOV R14, RZ ;  /* 0x000000ff000e7202 */ /* 0x001fe40000000f00 */
[----:B------:R-:W-:-:S02]  /*06c0*/  MOV R12, RZ ;  /* 0x000000ff000c7202 */ /* 0x000fc40000000f00 */
[----:B------:R-:W-:Y:S02]  /*06d0*/  @!P1 MOV R8, R3 ;  /* 0x0000000300089202 */ /* 0x000fe40000000f00 */
[----:B------:R-:W-:Y:S02]  /*06e0*/  @!P1 MOV R9, R0 ;  /* 0x0000000000099202 */ /* 0x000fe40000000f00 */
[----:B------:R-:W-:Y:S02]  /*06f0*/  @!P2 MOV R10, R21 ;  /* 0x00000015000aa202 */ /* 0x000fe40000000f00 */
[----:B------:R-:W-:Y:S01]  /*0700*/  @!P2 MOV R11, R20 ;  /* 0x00000014000ba202 */ /* 0x000fe20000000f00 */
[----:B------:R-:W2:Y:S04]  /*0710*/  @!P1 LDG.E.CONSTANT R14, [R8.64] ;  /* 0x00000004080e9981 */ /* 0x000ea8000c1e9900 */
[----:B------:R-:W3:Y:S04]  /*0720*/  @!P2 LDG.E.CONSTANT R12, [R10.64] ;  /* 0x000000040a0ca981 */ /* 0x000ee8000c1e9900 */
[----:B--2---:R0:W-:Y:S04]  /*0730*/  STS [R35.X4], R14 ;  /* 0x0000000e23007388 */ /* 0x0041e80000004800 */
[----:B---3--:R0:W-:Y:S02]  /*0740*/  STS [R35.X4+0x4], R12 ;  /* 0x0000040c23007388 */ /* 0x0081e40000004800 */
.L_x_12:
[----:B0-----:R-:W-:Y:S05]  /*0750*/  BSYNC B0 ;  /* 0x0000000000007941 */ /* 0x001fea0003800000 */
.L_x_11:
[----:B-----5:R-:W-:Y:S01]  /*0760*/  @P0 STS.64 [R18.X4+0x2d0], R16 ;  /* 0x0002d01012000388 */ /* 0x020fe20000004a00 */
[----:B------:R-:W-:Y:S01]  /*0770*/  WARPSYNC 0xffffffff ;  /* 0xffffffff00007948 */ /* 0x000fe20003800000 */
[----:B------:R-:W-:-:S02]  /*0780*/  IADD3 R32, R32, 0x1, RZ ;  /* 0x0000000120207810 */ /* 0x000fc40007ffe0ff */
[----:B------:R-:W-:Y:S01]  /*0790*/  @P0 STS.64 [R18.X4+0x2d8], R30 ;  /* 0x0002d81e12000388 */ /* 0x000fe20000004a00 */
[----:B------:R-:W-:Y:S02]  /*07a0*/  IADD3 R3, P6, R3, 0xc40, RZ ;  /* 0x00000c4003037810 */ /* 0x000fe40007fde0ff */
[----:B------:R-:W-:Y:S01]  /*07b0*/  ISETP.NE.AND P4, PT, R32, 0x40, PT ;  /* 0x000000402000780c */ /* 0x000fe20003f85270 */
[----:B------:R-:W-:Y:S01]  /*07c0*/  @P0 STS.64 [R18.X4+0x2e0], R26 ;  /* 0x0002e01a12000388 */ /* 0x000fe20000004a00 */
[----:B------:R-:W-:-:S03]  /*07d0*/  IADD3.X R0, RZ, R0, RZ, P6, !PT ;  /* 0x00000000ff007210 */ /* 0x000fc600037fe4ff */
[----:B------:R-:W-:Y:S01]  /*07e0*/  BAR.SYNC.DEFER_BLOCKING 0x0 ;  /* 0x0000000000007b1d */ /* 0x000fe20000010000 */
[----:B------:R-:W-:Y:S02]  /*07f0*/  IADD3 R6, P5, R6, 0x90, RZ ;  /* 0x0000009006067810 */ /* 0x000fe40007fbe0ff */
[----:B------:R-:W-:Y:S02]  /*0800*/  IADD3 R21, P6, R21, 0xc40, RZ ;  /* 0x00000c4015157810 */ /* 0x000fe40007fde0ff */
[----:B------:R-:W-:Y:S02]  /*0810*/  IADD3.X R7, RZ, R7, RZ, P5, !PT ;  /* 0x00000007ff077210 */ /* 0x000fe40002ffe4ff */
[----:B------:R-:W-:Y:S01]  /*0820*/  IADD3.X R20, RZ, R20, RZ, P6, !PT ;  /* 0x00000014ff147210 */ /* 0x000fe200037fe4ff */
[----:B------:R-:W-:Y:S04]  /*0830*/  LDS.64 R24, [R36.X8] ;  /* 0x0000000024187984 */ /* 0x000fe80000008a00 */
[----:B------:R-:W0:Y:S04]  /*0840*/  LDS.128 R12, [R2] ;  /* 0x00000000020c7984 */ /* 0x000e280000000c00 */
[----:B------:R-:W1:Y:S04]  /*0850*/  LDS R27, [R36.X8+0x8] ;  /* 0x00000800241b7984 */ /* 0x000e680000008800 */
[----:B------:R-:W2:Y:S04]  /*0860*/  LDS R26, [R36.X8+0x3c] ;  /* 0x00003c00241a7984 */ /* 0x000ea80000008800 */
[----:B------:R-:W-:Y:S04]  /*0870*/  LDS.64 R22, [R36.X8+0x40] ;  /* 0x0000400024167984 */ /* 0x000fe80000008a00 */
[----:B------:R-:W3:Y:S04]  /*0880*/  LDS.128 R8, [R2+0x10] ;  /* 0x0000100002087984 */ /* 0x000ee80000000c00 */
[----:B------:R-:W4:Y:S04]  /*0890*/  LDS.64 R28, [R36.X8+0x78] ;  /* 0x00007800241c7984 */ /* 0x000f280000008a00 */
[----:B------:R-:W-:Y:S04]  /*08a0*/  LDS R34, [R36.X8+0x80] ;  /* 0x0000800024227984 */ /* 0x000fe80000008800 */
[----:B------:R-:W-:Y:S04]  /*08b0*/  LDS R33, [R36.X8+0xb4] ;  /* 0x0000b40024217984 */ /* 0x000fe80000008800 */
[----:B------:R-:W-:Y:S04]  /*08c0*/  LDS R30, [R36.X8+0xf8] ;  /* 0x0000f800241e7984 */ /* 0x000fe80000008800 */
[----:B------:R-:W-:Y:S01]  /*08d0*/  LDS R31, [R36.X8+0x12c] ;  /* 0x00012c00241f7984 */ /* 0x000fe20000008800 */
[----:B0-----:R-:W-:-:S03]  /*08e0*/  FFMA R12, R12, R24, R19 ;  /* 0x000000180c0c7223 */ /* 0x001fc60000000013 */
[----:B------:R-:W0:Y:S01]  /*08f0*/  LDS.128 R16, [R2+0x20] ;  /* 0x0000200002107984 */ /* 0x000e220000000c00 */
[----:B------:R-:W-:-:S03]  /*0900*/  FFMA R12, R13, R25, R12 ;  /* 0x000000190d0c7223 */ /* 0x000fc6000000000c */
[----:B------:R-:W0:Y:S01]  /*0910*/  LDS.64 R24, [R36.X8+0xb8] ;  /* 0x0000b80024187984 */ /* 0x000e220000008a00 */
[----:B-1----:R-:W-:-:S04]  /*0920*/  FFMA R27, R27, R14, R12 ;  /* 0x0000000e1b1b7223 */ /* 0x002fc8000000000c */
[----:B--2---:R-:W-:Y:S02]  /*0930*/  FFMA R15, R26, R15, R27 ;  /* 0x0000000f1a0f7223 */ /* 0x004fe4000000001b */
[----:B------:R-:W-:Y:S02]  /*0940*/  LDS.64 R26, [R36.X8+0xf0] ;  /* 0x0000f000241a7984 */ /* 0x000fe40000008a00 */
[----:B---3--:R-:W-:Y:S02]  /*0950*/  FFMA R8, R8, R22, R15 ;  /* 0x0000001608087223 */ /* 0x008fe4000000000f */
[----:B------:R-:W1:Y:S02]  /*0960*/  LDS.128 R12, [R2+0x30] ;  /* 0x00003000020c7984 */ /* 0x000e640000000c00 */
[----:B------:R-:W-:Y:S02]  /*0970*/  FFMA R9, R9, R23, R8 ;  /* 0x0000001709097223 */ /* 0x000fe40000000008 */
[----:B------:R-:W-:Y:S02]  /*0980*/  LDS.64 R22, [R36.X8+0x130] ;  /* 0x0001300024167984 */ /* 0x000fe40000008a00 */
[----:B----4-:R-:W-:-:S04]  /*0990*/  FFMA R10, R28, R10, R9 ;  /* 0x0000000a1c0a7223 */ /* 0x010fc80000000009 */
[----:B------:R-:W-:Y:S02]  /*09a0*/  FFMA R11, R11, R29, R10 ;  /* 0x0000001d0b0b7223 */ /* 0x000fe4000000000a */
[----:B------:R-:W-:Y:S02]  /*09b0*/  LDS.64 R28, [R36.X8+0x168] ;  /* 0x00016800241c7984 */ /* 0x000fe40000008a00 */
[----:B0-----:R-:W-:Y:S02]  /*09c0*/  FFMA R16, R16, R34, R11 ;  /* 0x0000002210107223 */ /* 0x001fe4000000000b */
[----:B------:R-:W0:Y:S02]  /*09d0*/  LDS.128 R8, [R2+0x40] ;  /* 0x0000400002087984 */ /* 0x000e240000000c00 */
[----:B------:R-:W-:Y:S02]  /*09e0*/  FFMA R17, R33, R17, R16 ;  /* 0x0000001121117223 */ /* 0x000fe40000000010 */
[----:B------:R-:W-:Y:S02]  /*09f0*/  LDS R34, [R36.X8+0x170] ;  /* 0x0001700024227984 */ /* 0x000fe40000008800 */
[----:B------:R-:W-:-:S02]  /*0a00*/  FFMA R18, R24, R18, R17 ;  /* 0x0000001218127223 */ /* 0x000fc40000000011 */
[----:B------:R-:W-:Y:S02]  /*0a10*/  LDS R33, [R36.X8+0x1a4] ;  /* 0x0001a40024217984 */ /* 0x000fe40000008800 */
[----:B------:R-:W-:Y:S02]  /*0a20*/  FFMA R19, R19, R25, R18 ;  /* 0x0000001913137223 */ /* 0x000fe40000000012 */
[----:B------:R-:W-:Y:S02]  /*0a30*/  LDS.64 R24, [R36.X8+0x1a8] ;  /* 0x0001a80024187984 */ /* 0x000fe40000008a00 */
[----:B-1----:R-:W-:Y:S02]  /*0a40*/  FFMA R12, R12, R26, R19 ;  /* 0x0000001a0c0c7223 */ /* 0x002fe40000000013 */
[----:B------:R-:W1:Y:S02]  /*0a50*/  LDS.128 R16, [R2+0x50] ;  /* 0x0000500002107984 */ /* 0x000e640000000c00 */
[----:B------:R-:W-:-:S02]  /*0a60*/  FFMA R13, R13, R27, R12 ;  /* 0x0000001b0d0d7223 */ /* 0x000fc4000000000c */
[----:B------:R-:W-:Y:S02]  /*0a70*/  LDS.64 R26, [R36.X8+0x1e0] ;  /* 0x0001e000241a7984 */ /* 0x000fe40000008a00 */
[----:B------:R-:W-:-:S04]  /*0a80*/  FFMA R14, R30, R14, R13 ;  /* 0x0000000e1e0e7223 */ /* 0x000fc8000000000d */
[----:B------:R-:W-:-:S04]  /*0a90*/  FFMA R15, R31, R15, R14 ;  /* 0x0000000f1f0f7223 */ /* 0x000fc8000000000e */
[----:B0-----:R-:W-:Y:S02]  /*0aa0*/  FFMA R8, R8, R22, R15 ;  /* 0x0000001608087223 */ /* 0x001fe4000000000f */
[----:B------:R-:W0:Y:S02]  /*0ab0*/  LDS.128 R12, [R2+0x60] ;  /* 0x00006000020c7984 */ /* 0x000e240000000c00 */
[----:B------:R-:W-:Y:S02]  /*0ac0*/  FFMA R9, R9, R23, R8 ;  /* 0x0000001709097223 */ /* 0x000fe40000000008 */
[----:B------:R-:W-:Y:S02]  /*0ad0*/  LDS.64 R22, [R36.X8+0x220] ;  /* 0x0002200024167984 */ /* 0x000fe40000008a00 */
[----:B------:R-:W-:Y:S02]  /*0ae0*/  FFMA R10, R28, R10, R9 ;  /* 0x0000000a1c0a7223 */ /* 0x000fe40000000009 */
[----:B------:R-:W2:Y:S02]  /*0af0*/  LDS R28, [R36.X8+0x1e8] ;  /* 0x0001e800241c7984 */ /* 0x000ea40000008800 */
[----:B------:R-:W-:-:S02]  /*0b00*/  FFMA R11, R11, R29, R10 ;  /* 0x0000001d0b0b7223 */ /* 0x000fc4000000000a */
[----:B------:R-:W3:Y:S02]  /*0b10*/  LDS R29, [R36.X8+0x21c] ;  /* 0x00021c00241d7984 */ /* 0x000ee40000008800 */
[----:B-1----:R-:W-:Y:S02]  /*0b20*/  FFMA R16, R16, R34, R11 ;  /* 0x0000002210107223 */ /* 0x002fe4000000000b */
[----:B------:R-:W1:Y:S02]  /*0b30*/  LDS.128 R8, [R2+0x70] ;  /* 0x0000700002087984 */ /* 0x000e640000000c00 */
[----:B------:R-:W-:-:S04]  /*0b40*/  FFMA R17, R33, R17, R16 ;  /* 0x0000001121117223 */ /* 0x000fc80000000010 */
[----:B------:R-:W-:-:S04]  /*0b50*/  FFMA R18, R24, R18, R17 ;  /* 0x0000001218127223 */ /* 0x000fc80000000011 */
[----:B------:R-:W-:Y:S02]  /*0b60*/  FFMA R19, R19, R25, R18 ;  /* 0x0000001913137223 */ /* 0x000fe40000000012 */
[----:B------:R-:W4:Y:S02]  /*0b70*/  LDS.64 R24, [R36.X8+0x258] ;  /* 0x0002580024187984 */ /* 0x000f240000008a00 */
[----:B0-----:R-:W-:Y:S02]  /*0b80*/  FFMA R12, R12, R26, R19 ;  /* 0x0000001a0c0c7223 */ /* 0x001fe40000000013 */
[----:B------:R-:W-:Y:S02]  /*0b90*/  LDS.128 R16, [R2+0x80] ;  /* 0x0000800002107984 */ /* 0x000fe40000000c00 */
[----:B------:R-:W-:Y:S02]  /*0ba0*/  FFMA R31, R13, R27, R12 ;  /* 0x0000001b0d1f7223 */ /* 0x000fe4000000000c */
[----:B------:R-:W0:Y:S02]  /*0bb0*/  LDS R27, [R36.X8+0x260] ;  /* 0x00026000241b7984 */ /* 0x000e240000008800 */
[----:B--2---:R-:W-:-:S02]  /*0bc0*/  FFMA R14, R28, R14, R31 ;  /* 0x0000000e1c0e7223 */ /* 0x004fc4000000001f */
[----:B------:R-:W2:Y:S02]  /*0bd0*/  LDS R26, [R36.X8+0x294] ;  /* 0x00029400241a7984 */ /* 0x000ea40000008800 */
[----:B---3--:R-:W-:Y:S02]  /*0be0*/  FFMA R15, R29, R15, R14 ;  /* 0x0000000f1d0f7223 */ /* 0x008fe4000000000e */
[----:B------:R-:W3:Y:S02]  /*0bf0*/  LDS.64 R12, [R36.X8+0x298] ;  /* 0x00029800240c7984 */ /* 0x000ee40000008a00 */
[----:B-1----:R-:W-:-:S04]  /*0c00*/  FFMA R8, R8, R22, R15 ;  /* 0x0000001608087223 */ /* 0x002fc8000000000f */
[----:B------:R-:W-:-:S04]  /*0c10*/  FFMA R9, R9, R23, R8 ;  /* 0x0000001709097223 */ /* 0x000fc80000000008 */
[----:B----4-:R-:W-:-:S04]  /*0c20*/  FFMA R10, R24, R10, R9 ;  /* 0x0000000a180a7223 */ /* 0x010fc80000000009 */
[----:B------:R-:W-:-:S04]  /*0c30*/  FFMA R11, R11, R25, R10 ;  /* 0x000000190b0b7223 */ /* 0x000fc8000000000a */
[----:B0-----:R-:W-:-:S04]  /*0c40*/  FFMA R11, R16, R27, R11 ;  /* 0x0000001b100b7223 */ /* 0x001fc8000000000b */
[----:B--2---:R-:W-:-:S04]  /*0c50*/  FFMA R11, R26, R17, R11 ;  /* 0x000000111a0b7223 */ /* 0x004fc8000000000b */
[----:B---3--:R-:W-:-:S04]  /*0c60*/  FFMA R12, R12, R18, R11 ;  /* 0x000000120c0c7223 */ /* 0x008fc8000000000b */
[----:B------:R-:W-:Y:S01]  /*0c70*/  FFMA R19, R19, R13, R12 ;  /* 0x0000000d13137223 */ /* 0x000fe2000000000c */
[----:B------:R-:W-:Y:S05]  /*0c80*/  @P4 BRA `(.L_x_13) ;  /* 0xfffff97000004947 */ /* 0x000fea000383ffff */
[----:B------:R-:W0:Y:S01]  /*0c90*/  S2R R30, SR_CTAID.Z ;  /* 0x00000000001e7919 */ /* 0x000e220000002700 */
[----:B------:R-:W-:Y:S02]  /*0ca0*/  MOV R7, 0x4 ;  /* 0x0000000400077802 */ /* 0x000fe40000000f00 */
[----:B0-----:R-:W-:-:S05]  /*0cb0*/  LEA R2, R30, R5, 0x4 ;  /* 0x000000051e027211 */ /* 0x001fca00078e20ff */
[----:B------:R-:W-:-:S06]  /*0cc0*/  IMAD.WIDE R2, R2, R7, c[0x0][0x178] ;  /* 0x00005e0002027625 */ /* 0x000fcc00078e0207 */
[----:B------:R-:W2:Y:S01]  /*0cd0*/  LDG.E.CONSTANT R2, [R2.64] ;  /* 0x0000000402027981 */ /* 0x000ea2000c1e9900 */
[----:B------:R-:W-:-:S04]  /*0ce0*/  IMAD R4, R5, 0x31, R36 ;  /* 0x0000003105047824 */ /* 0x000fc800078e0224 */
[----:B------:R-:W-:-:S04]  /*0cf0*/  IMAD R4, R30, 0x310, R4 ;  /* 0x000003101e047824 */ /* 0x000fc800078e0204 */
[----:B------:R-:W-:-:S04]  /*0d00*/  IMAD R4, R37, 0x7, R4 ;  /* 0x0000000725047824 */ /* 0x000fc800078e0204 */
[----:B------:R-:W-:Y:S01]  /*0d10*/  IMAD.WIDE R4, R4, R7, c[0x0][0x160] ;  /* 0x0000580004047625 */ /* 0x000fe200078e0207 */
[----:B--2---:R-:W-:-:S05]  /*0d20*/  FADD R19, R19, R2 ;  /* 0x0000000213137221 */ /* 0x004fca0000000000 */
[----:B------:R-:W-:-:S05]  /*0d30*/  FMNMX R19, RZ, R19, !PT ;  /* 0x00000013ff137209 */ /* 0x000fca0007800000 */
[----:B------:R-:W-:Y:S01]  /*0d40*/  STG.E [R4.64], R19 ;  /* 0x0000001304007986 */ /* 0x000fe2000c101904 */
[----:B------:R-:W-:Y:S05]  /*0d50*/  EXIT ;  /* 0x000000000000794d */ /* 0x000fea0003800000 */
.L_x_14:
        /* <DEDUP_REMOVED lines=10> */
.L_x_94:


//--------------------- .text.tvmgen_default_fused_nn_conv2d_add_nn_relu_1_kernel --------------------------
	.section	.text.tvmgen_default_fused_nn_conv2d_add_nn_relu_1_kernel,"ax",@progbits
	.sectionflags	@"SHF_BARRIERS=1"
	.sectioninfo	@"SHI_REGISTERS=40"
	.align	128
        .global         tvmgen_default_fused_nn_conv2d_add_nn_relu_1_kernel
        .type           tvmgen_default_fused_nn_conv2d_add_nn_relu_1_kernel,@function
        .size           tvmgen_default_fused_nn_conv2d_add_nn_relu_1_kernel,(.L_x_95 - tvmgen_default_fused_nn_conv2d_add_nn_relu_1_kernel)
        .other          tvmgen_default_fused_nn_conv2d_add_nn_relu_1_kernel,@"STO_CUDA_ENTRY STV_DEFAULT"
tvmgen_default_fused_nn_conv2d_add_nn_relu_1_kernel:
.text.tvmgen_default_fused_nn_conv2d_add_nn_relu_1_kernel:
[----:B------:R-:W-:Y:S02]  /*0000*/  MOV R1, c[0x0][0x28] ;  /* 0x00000a0000017a02 */ /* 0x000fe40000000f00 */
[----:B------:R-:W0:Y:S01]  /*0010*/  S2R R0, SR_TID.Z ;  /* 0x0000000000007919 */ /* 0x000e220000002300 */
[----:B------:R-:W-:Y:S01]  /*0020*/  MOV R30, RZ ;  /* 0x000000ff001e7202 */ /* 0x000fe20000000f00 */
[----:B------:R-:W-:Y:S01]  /*0030*/  ULDC.64 UR4, c[0x0][0x118] ;  /* 0x0000460000047ab9 */ /* 0x000fe20000000a00 */
[----:B------:R-:W-:Y:S01]  /*0040*/  MOV R6, RZ ;  /* 0x000000ff00067202 */ /* 0x000fe20000000f00 */
[----:B------:R-:W0:Y:S01]  /*0050*/  S2R R3, SR_TID.X ;  /* 0x0000000000037919 */ /* 0x000e220000002100 */
[----:B------:R-:W-:Y:S02]  /*0060*/  MOV R25, RZ ;  /* 0x000000ff00197202 */ /* 0x000fe40000000f00 */
[----:B------:R-:W-:Y:S01]  /*0070*/  MOV R35, RZ ;  /* 0x000000ff00237202 */ /* 0x000fe20000000f00 */
[----:B------:R-:W1:Y:S01]  /*0080*/  S2R R5, SR_CTAID.Z ;  /* 0x0000000000057919 */ /* 0x000e620000002700 */
[----:B------:R-:W-:Y:S01]  /*0090*/  MOV R27, RZ ;  /* 0x000000ff001b7202 */ /* 0x000fe20000000f00 */
[----:B0-----:R-:W-:-:S02]  /*00a0*/  IMAD R2, R0, 0xb, R3 ;  /* 0x0000000b00027824 */ /* 0x001fc400078e0203 */
[----:B------:R-:W-:-:S03]  /*00b0*/  IMAD.HI R4, R3, 0x2aaaaaab, RZ ;  /* 0x2aaaaaab03047827 */ /* 0x000fc600078e02ff */
[----:B------:R-:W-:Y:S01]  /*00c0*/  SHF.L.U32 R31, R2, 0x1, RZ ;  /* 0x00000001021f7819 */ /* 0x000fe200000006ff */
[----:B------:R-:W-:Y:S01]  /*00d0*/  IMAD R29, R0, 0xc, R3 ;  /* 0x0000000c001d7824 */ /* 0x000fe200078e0203 */
[----:B------:R-:W-:Y:S02]  /*00e0*/  LEA.HI R12, R4, R4, RZ, 0x1 ;  /* 0x00000004040c7211 */ /* 0x000fe400078f08ff */
[----:B------:R-:W-:Y:S01]  /*00f0*/  ISETP.GE.AND P3, PT, R2, 0xab, PT ;  /* 0x000000ab0200780c */ /* 0x000fe20003f66270 */
[C---:B------:R-:W-:Y:S01]  /*0100*/  IMAD.HI R2, R31.reuse, -0x405fd017, R30 ;  /* 0xbfa02fe91f027827 */ /* 0x040fe200078e021e */
[----:B------:R-:W-:Y:S02]  /*0110*/  IADD3 R7, R31, 0x1, RZ ;  /* 0x000000011f077810 */ /* 0x000fe40007ffe0ff */
[----:B------:R-:W-:Y:S01]  /*0120*/  SHF.R.S32.HI R9, RZ, 0x1, R4 ;  /* 0x00000001ff097819 */ /* 0x000fe20000011404 */
[----:B------:R-:W-:Y:S01]  /*0130*/  IMAD R10, R12, -0x6, R3 ;  /* 0xfffffffa0c0a7824 */ /* 0x000fe200078e0203 */
[----:B------:R-:W-:Y:S01]  /*0140*/  SHF.R.U32.HI R11, RZ, 0x1f, R2 ;  /* 0x0000001fff0b7819 */ /* 0x000fe20000011602 */
[----:B------:R-:W-:Y:S01]  /*0150*/  IMAD.HI R14, R7, -0x7047dc11, R6 ;  /* 0x8fb823ef070e7827 */ /* 0x000fe200078e0206 */
[----:B------:R-:W-:-:S02]  /*0160*/  LEA.HI R9, R4, R9, RZ, 0x1 ;  /* 0x0000000904097211 */ /* 0x000fc400078f08ff */
[----:B------:R-:W-:Y:S01]  /*0170*/  ISETP.LT.AND P3, PT, R3, 0xb, !P3 ;  /* 0x0000000b0300780c */ /* 0x000fe20005f61270 */
[----:B-1----:R-:W-:Y:S01]  /*0180*/  IMAD R15, R5, 0x1800, R10 ;  /* 0x00001800050f7824 */ /* 0x002fe200078e020a */
[CC--:B------:R-:W-:Y:S01]  /*0190*/  LEA.HI.SX32 R10, R2.reuse, R11.reuse, 0x19 ;  /* 0x0000000b020a7211 */ /* 0x0c0fe200078fcaff */
[----:B------:R-:W-:Y:S01]  /*01a0*/  IMAD.HI R8, R7, -0x405fd017, R6 ;  /* 0xbfa02fe907087827 */ /* 0x000fe200078e0206 */
[----:B------:R-:W-:Y:S02]  /*01b0*/  LEA.HI.SX32 R2, R2, R11, 0x18 ;  /* 0x0000000b02027211 */ /* 0x000fe400078fc2ff */
[----:B------:R-:W-:Y:S01]  /*01c0*/  IADD3 R9, R9, R0, RZ ;  /* 0x0000000009097210 */ /* 0x000fe20007ffe0ff */
[----:B------:R-:W-:Y:S01]  /*01d0*/  IMAD.HI R4, R31, -0x7047dc11, R30 ;  /* 0x8fb823ef1f047827 */ /* 0x000fe200078e021e */
[----:B------:R-:W-:Y:S02]  /*01e0*/  SHF.R.U32.HI R11, RZ, 0x1f, R8 ;  /* 0x0000001fff0b7819 */ /* 0x000fe40000011608 */
[----:B------:R-:W-:Y:S01]  /*01f0*/  ISETP.GE.AND P1, PT, R9, 0x10, PT ;  /* 0x000000100900780c */ /* 0x000fe20003f26270 */
[----:B------:R-:W-:Y:S01]  /*0200*/  IMAD R17, R0, 0x180, R15 ;  /* 0x0000018000117824 */ /* 0x000fe200078e020f */
[----:B------:R-:W-:-:S02]  /*0210*/  SHF.R.U32.HI R15, RZ, 0x1f, R14 ;  /* 0x0000001fff0f7819 */ /* 0x000fc4000001160e */
[----:B------:R-:W-:Y:S02]  /*0220*/  SHF.R.U32.HI R13, RZ, 0x1f, R4 ;  /* 0x0000001fff0d7819 */ /* 0x000fe40000011604 */
[----:B------:R-:W-:Y:S02]  /*0230*/  LEA.HI.SX32 R19, R14, R15, 0x1b ;  /* 0x0000000f0e137211 */ /* 0x000fe400078fdaff */
[----:B------:R-:W-:Y:S02]  /*0240*/  LEA.HI.SX32 R15, R8, R11, 0x18 ;  /* 0x0000000b080f7211 */ /* 0x000fe400078fc2ff */
[----:B------:R-:W-:Y:S01]  /*0250*/  LEA.HI.SX32 R6, R4, R13, 0x1b ;  /* 0x0000000d04067211 */ /* 0x000fe200078fdaff */
[----:B------:R-:W-:Y:S01]  /*0260*/  IMAD R4, R12, 0xc0, R17 ;  /* 0x000000c00c047824 */ /* 0x000fe200078e0211 */
[----:B------:R-:W-:Y:S01]  /*0270*/  MOV R12, RZ ;  /* 0x000000ff000c7202 */ /* 0x000fe20000000f00 */
[----:B------:R-:W-:Y:S01]  /*0280*/  IMAD R13, R2, -0x156, R31 ;  /* 0xfffffeaa020d7824 */ /* 0x000fe200078e021f */
[----:B------:R-:W-:Y:S01]  /*0290*/  LEA.HI.SX32 R17, R8, R11, 0x19 ;  /* 0x0000000b08117211 */ /* 0x000fe200078fcaff */
[----:B------:R-:W-:Y:S01]  /*02a0*/  IMAD R15, R15, -0x156, R7 ;  /* 0xfffffeaa0f0f7824 */ /* 0x000fe200078e0207 */
[----:B------:R-:W-:Y:S01]  /*02b0*/  MOV R14, RZ ;  /* 0x000000ff000e7202 */ /* 0x000fe20000000f00 */
[----:B------:R-:W-:Y:S01]  /*02c0*/  IMAD R11, R10, -0xab, R31 ;  /* 0xffffff550a0b7824 */ /* 0x000fe200078e021f */
[----:B------:R-:W0:Y:S01]  /*02d0*/  S2R R2, SR_CTAID.Y ;  /* 0x0000000000027919 */ /* 0x000e220000002600 */
[----:B------:R-:W-:Y:S01]  /*02e0*/  MOV R10, RZ ;  /* 0x000000ff000a7202 */ /* 0x000fe20000000f00 */
[----:B------:R-:W-:Y:S01]  /*02f0*/  IMAD.HI R8, R13, -0x405fd017, R12 ;  /* 0xbfa02fe90d087827 */ /* 0x000fe200078e020c */
[----:B------:R-:W-:-:S02]  /*0300*/  LEA R4, R4, R4, 0x1 ;  /* 0x0000000404047211 */ /* 0x000fc400078e08ff */
[----:B------:R-:W-:Y:S01]  /*0310*/  ISETP.LT.AND P1, PT, R3, 0xc, !P1 ;  /* 0x0000000c0300780c */ /* 0x000fe20004f21270 */
[----:B------:R-:W-:Y:S01]  /*0320*/  IMAD R13, R17, -0xab, R7 ;  /* 0xffffff55110d7824 */ /* 0x000fe200078e0207 */
[----:B------:R-:W-:Y:S01]  /*0330*/  MOV R17, 0x4 ;  /* 0x0000000400117802 */ /* 0x000fe20000000f00 */
[----:B------:R-:W-:Y:S01]  /*0340*/  IMAD.HI R14, R15, -0x405fd017, R14 ;  /* 0xbfa02fe90f0e7827 */ /* 0x000fe200078e020e */
[----:B------:R-:W-:-:S03]  /*0350*/  LEA R29, R29, R29, 0x1 ;  /* 0x0000001d1d1d7211 */ /* 0x000fc600078e08ff */
[----:B------:R-:W-:Y:S01]  /*0360*/  IMAD.HI R10, R11, -0x7047dc11, R10 ;  /* 0x8fb823ef0b0a7827 */ /* 0x000fe200078e020a */
[----:B------:R-:W-:Y:S02]  /*0370*/  SHF.R.U32.HI R11, RZ, 0x1f, R8 ;  /* 0x0000001fff0b7819 */ /* 0x000fe40000011608 */
[----:B------:R-:W-:Y:S01]  /*0380*/  SHF.R.U32.HI R15, RZ, 0x1f, R14 ;  /* 0x0000001fff0f7819 */ /* 0x000fe2000001160e */
[----:B------:R-:W-:Y:S01]  /*0390*/  IMAD.HI R12, R13, -0x7047dc11, R12 ;  /* 0x8fb823ef0d0c7827 */ /* 0x000fe200078e020c */
[----:B------:R-:W-:Y:S02]  /*03a0*/  LEA.HI.SX32 R13, R8, R11, 0x19 ;  /* 0x0000000b080d7211 */ /* 0x000fe400078fcaff */
[----:B------:R-:W-:Y:S01]  /*03b0*/  LEA.HI.SX32 R14, R14, R15, 0x19 ;  /* 0x0000000f0e0e7211 */ /* 0x000fe200078fcaff */
[----:B------:R-:W-:Y:S01]  /*03c0*/  IMAD R19, R19, -0x39, R7 ;  /* 0xffffffc713137824 */ /* 0x000fe200078e0207 */
[----:B------:R-:W-:Y:S01]  /*03d0*/  SHF.R.U32.HI R11, RZ, 0x1f, R12 ;  /* 0x0000001fff0b7819 */ /* 0x000fe2000001160c */
[----:B------:R-:W-:Y:S01]  /*03e0*/  IMAD R6, R6, -0x39, R31 ;  /* 0xffffffc706067824 */ /* 0x000fe200078e021f */
[----:B------:R-:W-:Y:S01]  /*03f0*/  SHF.R.U32.HI R7, RZ, 0x1f, R10 ;  /* 0x0000001fff077819 */ /* 0x000fe2000001160a */
[----:B------:R-:W-:Y:S01]  /*0400*/  IMAD R14, R14, 0xc40, R19 ;  /* 0x00000c400e0e7824 */ /* 0x000fe200078e0213 */
[----:B------:R-:W-:Y:S01]  /*0410*/  LEA.HI.SX32 R11, R12, R11, 0x1b ;  /* 0x0000000b0c0b7211 */ /* 0x000fe200078fdaff */
[----:B------:R-:W-:Y:S01]  /*0420*/  IMAD R8, R13, 0xc40, R6 ;  /* 0x00000c400d087824 */ /* 0x000fe200078e0206 */
[----:B------:R-:W-:Y:S01]  /*0430*/  LEA.HI.SX32 R7, R10, R7, 0x1b ;  /* 0x000000070a077211 */ /* 0x000fe200078fdaff */
[----:B------:R-:W-:Y:S01]  /*0440*/  IMAD.WIDE R32, R4, R17, c[0x0][0x170] ;  /* 0x00005c0004207625 */ /* 0x000fe200078e0211 */
[----:B------:R-:W-:-:S02]  /*0450*/  ISETP.GE.AND P0, PT, R6, 0x1, PT ;  /* 0x000000010600780c */ /* 0x000fc40003f06270 */
[----:B------:R-:W-:Y:S01]  /*0460*/  ISETP.GE.AND P2, PT, R19, 0x1, PT ;  /* 0x000000011300780c */ /* 0x000fe20003f46270 */
[----:B------:R-:W-:Y:S01]  /*0470*/  IMAD R15, R11, 0x38, R14 ;  /* 0x000000380b0f7824 */ /* 0x000fe200078e020e */
[C---:B0-----:R-:W-:Y:S01]  /*0480*/  LEA R11, R2.reuse, R11, 0x1 ;  /* 0x0000000b020b7211 */ /* 0x041fe200078e08ff */
[----:B------:R-:W-:Y:S01]  /*0490*/  IMAD R13, R7, 0x38, R8 ;  /* 0x00000038070d7824 */ /* 0x000fe200078e0208 */
[C---:B------:R-:W-:Y:S01]  /*04a0*/  LEA R4, R2.reuse, R7, 0x1 ;  /* 0x0000000702047211 */ /* 0x040fe200078e08ff */
[C---:B------:R-:W-:Y:S01]  /*04b0*/  IMAD R15, R2.reuse, 0x70, R15 ;  /* 0x00000070020f7824 */ /* 0x040fe200078e020f */
[----:B------:R-:W-:Y:S01]  /*04c0*/  ISETP.LT.OR P2, PT, R11, 0x1, !P2 ;  /* 0x000000010b00780c */ /* 0x000fe20005741670 */
[----:B------:R-:W-:Y:S01]  /*04d0*/  IMAD R13, R2, 0x70, R13 ;  /* 0x00000070020d7824 */ /* 0x000fe200078e020d */
[----:B------:R-:W-:Y:S02]  /*04e0*/  MOV R11, 0x48 ;  /* 0x00000048000b7802 */ /* 0x000fe40000000f00 */
[----:B------:R-:W-:-:S02]  /*04f0*/  IADD3 R6, R15, -0x39, RZ ;  /* 0xffffffc70f067810 */ /* 0x000fc40007ffe0ff */
[----:B------:R-:W-:Y:S01]  /*0500*/  IADD3 R8, R13, -0x39, RZ ;  /* 0xffffffc70d087810 */ /* 0x000fe20007ffe0ff */
[----:B------:R-:W-:Y:S01]  /*0510*/  IMAD R28, R0, R11, 0x558 ;  /* 0x00000558001c7424 */ /* 0x000fe200078e020b */
[----:B------:R-:W-:Y:S01]  /*0520*/  ISETP.LT.OR P0, PT, R4, 0x1, !P0 ;  /* 0x000000010400780c */ /* 0x000fe20004701670 */
[----:B------:R-:W-:-:S04]  /*0530*/  IMAD.WIDE R6, R6, R17, c[0x0][0x168] ;  /* 0x00005a0006067625 */ /* 0x000fc800078e0211 */
[----:B------:R-:W-:Y:S01]  /*0540*/  IMAD.WIDE R8, R8, R17, c[0x0][0x168] ;  /* 0x00005a0008087625 */ /* 0x000fe200078e0211 */
[----:B------:R-:W-:Y:S02]  /*0550*/  MOV R4, R6 ;  /* 0x0000000600047202 */ /* 0x000fe40000000f00 */
[----:B------:R-:W-:Y:S02]  /*0560*/  MOV R6, RZ ;  /* 0x000000ff00067202 */ /* 0x000fe40000000f00 */
[----:B------:R-:W-:Y:S02]  /*0570*/  MOV R17, RZ ;  /* 0x000000ff00117202 */ /* 0x000fe40000000f00 */
.L_x_17:
[----:B------:R0:W5:Y:S04]  /*0580*/  @P1 LDG.E.CONSTANT R16, [R32.64] ;  /* 0x0000000420101981 */ /* 0x000168000c1e9900 */
[----:B------:R0:W5:Y:S04]  /*0590*/  @P1 LDG.E.CONSTANT R18, [R32.64+0x4] ;  /* 0x0000040420121981 */ /* 0x000168000c1e9900 */
[----:B------:R0:W5:Y:S01]  /*05a0*/  @P1 LDG.E.CONSTANT R20, [R32.64+0x8] ;  /* 0x0000080420141981 */ /* 0x000162000c1e9900 */
[----:B------:R-:W-:Y:S03]  /*05b0*/  BSSY B0, `(.L_x_15) ;  /* 0x000000b000007945 */ /* 0x000fe60003800000 */
[----:B------:R-:W-:Y:S06]  /*05c0*/  BAR.SYNC.DEFER_BLOCKING 0x0 ;  /* 0x0000000000007b1d */ /* 0x000fec0000010000 */
[----:B------:R-:W-:Y:S05]  /*05d0*/  @!P3 BRA `(.L_x_16) ;  /* 0x000000800000b947 */ /* 0x000fea0003800000 */
[----:B0-----:R-:W-:Y:S02]  /*05e0*/  MOV R14, RZ ;  /* 0x000000ff000e7202 */ /* 0x001fe40000000f00 */
[----:B------:R-:W-:-:S02]  /*05f0*/  MOV R12, RZ ;  /* 0x000000ff000c7202 */ /* 0x000fc40000000f00 */
[----:B------:R-:W-:Y:S02]  /*0600*/  @!P2 MOV R10, R4 ;  /* 0x00000004000aa202 */ /* 0x000fe40000000f00 */
[----:B------:R-:W-:Y:S01]  /*0610*/  @!P2 MOV R11, R7 ;  /* 0x00000007000ba202 */ /* 0x000fe20000000f00 */
[----:B------:R-:W2:Y:S04]  /*0620*/  @!P0 LDG.E.CONSTANT R14, [R8.64] ;  /* 0x00000004080e8981 */ /* 0x000ea8000c1e9900 */
[----:B------:R-:W3:Y:S04]  /*0630*/  @!P2 LDG.E.CONSTANT R12, [R10.64] ;  /* 0x000000040a0ca981 */ /* 0x000ee8000c1e9900 */
[----:B--2---:R0:W-:Y:S04]  /*0640*/  STS [R31.X4], R14 ;  /* 0x0000000e1f007388 */ /* 0x0041e80000004800 */
[----:B---3--:R0:W-:Y:S02]  /*0650*/  STS [R31.X4+0x4], R12 ;  /* 0x0000040c1f007388 */ /* 0x0081e40000004800 */
.L_x_16:
[----:B0-----:R-:W-:Y:S05]  /*0660*/  BSYNC B0 ;  /* 0x0000000000007941 */ /* 0x001fea0003800000 */
.L_x_15:
[----:B-----5:R-:W-:Y:S01]  /*0670*/  @P1 STS [R29.X4+0x558], R16 ;  /* 0x000558101d001388 */ /* 0x020fe20000004800 */
[----:B------:R-:W-:Y:S01]  /*0680*/  WARPSYNC 0xffffffff ;  /* 0xffffffff00007948 */ /* 0x000fe20003800000 */
[----:B------:R-:W-:-:S02]  /*0690*/  IADD3 R32, P4, R32, 0x48, RZ ;  /* 0x0000004820207810 */ /* 0x000fc40007f9e0ff */
[----:B------:R-:W-:Y:S01]  /*06a0*/  @P1 STS [R29.X4+0x55c], R18 ;  /* 0x00055c121d001388 */ /* 0x000fe20000004800 */
[----:B------:R-:W-:Y:S02]  /*06b0*/  IADD3 R6, R6, 0x1, RZ ;  /* 0x0000000106067810 */ /* 0x000fe40007ffe0ff */
[----:B------:R-:W-:Y:S01]  /*06c0*/  IADD3.X R33, RZ, R33, RZ, P4, !PT ;  /* 0x00000021ff217210 */ /* 0x000fe200027fe4ff */
[----:B------:R-:W-:Y:S04]  /*06d0*/  @P1 STS [R29.X4+0x560], R20 ;  /* 0x000560141d001388 */ /* 0x000fe80000004800 */
[----:B------:R-:W-:Y:S01]  /*06e0*/  BAR.SYNC.DEFER_BLOCKING 0x0 ;  /* 0x0000000000007b1d */ /* 0x000fe20000010000 */
[----:B------:R-:W-:Y:S02]  /*06f0*/  ISETP.NE.AND P4, PT, R6, 0x20, PT ;  /* 0x000000200600780c */ /* 0x000fe40003f85270 */
[----:B------:R-:W-:-:S04]  /*0700*/  IADD3 R8, P5, R8, 0x6200, RZ ;  /* 0x0000620008087810 */ /* 0x000fc80007fbe0ff */
[----:B------:R-:W-:Y:S02]  /*0710*/  IADD3.X R9, RZ, R9, RZ, P5, !PT ;  /* 0x00000009ff097210 */ /* 0x000fe40002ffe4ff */
[----:B------:R-:W-:-:S04]  /*0720*/  IADD3 R4, P5, R4, 0x6200, RZ ;  /* 0x0000620004047810 */ /* 0x000fc80007fbe0ff */
[----:B------:R-:W-:Y:S01]  /*0730*/  IADD3.X R7, RZ, R7, RZ, P5, !PT ;  /* 0x00000007ff077210 */ /* 0x000fe20002ffe4ff */
[----:B------:R-:W-:Y:S04]  /*0740*/  LDS.64 R10, [R28] ;  /* 0x000000001c0a7984 */ /* 0x000fe80000000a00 */
[----:B------:R-:W0:Y:S04]  /*0750*/  LDS.64 R12, [R3.X8] ;  /* 0x00000000030c7984 */ /* 0x000e280000008a00 */
[----:B------:R-:W1:Y:S04]  /*0760*/  LDS.64 R22, [R3.X8+0x70] ;  /* 0x0000700003167984 */ /* 0x000e680000008a00 */
[----:B------:R-:W2:Y:S04]  /*0770*/  LDS.64 R14, [R28+0x480] ;  /* 0x000480001c0e7984 */ /* 0x000ea80000000a00 */
[----:B------:R-:W-:Y:S04]  /*0780*/  LDS.64 R18, [R28+0x8] ;  /* 0x000008001c127984 */ /* 0x000fe80000000a00 */
[----:B------:R-:W-:Y:S04]  /*0790*/  LDS.64 R20, [R28+0x488] ;  /* 0x000488001c147984 */ /* 0x000fe80000000a00 */
[----:B------:R-:W-:Y:S04]  /*07a0*/  LDS R26, [R3.X8+0xe4] ;  /* 0x0000e400031a7984 */ /* 0x000fe80000008800 */
[----:B------:R-:W-:Y:S04]  /*07b0*/  LDS R37, [R3.X8+0x78] ;  /* 0x0000780003257984 */ /* 0x000fe80000008800 */
[----:B------:R-:W-:Y:S01]  /*07c0*/  LDS R34, [R3.X8+0x31c] ;  /* 0x00031c0003227984 */ /* 0x000fe20000008800 */
[----:B0-----:R-:W-:-:S04]  /*07d0*/  FFMA R24, R10, R12, R25 ;  /* 0x0000000c0a187223 */ /* 0x001fc80000000019 */
[C---:B------:R-:W-:Y:S01]  /*07e0*/  FFMA R25, R11.reuse, R13, R24 ;  /* 0x0000000d0b197223 */ /* 0x040fe20000000018 */
[----:B-1----:R-:W-:Y:S01]  /*07f0*/  FFMA R10, R10, R22, R35 ;  /* 0x000000160a0a7223 */ /* 0x002fe20000000023 */
[----:B------:R-:W0:Y:S01]  /*0800*/  LDS R24, [R3.X8+0x8] ;  /* 0x0000080003187984 */ /* 0x000e220000008800 */
[----:B--2---:R-:W-:Y:S01]  /*0810*/  FFMA R12, R12, R14, R27 ;  /* 0x0000000e0c0c7223 */ /* 0x004fe2000000001b */
[----:B------:R-:W-:Y:S01]  /*0820*/  FFMA R14, R14, R22, R17 ;  /* 0x000000160e0e7223 */ /* 0x000fe20000000011 */
[----:B------:R-:W-:Y:S01]  /*0830*/  FFMA R35, R11, R23, R10 ;  /* 0x000000170b237223 */ /* 0x000fe2000000000a */
[----:B------:R-:W-:Y:S01]  /*0840*/  LDS.64 R16, [R3.X8+0xe8] ;  /* 0x0000e80003107984 */ /* 0x000fe20000008a00 */
[----:B------:R-:W-:Y:S01]  /*0850*/  FFMA R27, R13, R15, R12 ;  /* 0x0000000f0d1b7223 */ /* 0x000fe2000000000c */
[----:B------:R-:W-:Y:S02]  /*0860*/  FFMA R23, R15, R23, R14 ;  /* 0x000000170f177223 */ /* 0x000fe4000000000e */
[----:B------:R-:W1:Y:S04]  /*0870*/  LDS.64 R10, [R28+0x10] ;  /* 0x000010001c0a7984 */ /* 0x000e680000000a00 */
[----:B------:R-:W2:Y:S04]  /*0880*/  LDS.64 R12, [R28+0x490] ;  /* 0x000490001c0c7984 */ /* 0x000ea80000000a00 */
[----:B------:R-:W3:Y:S04]  /*0890*/  LDS R22, [R3.X8+0x154] ;  /* 0x0001540003167984 */ /* 0x000ee80000008800 */
[----:B------:R-:W4:Y:S01]  /*08a0*/  LDS.64 R14, [R3.X8+0x158] ;  /* 0x00015800030e7984 */ /* 0x000f220000008a00 */
[----:B0-----:R-:W-:Y:S01]  /*08b0*/  FFMA R25, R18, R24, R25 ;  /* 0x0000001812197223 */ /* 0x001fe20000000019 */
[----:B------:R-:W-:Y:S01]  /*08c0*/  FFMA R24, R24, R20, R27 ;  /* 0x0000001418187223 */ /* 0x000fe2000000001b */
[----:B------:R-:W-:-:S02]  /*08d0*/  FFMA R20, R20, R37, R23 ;  /* 0x0000002514147223 */ /* 0x000fc40000000017 */
[C---:B------:R-:W-:Y:S01]  /*08e0*/  FFMA R27, R26.reuse, R19, R25 ;  /* 0x000000131a1b7223 */ /* 0x040fe20000000019 */
[----:B------:R-:W-:Y:S01]  /*08f0*/  FFMA R24, R26, R21, R24 ;  /* 0x000000151a187223 */ /* 0x000fe20000000018 */
[----:B------:R-:W-:Y:S02]  /*0900*/  FFMA R25, R18, R37, R35 ;  /* 0x0000002512197223 */ /* 0x000fe40000000023 */
[----:B------:R-:W-:Y:S01]  /*0910*/  LDS R35, [R3.X8+0x240] ;  /* 0x0002400003237984 */ /* 0x000fe20000008800 */
[----:B-1----:R-:W-:Y:S01]  /*0920*/  FFMA R18, R10, R16, R27 ;  /* 0x000000100a127223 */ /* 0x002fe2000000001b */
[----:B--2---:R-:W-:-:S03]  /*0930*/  FFMA R24, R16, R12, R24 ;  /* 0x0000000c10187223 */ /* 0x004fc60000000018 */
[----:B------:R-:W-:Y:S01]  /*0940*/  FFMA R37, R11, R17, R18 ;  /* 0x000000110b257223 */ /* 0x000fe20000000012 */
[C---:B---3--:R-:W-:Y:S01]  /*0950*/  FFMA R25, R22.reuse, R19, R25 ;  /* 0x0000001316197223 */ /* 0x048fe20000000019 */
[----:B------:R-:W-:Y:S01]  /*0960*/  FFMA R36, R17, R13, R24 ;  /* 0x0000000d11247223 */ /* 0x000fe20000000018 */
[----:B------:R-:W-:Y:S01]  /*0970*/  FFMA R27, R22, R21, R20 ;  /* 0x00000015161b7223 */ /* 0x000fe20000000014 */
[----:B------:R-:W-:Y:S01]  /*0980*/  LDS.64 R16, [R28+0x18] ;  /* 0x000018001c107984 */ /* 0x000fe20000000a00 */
[-C--:B----4-:R-:W-:Y:S02]  /*0990*/  FFMA R30, R10, R14.reuse, R25 ;  /* 0x0000000e0a1e7223 */ /* 0x090fe40000000019 */
[----:B------:R-:W-:Y:S01]  /*09a0*/  FFMA R12, R12, R14, R27 ;  /* 0x0000000e0c0c7223 */ /* 0x000fe2000000001b */
[----:B------:R-:W0:Y:S01]  /*09b0*/  LDS.64 R18, [R3.X8+0x1c8] ;  /* 0x0001c80003127984 */ /* 0x000e220000008a00 */
[-C--:B------:R-:W-:Y:S02]  /*09c0*/  FFMA R11, R11, R15.reuse, R30 ;  /* 0x0000000f0b0b7223 */ /* 0x080fe4000000001e */
[----:B------:R-:W-:Y:S01]  /*09d0*/  FFMA R13, R13, R15, R12 ;  /* 0x0000000f0d0d7223 */ /* 0x000fe2000000000c */
[----:B------:R-:W1:Y:S04]  /*09e0*/  LDS.64 R20, [R28+0x498] ;  /* 0x000498001c147984 */ /* 0x000e680000000a00 */
[----:B------:R-:W2:Y:S04]  /*09f0*/  LDS.64 R22, [R3.X8+0x238] ;  /* 0x0002380003167984 */ /* 0x000ea80000008a00 */
[----:B------:R-:W-:Y:S04]  /*0a00*/  LDS R10, [R3.X8+0x1d0] ;  /* 0x0001d000030a7984 */ /* 0x000fe80000008800 */
[----:B------:R-:W3:Y:S04]  /*0a10*/  LDS.64 R24, [R28+0x20] ;  /* 0x000020001c187984 */ /* 0x000ee80000000a00 */
[----:B------:R-:W4:Y:S04]  /*0a20*/  LDS.64 R26, [R28+0x4a0] ;  /* 0x0004a0001c1a7984 */ /* 0x000f280000000a00 */
[----:B------:R-:W4:Y:S04]  /*0a30*/  LDS R30, [R3.X8+0x2ac] ;  /* 0x0002ac00031e7984 */ /* 0x000f280000008800 */
[----:B------:R-:W-:Y:S01]  /*0a40*/  LDS.64 R14, [R3.X8+0x320] ;  /* 0x00032000030e7984 */ /* 0x000fe20000008a00 */
[----:B0-----:R-:W-:Y:S01]  /*0a50*/  FFMA R12, R16, R18, R37 ;  /* 0x00000012100c7223 */ /* 0x001fe20000000025 */
[----:B-1----:R-:W-:Y:S01]  /*0a60*/  FFMA R36, R18, R20, R36 ;  /* 0x0000001412247223 */ /* 0x002fe20000000024 */
[-C--:B--2---:R-:W-:Y:S01]  /*0a70*/  FFMA R16, R16, R22.reuse, R11 ;  /* 0x0000001610107223 */ /* 0x084fe2000000000b */
[----:B------:R-:W-:Y:S01]  /*0a80*/  FFMA R20, R20, R22, R13 ;  /* 0x0000001614147223 */ /* 0x000fe2000000000d */
[----:B------:R-:W-:Y:S01]  /*0a90*/  FFMA R11, R17, R19, R12 ;  /* 0x00000013110b7223 */ /* 0x000fe2000000000c */
[----:B------:R-:W-:Y:S01]  /*0aa0*/  FFMA R13, R19, R21, R36 ;  /* 0x00000015130d7223 */ /* 0x000fe20000000024 */
[-C--:B------:R-:W-:Y:S01]  /*0ab0*/  FFMA R19, R17, R23.reuse, R16 ;  /* 0x0000001711137223 */ /* 0x080fe20000000010 */
[----:B------:R-:W-:Y:S01]  /*0ac0*/  FFMA R21, R21, R23, R20 ;  /* 0x0000001715157223 */ /* 0x000fe20000000014 */
[----:B------:R-:W0:Y:S01]  /*0ad0*/  LDS.64 R16, [R28+0x28] ;  /* 0x000028001c107984 */ /* 0x000e220000000a00 */
[C---:B---3--:R-:W-:Y:S01]  /*0ae0*/  FFMA R23, R24.reuse, R10, R11 ;  /* 0x0000000a18177223 */ /* 0x048fe2000000000b */
[-C--:B------:R-:W-:Y:S01]  /*0af0*/  FFMA R19, R24, R35.reuse, R19 ;  /* 0x0000002318137223 */ /* 0x080fe20000000013 */
[----:B----4-:R-:W-:Y:S01]  /*0b00*/  FFMA R18, R10, R26, R13 ;  /* 0x0000001a0a127223 */ /* 0x010fe2000000000d */
[----:B------:R-:W-:Y:S01]  /*0b10*/  FFMA R21, R26, R35, R21 ;  /* 0x000000231a157223 */ /* 0x000fe20000000015 */
[----:B------:R-:W1:Y:S01]  /*0b20*/  LDS.64 R10, [R3.X8+0x2b0] ;  /* 0x0002b000030a7984 */ /* 0x000e620000008a00 */
[----:B------:R-:W-:Y:S01]  /*0b30*/  FFMA R26, R34, R25, R19 ;  /* 0x00000019221a7223 */ /* 0x000fe20000000013 */
[C---:B------:R-:W-:Y:S01]  /*0b40*/  FFMA R37, R30.reuse, R27, R18 ;  /* 0x0000001b1e257223 */ /* 0x040fe20000000012 */
[----:B------:R-:W-:Y:S01]  /*0b50*/  FFMA R35, R30, R25, R23 ;  /* 0x000000191e237223 */ /* 0x000fe20000000017 */
[----:B------:R-:W2:Y:S01]  /*0b60*/  LDS.64 R12, [R28+0x4a8] ;  /* 0x0004a8001c0c7984 */ /* 0x000ea20000000a00 */
[----:B------:R-:W-:-:S03]  /*0b70*/  FFMA R27, R34, R27, R21 ;  /* 0x0000001b221b7223 */ /* 0x000fc60000000015 */
[----:B------:R-:W-:Y:S04]  /*0b80*/  LDS.64 R18, [R28+0x30] ;  /* 0x000030001c127984 */ /* 0x000fe80000000a00 */
[----:B------:R-:W3:Y:S04]  /*0b90*/  LDS.64 R20, [R3.X8+0x390] ;  /* 0x0003900003147984 */ /* 0x000ee80000008a00 */
[----:B------:R-:W4:Y:S04]  /*0ba0*/  LDS.64 R22, [R28+0x4b0] ;  /* 0x0004b0001c167984 */ /* 0x000f280000000a00 */
[----:B------:R-:W4:Y:S01]  /*0bb0*/  LDS.64 R24, [R3.X8+0x400] ;  /* 0x0004000003187984 */ /* 0x000f220000008a00 */
[C---:B0-----:R-:W-:Y:S01]  /*0bc0*/  FFMA R26, R16.reuse, R14, R26 ;  /* 0x0000000e101a7223 */ /* 0x041fe2000000001a */
[----:B-1----:R-:W-:-:S02]  /*0bd0*/  FFMA R30, R16, R10, R35 ;  /* 0x0000000a101e7223 */ /* 0x002fc40000000023 */
[----:B------:R-:W-:Y:S01]  /*0be0*/  LDS R35, [R3.X8+0x398] ;  /* 0x0003980003237984 */ /* 0x000fe20000008800 */
[----:B--2---:R-:W-:Y:S01]  /*0bf0*/  FFMA R10, R10, R12, R37 ;  /* 0x0000000c0a0a7223 */ /* 0x004fe20000000025 */
[----:B------:R-:W-:Y:S01]  /*0c00*/  FFMA R12, R12, R14, R27 ;  /* 0x0000000e0c0c7223 */ /* 0x000fe2000000001b */
[C---:B------:R-:W-:Y:S01]  /*0c10*/  FFMA R37, R17.reuse, R11, R30 ;  /* 0x0000000b11257223 */ /* 0x040fe2000000001e */
[----:B------:R-:W-:Y:S01]  /*0c20*/  FFMA R17, R17, R15, R26 ;  /* 0x0000000f11117223 */ /* 0x000fe2000000001a */
[----:B------:R-:W-:Y:S01]  /*0c30*/  FFMA R14, R11, R13, R10 ;  /* 0x0000000d0b0e7223 */ /* 0x000fe2000000000a */
[----:B------:R-:W-:Y:S01]  /*0c40*/  FFMA R15, R13, R15, R12 ;  /* 0x0000000f0d0f7223 */ /* 0x000fe2000000000c */
[----:B------:R-:W0:Y:S01]  /*0c50*/  LDS.64 R10, [R28+0x38] ;  /* 0x000038001c0a7984 */ /* 0x000e220000000a00 */
[----:B---3--:R-:W-:-:S03]  /*0c60*/  FFMA R16, R18, R20, R37 ;  /* 0x0000001412107223 */ /* 0x008fc60000000025 */
[----:B------:R-:W1:Y:S01]  /*0c70*/  LDS.64 R12, [R28+0x4b8] ;  /* 0x0004b8001c0c7984 */ /* 0x000e620000000a00 */
[----:B----4-:R-:W-:Y:S01]  /*0c80*/  FFMA R14, R20, R22, R14 ;  /* 0x00000016140e7223 */ /* 0x010fe2000000000e */
[----:B------:R-:W-:Y:S02]  /*0c90*/  FFMA R37, R19, R21, R16 ;  /* 0x0000001513257223 */ /* 0x000fe40000000010 */
[----:B------:R-:W2:Y:S01]  /*0ca0*/  LDS R27, [R3.X8+0x408] ;  /* 0x00040800031b7984 */ /* 0x000ea20000008800 */
[-C--:B------:R-:W-:Y:S01]  /*0cb0*/  FFMA R30, R18, R24.reuse, R17 ;  /* 0x00000018121e7223 */ /* 0x080fe20000000011 */
[----:B------:R-:W-:Y:S01]  /*0cc0*/  FFMA R18, R22, R24, R15 ;  /* 0x0000001816127223 */ /* 0x000fe2000000000f */
[----:B------:R-:W-:Y:S01]  /*0cd0*/  FFMA R26, R21, R23, R14 ;  /* 0x00000017151a7223 */ /* 0x000fe2000000000e */
[----:B------:R-:W3:Y:S01]  /*0ce0*/  LDS R22, [R3.X8+0x474] ;  /* 0x0004740003167984 */ /* 0x000ee20000008800 */
[-C--:B------:R-:W-:Y:S01]  /*0cf0*/  FFMA R30, R19, R25.reuse, R30 ;  /* 0x00000019131e7223 */ /* 0x080fe2000000001e */
[----:B------:R-:W-:-:S02]  /*0d00*/  FFMA R25, R23, R25, R18 ;  /* 0x0000001917197223 */ /* 0x000fc40000000012 */
[----:B------:R-:W4:Y:S04]  /*0d10*/  LDS R24, [R3.X8+0x4e4] ;  /* 0x0004e40003187984 */ /* 0x000f280000008800 */
[----:B------:R-:W-:Y:S04]  /*0d20*/  LDS.64 R14, [R28+0x40] ;  /* 0x000040001c0e7984 */ /* 0x000fe80000000a00 */
[----:B------:R-:W4:Y:S04]  /*0d30*/  LDS.64 R16, [R3.X8+0x478] ;  /* 0x0004780003107984 */ /* 0x000f280000008a00 */
[----:B------:R-:W4:Y:S04]  /*0d40*/  LDS.64 R18, [R28+0x4c0] ;  /* 0x0004c0001c127984 */ /* 0x000f280000000a00 */
[----:B------:R-:W4:Y:S01]  /*0d50*/  LDS.64 R20, [R3.X8+0x4e8] ;  /* 0x0004e80003147984 */ /* 0x000f220000008a00 */
[C---:B0-----:R-:W-:Y:S01]  /*0d60*/  FFMA R37, R10.reuse, R35, R37 ;  /* 0x000000230a257223 */ /* 0x041fe20000000025 */
[----:B-1----:R-:W-:Y:S01]  /*0d70*/  FFMA R26, R35, R12, R26 ;  /* 0x0000000c231a7223 */ /* 0x002fe2000000001a */
[-C--:B--2---:R-:W-:Y:S01]  /*0d80*/  FFMA R23, R10, R27.reuse, R30 ;  /* 0x0000001b0a177223 */ /* 0x084fe2000000001e */
[----:B------:R-:W-:Y:S01]  /*0d90*/  FFMA R25, R12, R27, R25 ;  /* 0x0000001b0c197223 */ /* 0x000fe20000000019 */
[C---:B---3--:R-:W-:Y:S01]  /*0da0*/  FFMA R37, R22.reuse, R11, R37 ;  /* 0x0000000b16257223 */ /* 0x048fe20000000025 */
[----:B------:R-:W-:Y:S01]  /*0db0*/  FFMA R27, R22, R13, R26 ;  /* 0x0000000d161b7223 */ /* 0x000fe2000000001a */
[C---:B----4-:R-:W-:Y:S01]  /*0dc0*/  FFMA R23, R24.reuse, R11, R23 ;  /* 0x0000000b18177223 */ /* 0x050fe20000000017 */
[----:B------:R-:W-:Y:S01]  /*0dd0*/  FFMA R25, R24, R13, R25 ;  /* 0x0000000d18197223 */ /* 0x000fe20000000019 */
[----:B------:R-:W-:Y:S01]  /*0de0*/  FFMA R10, R14, R16, R37 ;  /* 0x000000100e0a7223 */ /* 0x000fe20000000025 */
[----:B------:R-:W-:Y:S01]  /*0df0*/  FFMA R16, R16, R18, R27 ;  /* 0x0000001210107223 */ /* 0x000fe2000000001b */
[-C--:B------:R-:W-:Y:S01]  /*0e00*/  FFMA R14, R14, R20.reuse, R23 ;  /* 0x000000140e0e7223 */ /* 0x080fe20000000017 */
[----:B------:R-:W-:Y:S01]  /*0e10*/  FFMA R18, R18, R20, R25 ;  /* 0x0000001412127223 */ /* 0x000fe20000000019 */
[----:B------:R-:W-:Y:S01]  /*0e20*/  FFMA R25, R15, R17, R10 ;  /* 0x000000110f197223 */ /* 0x000fe2000000000a */
[----:B------:R-:W-:Y:S01]  /*0e30*/  FFMA R27, R17, R19, R16 ;  /* 0x00000013111b7223 */ /* 0x000fe20000000010 */
[-C--:B------:R-:W-:Y:S01]  /*0e40*/  FFMA R35, R15, R21.reuse, R14 ;  /* 0x000000150f237223 */ /* 0x080fe2000000000e */
[----:B------:R-:W-:Y:S01]  /*0e50*/  FFMA R17, R19, R21, R18 ;  /* 0x0000001513117223 */ /* 0x000fe20000000012 */
[----:B------:R-:W-:Y:S05]  /*0e60*/  @P4 BRA `(.L_x_17) ;  /* 0xfffff71000004947 */ /* 0x000fea000383ffff */
[----:B------:R-:W-:Y:S02]  /*0e70*/  LEA R6, R5, R0, 0x5 ;  /* 0x0000000005067211 */ /* 0x000fe400078e28ff */
[----:B------:R-:W-:-:S05]  /*0e80*/  MOV R9, 0x4 ;  /* 0x0000000400097802 */ /* 0x000fca0000000f00 */
[----:B------:R-:W-:-:S05]  /*0e90*/  IMAD.WIDE R6, R6, R9, c[0x0][0x178] ;  /* 0x00005e0006067625 */ /* 0x000fca00078e0209 */
[----:B------:R-:W2:Y:S04]  /*0ea0*/  LDG.E.CONSTANT R4, [R6.64] ;  /* 0x0000000406047981 */ /* 0x000ea8000c1e9900 */
[----:B------:R-:W3:Y:S01]  /*0eb0*/  LDG.E.CONSTANT R8, [R6.64+0x40] ;  /* 0x0000400406087981 */ /* 0x000ee2000c1e9900 */
[----:B------:R-:W-:-:S04]  /*0ec0*/  IMAD R0, R0, 0x310, R3 ;  /* 0x0000031000007824 */ /* 0x000fc800078e0203 */
[----:B------:R-:W-:-:S04]  /*0ed0*/  IMAD R5, R5, 0x6200, R0 ;  /* 0x0000620005057824 */ /* 0x000fc800078e0200 */
[----:B------:R-:W-:-:S04]  /*0ee0*/  IMAD R2, R2, 0x1c, R5 ;  /* 0x0000001c02027824 */ /* 0x000fc800078e0205 */
[----:B------:R-:W-:Y:S01]  /*0ef0*/  IMAD.WIDE R2, R2, R9, c[0x0][0x160] ;  /* 0x0000580002027625 */ /* 0x000fe200078e0209 */
[--C-:B--2---:R-:W-:Y:S01]  /*0f00*/  FADD R25, R25, R4.reuse ;  /* 0x0000000419197221 */ /* 0x104fe20000000000 */
[----:B------:R-:W-:Y:S01]  /*0f10*/  FADD R4, R35, R4 ;  /* 0x0000000423047221 */ /* 0x000fe20000000000 */
[--C-:B---3--:R-:W-:Y:S01]  /*0f20*/  FADD R27, R27, R8.reuse ;  /* 0x000000081b1b7221 */ /* 0x108fe20000000000 */
[----:B------:R-:W-:Y:S02]  /*0f30*/  FADD R8, R17, R8 ;  /* 0x0000000811087221 */ /* 0x000fe40000000000 */
[----:B------:R-:W-:Y:S02]  /*0f40*/  FMNMX R25, RZ, R25, !PT ;  /* 0x00000019ff197209 */ /* 0x000fe40007800000 */
[----:B------:R-:W-:Y:S02]  /*0f50*/  FMNMX R5, RZ, R4, !PT ;  /* 0x00000004ff057209 */ /* 0x000fe40007800000 */
[----:B------:R-:W-:Y:S01]  /*0f60*/  FMNMX R27, RZ, R27, !PT ;  /* 0x0000001bff1b7209 */ /* 0x000fe20007800000 */
[----:B------:R-:W-:Y:S01]  /*0f70*/  STG.E [R2.64], R25 ;  /* 0x0000001902007986 */ /* 0x000fe2000c101904 */
[----:B------:R-:W-:-:S03]  /*0f80*/  FMNMX R7, RZ, R8, !PT ;  /* 0x00000008ff077209 */ /* 0x000fc60007800000 */
[----:B------:R-:W-:Y:S04]  /*0f90*/  STG.E [R2.64+0x38], R5 ;  /* 0x0000380502007986 */ /* 0x000fe8000c101904 */
[----:B------:R-:W-:Y:S04]  /*0fa0*/  STG.E [R2.64+0xc400], R27 ;  /* 0x00c4001b02007986 */ /* 0x000fe8000c101904 */
[----:B------:R-:W-:Y:S01]  /*0fb0*/  STG.E [R2.64+0xc438], R7 ;  /* 0x00c4380702007986 */ /* 0x000fe2000c101904 */
[----:B------:R-:W-:Y:S05]  /*0fc0*/  EXIT ;  /* 0x000000000000794d */ /* 0x000fea0003800000 */
.L_x_18:
        /* <DEDUP_REMOVED lines=11> */
.L_x_95:


//--------------------- .text.tvmgen_default_fused_nn_contrib_conv2d_winograd_without_weight_transform_add_nn_relu_3_kernel_2 --------------------------
	.section	.text.tvmgen_default_fused_nn_contrib_conv2d_winograd_without_weight_transform_add_nn_relu_3_kernel_2,"ax",@progbits
	.sectioninfo	@"SHI_REGISTERS=29"
	.align	128
        .global         tvmgen_default_fused_nn_contrib_conv2d_winograd_without_weight_transform_add_nn_relu_3_kernel_2
        .type           tvmgen_default_fused_nn_contrib_conv2d_winograd_without_weight_transform_add_nn_relu_3_kernel_2,@function
        .size           tvmgen_default_fused_nn_contrib_conv2d_winograd_without_weight_transform_add_nn_relu_3_kernel_2,(.L_x_96 - tvmgen_default_fused_nn_contrib_conv2d_winograd_without_weight_transform_add_nn_relu_3_kernel_2)
        .other          tvmgen_default_fused_nn_contrib_conv2d_winograd_without_weight_transform_add_nn_relu_3_kernel_2,@"STO_CUDA_ENTRY STV_DEFAULT"
tvmgen_default_fused_nn_contrib_conv2d_winograd_without_weight_transform_add_nn_relu_3_kernel_2:
.text.tvmgen_default_fused_nn_contrib_conv2d_winograd_without_weight_transform_add_nn_relu_3_kernel_2:
[----:B------:R-:W-:Y:S02]  /*0000*/  MOV R1, c[0x0][0x28] ;  /* 0x00000a0000017a02 */ /* 0x000fe40000000f00 */
[----:B------:R-:W0:Y:S01]  /*0010*/  S2R R26, SR_TID.X ;  /* 0x00000000001a7919 */ /* 0x000e220000002100 */
[----:B------:R-:W-:Y:S01]  /*0020*/  MOV R4, 0x4 ;  /* 0x0000000400047802 */ /* 0x000fe20000000f00 */
[----:B------:R-:W-:Y:S02]  /*0030*/  ULDC.64 UR4, c[0x0][0x118] ;  /* 0x0000460000047ab9 */ /* 0x000fe40000000a00 */
[----:B------:R-:W0:Y:S02]  /*0040*/  S2R R25, SR_CTAID.X ;  /* 0x0000000000197919 */ /* 0x000e240000002500 */
[----:B0-----:R-:W-:-:S05]  /*0050*/  LEA R3, R25, R26, 0x7 ;  /* 0x0000001a19037211 */ /* 0x001fca00078e38ff */
[----:B------:R-:W-:-:S05]  /*0060*/  IMAD.WIDE R2, R3, R4, c[0x0][0x168] ;  /* 0x00005a0003027625 */ /* 0x000fca00078e0204 */
[----:B------:R-:W2:Y:S04]  /*0070*/  LDG.E.CONSTANT R17, [R2.64] ;  /* 0x0000000402117981 */ /* 0x000ea8000c1e9900 */
[----:B------:R-:W3:Y:S04]  /*0080*/  LDG.E.CONSTANT R20, [R2.64+0x8000] ;  /* 0x0080000402147981 */ /* 0x000ee8000c1e9900 */
[----:B------:R-:W4:Y:S04]  /*0090*/  LDG.E.CONSTANT R22, [R2.64+0x10000] ;  /* 0x0100000402167981 */ /* 0x000f28000c1e9900 */
[----:B------:R-:W4:Y:S04]  /*00a0*/  LDG.E.CONSTANT R24, [R2.64+0x18000] ;  /* 0x0180000402187981 */ /* 0x000f28000c1e9900 */
[----:B------:R-:W4:Y:S04]  /*00b0*/  LDG.E.CONSTANT R16, [R2.64+0x20000] ;  /* 0x0200000402107981 */ /* 0x000f28000c1e9900 */
[----:B------:R0:W4:Y:S04]  /*00c0*/  LDG.E.CONSTANT R15, [R2.64+0x28000] ;  /* 0x02800004020f7981 */ /* 0x000128000c1e9900 */
[----:B------:R0:W4:Y:S01]  /*00d0*/  LDG.E.CONSTANT R14, [R2.64+0x30000] ;  /* 0x03000004020e7981 */ /* 0x000122000c1e9900 */
[----:B------:R-:W-:-:S03]  /*00e0*/  SHF.R.S32.HI R0, RZ, 0x4, R26 ;  /* 0x00000004ff007819 */ /* 0x000fc6000001141a */
[----:B------:R0:W4:Y:S01]  /*00f0*/  LDG.E.CONSTANT R10, [R2.64+0x38000] ;  /* 0x03800004020a7981 */ /* 0x000122000c1e9900 */
[----:B------:R-:W-:-:S03]  /*0100*/  LEA R25, R25, R0, 0x3 ;  /* 0x0000000019197211 */ /* 0x000fc600078e18ff */
[----:B------:R0:W4:Y:S04]  /*0110*/  LDG.E.CONSTANT R13, [R2.64+0x40000] ;  /* 0x04000004020d7981 */ /* 0x000128000c1e9900 */
[----:B------:R0:W4:Y:S01]  /*0120*/  LDG.E.CONSTANT R9, [R2.64+0x48000] ;  /* 0x0480000402097981 */ /* 0x000122000c1e9900 */
[----:B------:R-:W-:-:S03]  /*0130*/  IMAD.WIDE R18, R25, R4, c[0x0][0x170] ;  /* 0x00005c0019127625 */ /* 0x000fc600078e0204 */
[----:B------:R0:W4:Y:S04]  /*0140*/  LDG.E.CONSTANT R8, [R2.64+0x50000] ;  /* 0x0500000402087981 */ /* 0x000128000c1e9900 */
[----:B------:R0:W4:Y:S04]  /*0150*/  LDG.E.CONSTANT R0, [R2.64+0x58000] ;  /* 0x0580000402007981 */ /* 0x000128000c1e9900 */
[----:B------:R1:W4:Y:S04]  /*0160*/  LDG.E.CONSTANT R5, [R18.64] ;  /* 0x0000000412057981 */ /* 0x000328000c1e9900 */
[----:B------:R0:W4:Y:S04]  /*0170*/  LDG.E.CONSTANT R12, [R2.64+0x60000] ;  /* 0x06000004020c7981 */ /* 0x000128000c1e9900 */
[----:B------:R0:W4:Y:S04]  /*0180*/  LDG.E.CONSTANT R7, [R2.64+0x68000] ;  /* 0x0680000402077981 */ /* 0x000128000c1e9900 */
[----:B------:R0:W4:Y:S01]  /*0190*/  LDG.E.CONSTANT R6, [R2.64+0x70000] ;  /* 0x0700000402067981 */ /* 0x000122000c1e9900 */
[----:B-1----:R-:W-:-:S02]  /*01a0*/  SHF.L.U32 R19, R26, 0x1, RZ ;  /* 0x000000011a137819 */ /* 0x002fc400000006ff */
[----:B------:R-:W-:Y:S01]  /*01b0*/  LOP3.LUT R18, R26, 0xc, RZ, 0xc0, !PT ;  /* 0x0000000c1a127812 */ /* 0x000fe200078ec0ff */
[----:B------:R0:W5:Y:S01]  /*01c0*/  LDG.E.CONSTANT R11, [R2.64+0x78000] ;  /* 0x07800004020b7981 */ /* 0x000162000c1e9900 */
[----:B------:R-:W-:Y:S02]  /*01d0*/  LOP3.LUT R19, R19, 0x6, RZ, 0xc0, !PT ;  /* 0x0000000613137812 */ /* 0x000fe400078ec0ff */
[----:B------:R-:W-:Y:S02]  /*01e0*/  ISETP.NE.AND P0, PT, R18, 0xc, PT ;  /* 0x0000000c1200780c */ /* 0x000fe40003f05270 */
[----:B------:R-:W-:Y:S01]  /*01f0*/  SHF.R.U32.HI R18, RZ, 0x2, R18 ;  /* 0x00000002ff127819 */ /* 0x000fe20000011612 */
[----:B------:R-:W-:Y:S01]  /*0200*/  IMAD R25, R25, 0x31, R19 ;  /* 0x0000003119197824 */ /* 0x000fe200078e0213 */
[----:B------:R-:W-:-:S04]  /*0210*/  LOP3.LUT R23, R26, 0x3, RZ, 0xc0, !PT ;  /* 0x000000031a177812 */ /* 0x000fc800078ec0ff */
[----:B------:R-:W-:Y:S01]  /*0220*/  ISETP.NE.AND P1, PT, R23, 0x3, PT ;  /* 0x000000031700780c */ /* 0x000fe20003f25270 */
[----:B--2---:R-:W-:Y:S01]  /*0230*/  FADD R17, RZ, R17 ;  /* 0x00000011ff117221 */ /* 0x004fe20000000000 */
[----:B---3--:R-:W-:-:S03]  /*0240*/  FADD R21, RZ, -R20 ;  /* 0x80000014ff157221 */ /* 0x008fc60000000000 */
[----:B------:R-:W-:Y:S01]  /*0250*/  FADD R17, R17, R20 ;  /* 0x0000001411117221 */ /* 0x000fe20000000000 */
[----:B----4-:R-:W-:-:S03]  /*0260*/  FADD R21, R22, R21 ;  /* 0x0000001516157221 */ /* 0x010fc60000000000 */
[----:B------:R-:W-:Y:S01]  /*0270*/  FADD R17, R17, R22 ;  /* 0x0000001611117221 */ /* 0x000fe20000000000 */
[----:B------:R-:W-:-:S03]  /*0280*/  FADD R24, R21, R24 ;  /* 0x0000001815187221 */ /* 0x000fc60000000000 */
[--C-:B0-----:R-:W-:Y:S01]  /*0290*/  FADD R2, R17, R16.reuse ;  /* 0x0000001011027221 */ /* 0x101fe20000000000 */
[----:B------:R-:W-:Y:S01]  /*02a0*/  FADD R16, RZ, -R16 ;  /* 0x80000010ff107221 */ /* 0x000fe20000000000 */
[C---:B------:R-:W-:Y:S02]  /*02b0*/  FADD R3, -R15.reuse, R24 ;  /* 0x000000180f037221 */ /* 0x040fe40000000100 */
[----:B------:R-:W-:Y:S01]  /*02c0*/  FADD R17, R2, R15 ;  /* 0x0000000f02117221 */ /* 0x000fe20000000000 */
[----:B------:R-:W-:Y:S01]  /*02d0*/  FADD R21, -R15, R16 ;  /* 0x000000100f157221 */ /* 0x000fe20000000100 */
[----:B------:R-:W-:Y:S02]  /*02e0*/  FADD R19, R14, R3 ;  /* 0x000000030e137221 */ /* 0x000fe40000000000 */
[----:B------:R-:W-:Y:S01]  /*02f0*/  FADD R2, R17, R14 ;  /* 0x0000000e11027221 */ /* 0x000fe20000000000 */
[----:B------:R-:W-:Y:S01]  /*0300*/  IMAD R3, R18, 0xe, R25 ;  /* 0x0000000e12037824 */ /* 0x000fe200078e0219 */
[----:B------:R-:W-:Y:S01]  /*0310*/  FADD R17, RZ, R15 ;  /* 0x0000000fff117221 */ /* 0x000fe20000000000 */
[----:B------:R-:W-:Y:S01]  /*0320*/  FADD R16, R19, R10 ;  /* 0x0000000a13107221 */ /* 0x000fe20000000000 */
[----:B------:R-:W-:-:S02]  /*0330*/  FADD R18, -R14, R21 ;  /* 0x000000150e127221 */ /* 0x000fc40000000100 */
[----:B------:R-:W-:Y:S01]  /*0340*/  FADD R17, -R14, R17 ;  /* 0x000000110e117221 */ /* 0x000fe20000000100 */
[----:B------:R-:W-:Y:S01]  /*0350*/  FADD R2, R2, R13 ;  /* 0x0000000d02027221 */ /* 0x000fe20000000000 */
[----:B------:R-:W-:Y:S02]  /*0360*/  FADD R18, R13, R18 ;  /* 0x000000120d127221 */ /* 0x000fe40000000000 */
[----:B------:R-:W-:Y:S01]  /*0370*/  FADD R14, -R10, R17 ;  /* 0x000000110a0e7221 */ /* 0x000fe20000000100 */
[C---:B------:R-:W-:Y:S01]  /*0380*/  FADD R15, -R9.reuse, R16 ;  /* 0x00000010090f7221 */ /* 0x040fe20000000100 */
[----:B------:R-:W-:Y:S01]  /*0390*/  FADD R13, R2, R9 ;  /* 0x00000009020d7221 */ /* 0x000fe20000000000 */
[C---:B------:R-:W-:Y:S01]  /*03a0*/  FADD R17, R9.reuse, R18 ;  /* 0x0000001209117221 */ /* 0x040fe20000000000 */
[----:B------:R-:W-:Y:S01]  /*03b0*/  FADD R9, -R9, R14 ;  /* 0x0000000e09097221 */ /* 0x000fe20000000100 */
[C---:B------:R-:W-:Y:S01]  /*03c0*/  FADD R15, R8.reuse, R15 ;  /* 0x0000000f080f7221 */ /* 0x040fe20000000000 */
[----:B------:R-:W-:Y:S01]  /*03d0*/  FADD R2, R13, R8 ;  /* 0x000000080d027221 */ /* 0x000fe20000000000 */
[C---:B------:R-:W-:Y:S01]  /*03e0*/  FADD R17, R8.reuse, R17 ;  /* 0x0000001108117221 */ /* 0x040fe20000000000 */
[----:B------:R-:W-:Y:S01]  /*03f0*/  FADD R9, R8, R9 ;  /* 0x0000000908097221 */ /* 0x000fe20000000000 */
[----:B------:R-:W-:-:S03]  /*0400*/  FADD R10, R15, R0 ;  /* 0x000000000f0a7221 */ /* 0x000fc60000000000 */
[----:B------:R-:W-:Y:S01]  /*0410*/  FADD R0, R0, R9 ;  /* 0x0000000900007221 */ /* 0x000fe20000000000 */
[--C-:B------:R-:W-:Y:S01]  /*0420*/  FADD R13, R2, R5.reuse ;  /* 0x00000005020d7221 */ /* 0x100fe20000000000 */
[----:B------:R-:W-:Y:S01]  /*0430*/  @P1 FADD R10, R10, R5 ;  /* 0x000000050a0a1221 */ /* 0x000fe20000000000 */
[----:B------:R-:W-:Y:S01]  /*0440*/  IMAD.WIDE R2, R3, R4, c[0x0][0x160] ;  /* 0x0000580003027625 */ /* 0x000fe200078e0204 */
[----:B------:R-:W-:Y:S02]  /*0450*/  FADD R12, R17, R12 ;  /* 0x0000000c110c7221 */ /* 0x000fe40000000000 */
[----:B------:R-:W-:Y:S02]  /*0460*/  FMNMX R13, RZ, R13, !PT ;  /* 0x0000000dff0d7209 */ /* 0x000fe40007800000 */
[----:B------:R-:W-:Y:S01]  /*0470*/  @P1 FMNMX R15, RZ, R10, !PT ;  /* 0x0000000aff0f1209 */ /* 0x000fe20007800000 */
[----:B------:R-:W-:Y:S01]  /*0480*/  FADD R9, R12, R7 ;  /* 0x000000070c097221 */ /* 0x000fe20000000000 */
[----:B------:R-:W-:Y:S01]  /*0490*/  FADD R7, -R7, R0 ;  /* 0x0000000007077221 */ /* 0x000fe20000000100 */
[----:B------:R0:W-:Y:S02]  /*04a0*/  STG.E [R2.64], R13 ;  /* 0x0000000d02007986 */ /* 0x0001e4000c101904 */
[----:B------:R-:W-:-:S02]  /*04b0*/  FADD R0, R9, R6 ;  /* 0x0000000609007221 */ /* 0x000fc40000000000 */
[----:B------:R0:W-:Y:S01]  /*04c0*/  @P1 STG.E [R2.64+0x4], R15 ;  /* 0x0000040f02001986 */ /* 0x0001e2000c101904 */
[----:B------:R-:W-:Y:S05]  /*04d0*/  @!P0 EXIT ;  /* 0x000000000000894d */ /* 0x000fea0003800000 */
[----:B------:R-:W-:Y:S01]  /*04e0*/  FADD R0, R0, R5 ;  /* 0x0000000500007221 */ /* 0x000fe20000000000 */
[----:B------:R-:W-:-:S04]  /*04f0*/  FADD R6, R6, R7 ;  /* 0x0000000706067221 */ /* 0x000fc80000000000 */
[----:B------:R-:W-:Y:S01]  /*0500*/  FMNMX R7, RZ, R0, !PT ;  /* 0x00000000ff077209 */ /* 0x000fe20007800000 */
[----:B-----5:R-:W-:-:S04]  /*0510*/  FADD R6, R6, R11 ;  /* 0x0000000b06067221 */ /* 0x020fc80000000000 */
[----:B------:R1:W-:Y:S01]  /*0520*/  STG.E [R2.64+0x1c], R7 ;  /* 0x00001c0702007986 */ /* 0x0003e2000c101904 */
[----:B------:R-:W-:Y:S05]  /*0530*/  @!P1 EXIT ;  /* 0x000000000000994d */ /* 0x000fea0003800000 */
[----:B------:R-:W-:-:S05]  /*0540*/  FADD R6, R6, R5 ;  /* 0x0000000506067221 */ /* 0x000fca0000000000 */
[----:B------:R-:W-:-:S05]  /*0550*/  FMNMX R5, RZ, R6, !PT ;  /* 0x00000006ff057209 */ /* 0x000fca0007800000 */
[----:B------:R-:W-:Y:S01]  /*0560*/  STG.E [R2.64+0x20], R5 ;  /* 0x0000200502007986 */ /* 0x000fe2000c101904 */
[----:B------:R-:W-:Y:S05]  /*0570*/  EXIT ;  /* 0x000000000000794d */ /* 0x000fea0003800000 */
.L_x_19:
        /* <DEDUP_REMOVED lines=16> */
.L_x_96:


//--------------------- .text.tvmgen_default_fused_nn_contrib_conv2d_winograd_without_weight_transform_add_add_nn_relu_3_kernel_2 --------------------------
	.section	.text.tvmgen_default_fused_nn_contrib_conv2d_winograd_without_weight_transform_add_add_nn_relu_3_kernel_2,"ax",@progbits
	.sectioninfo	@"SHI_REGISTERS=28"
	.align	128
        .global         tvmgen_default_fused_nn_contrib_conv2d_winograd_without_weight_transform_add_add_nn_relu_3_kernel_2
        .type           tvmgen_default_fused_nn_contrib_conv2d_winograd_without_weight_transform_add_add_nn_relu_3_kernel_2,@function
        .size           tvmgen_default_fused_nn_contrib_conv2d_winograd_without_weight_transform_add_add_nn_relu_3_kernel_2,(.L_x_97 - tvmgen_default_fused_nn_contrib_conv2d_winograd_without_weight_transform_add_add_nn_relu_3_kernel_2)
        .other          tvmgen_default_fused_nn_contrib_conv2d_winograd_without_weight_transform_add_add_nn_relu_3_kernel_2,@"STO_CUDA_ENTRY STV_DEFAULT"
tvmgen_default_fused_nn_contrib_conv2d_winograd_without_weight_transform_add_add_nn_relu_3_kernel_2:
.text.tvmgen_default_fused_nn_contrib_conv2d_winograd_without_weight_transform_add_add_nn_relu_3_kernel_2:
        /* <DEDUP_REMOVED lines=12> */
[----:B------:R-:W4:Y:S01]  /*00c0*/  LDG.E.CONSTANT R6, [R4.64+0x28000] ;  /* 0x0280000404067981 */ /* 0x000f22000c1e9900 */
[----:B------:R-:W-:-:S02]  /*00d0*/  SHF.R.S32.HI R3, RZ, 0x4, R9 ;  /* 0x00000004ff037819 */ /* 0x000fc40000011409 */
[C---:B------:R-:W-:Y:S01]  /*00e0*/  SHF.L.U32 R2, R9.reuse, 0x1, RZ ;  /* 0x0000000109027819 */ /* 0x040fe200000006ff */
[----:B------:R-:W4:Y:S01]  /*00f0*/  LDG.E.CONSTANT R7, [R4.64+0x30000] ;  /* 0x0300000404077981 */ /* 0x000f22000c1e9900 */
[----:B------:R-:W-:Y:S02]  /*0100*/  LEA R20, R20, R3, 0x3 ;  /* 0x0000000314147211 */ /* 0x000fe400078e18ff */
[----:B------:R-:W-:Y:S01]  /*0110*/  LOP3.LUT R3, R2, 0x6, RZ, 0xc0, !PT ;  /* 0x0000000602037812 */ /* 0x000fe200078ec0ff */
[----:B------:R-:W4:Y:S01]  /*0120*/  LDG.E.CONSTANT R8, [R4.64+0x38000] ;  /* 0x0380000404087981 */ /* 0x000f22000c1e9900 */
[C---:B------:R-:W-:Y:S02]  /*0130*/  LOP3.LUT R16, R9.reuse, 0xc, RZ, 0xc0, !PT ;  /* 0x0000000c09107812 */ /* 0x040fe400078ec0ff */
[----:B------:R-:W-:Y:S01]  /*0140*/  LOP3.LUT R2, R9, 0x3, RZ, 0xc0, !PT ;  /* 0x0000000309027812 */ /* 0x000fe200078ec0ff */
[----:B------:R-:W4:Y:S01]  /*0150*/  LDG.E.CONSTANT R10, [R4.64+0x48000] ;  /* 0x04800004040a7981 */ /* 0x000f22000c1e9900 */
[----:B------:R-:W-:-:S03]  /*0160*/  SHF.R.U32.HI R15, RZ, 0x2, R16 ;  /* 0x00000002ff0f7819 */ /* 0x000fc60000011610 */
[----:B------:R-:W4:Y:S01]  /*0170*/  LDG.E.CONSTANT R9, [R4.64+0x40000] ;  /* 0x0400000404097981 */ /* 0x000f22000c1e9900 */
[----:B------:R-:W-:Y:S01]  /*0180*/  IMAD R12, R20, 0x31, R3 ;  /* 0x00000031140c7824 */ /* 0x000fe200078e0203 */
[----:B------:R-:W-:Y:S02]  /*0190*/  ISETP.NE.AND P1, PT, R2, 0x3, PT ;  /* 0x000000030200780c */ /* 0x000fe40003f25270 */
[----:B------:R-:W4:Y:S01]  /*01a0*/  LDG.E.CONSTANT R11, [R4.64+0x50000] ;  /* 0x05000004040b7981 */ /* 0x000f22000c1e9900 */
[----:B------:R-:W-:Y:S02]  /*01b0*/  IMAD R15, R15, 0xe, R12 ;  /* 0x0000000e0f0f7824 */ /* 0x000fe400078e020c */
[-C--:B------:R-:W-:Y:S01]  /*01c0*/  IMAD.WIDE R20, R20, R14.reuse, c[0x0][0x170] ;  /* 0x00005c0014147625 */ /* 0x080fe200078e020e */
[----:B------:R-:W4:Y:S03]  /*01d0*/  LDG.E.CONSTANT R12, [R4.64+0x58000] ;  /* 0x05800004040c7981 */ /* 0x000f26000c1e9900 */
[----:B------:R-:W-:Y:S01]  /*01e0*/  IMAD.WIDE R2, R15, R14, c[0x0][0x178] ;  /* 0x00005e000f027625 */ /* 0x000fe200078e020e */
[----:B------:R0:W4:Y:S04]  /*01f0*/  LDG.E.CONSTANT R13, [R20.64] ;  /* 0x00000004140d7981 */ /* 0x000128000c1e9900 */
[----:B------:R-:W4:Y:S04]  /*0200*/  LDG.E.CONSTANT R18, [R2.64] ;  /* 0x0000000402127981 */ /* 0x000f28000c1e9900 */
[----:B------:R-:W4:Y:S01]  /*0210*/  @P1 LDG.E.CONSTANT R17, [R2.64+0x4] ;  /* 0x0000040402111981 */ /* 0x000f22000c1e9900 */
[----:B------:R-:W-:-:S03]  /*0220*/  ISETP.NE.AND P0, PT, R16, 0xc, PT ;  /* 0x0000000c1000780c */ /* 0x000fc60003f05270 */
[----:B------:R1:W5:Y:S01]  /*0230*/  LDG.E.CONSTANT R16, [R4.64+0x68000] ;  /* 0x0680000404107981 */ /* 0x000362000c1e9900 */
[----:B--2---:R-:W-:Y:S01]  /*0240*/  FADD R22, RZ, R22 ;  /* 0x00000016ff167221 */ /* 0x004fe20000000000 */
[----:B---3--:R-:W-:-:S03]  /*0250*/  FADD R24, RZ, -R23 ;  /* 0x80000017ff187221 */ /* 0x008fc60000000000 */
[----:B------:R-:W-:Y:S01]  /*0260*/  FADD R22, R22, R23 ;  /* 0x0000001716167221 */ /* 0x000fe20000000000 */
[----:B----4-:R-:W-:-:S03]  /*0270*/  FADD R24, R25, R24 ;  /* 0x0000001819187221 */ /* 0x010fc60000000000 */
[----:B------:R-:W-:Y:S01]  /*0280*/  FADD R25, R22, R25 ;  /* 0x0000001916197221 */ /* 0x000fe20000000000 */
[----:B------:R-:W-:-:S03]  /*0290*/  FADD R19, R24, R19 ;  /* 0x0000001318137221 */ /* 0x000fc60000000000 */
[----:B------:R-:W-:Y:S01]  /*02a0*/  FADD R25, R25, R0 ;  /* 0x0000000019197221 */ /* 0x000fe20000000000 */
[----:B------:R-:W-:-:S03]  /*02b0*/  FADD R22, -R6, R19 ;  /* 0x0000001306167221 */ /* 0x000fc60000000100 */
[----:B0-----:R-:W-:Y:S01]  /*02c0*/  FADD R20, R25, R6 ;  /* 0x0000000619147221 */ /* 0x001fe20000000000 */
[----:B------:R-:W-:-:S03]  /*02d0*/  FADD R19, R7, R22 ;  /* 0x0000001607137221 */ /* 0x000fc60000000000 */
[----:B------:R-:W-:Y:S01]  /*02e0*/  FADD R20, R20, R7 ;  /* 0x0000000714147221 */ /* 0x000fe20000000000 */
[----:B------:R-:W-:-:S04]  /*02f0*/  FADD R21, R19, R8 ;  /* 0x0000000813157221 */ /* 0x000fc80000000000 */
[----:B------:R-:W-:Y:S01]  /*0300*/  FADD R22, -R10, R21 ;  /* 0x000000150a167221 */ /* 0x000fe20000000100 */
[----:B------:R-:W-:-:S04]  /*0310*/  FADD R19, R20, R9 ;  /* 0x0000000914137221 */ /* 0x000fc80000000000 */
[----:B------:R-:W-:Y:S01]  /*0320*/  FADD R20, R19, R10 ;  /* 0x0000000a13147221 */ /* 0x000fe20000000000 */
[----:B------:R-:W-:-:S03]  /*0330*/  FADD R19, R11, R22 ;  /* 0x000000160b137221 */ /* 0x000fc60000000000 */
[----:B------:R-:W-:Y:S01]  /*0340*/  FADD R20, R20, R11 ;  /* 0x0000000b14147221 */ /* 0x000fe20000000000 */
[----:B------:R-:W-:-:S03]  /*0350*/  FADD R22, R19, R12 ;  /* 0x0000000c13167221 */ /* 0x000fc60000000000 */
[--C-:B------:R-:W-:Y:S01]  /*0360*/  FADD R19, R20, R13.reuse ;  /* 0x0000000d14137221 */ /* 0x100fe20000000000 */
[----:B------:R-:W-:-:S03]  /*0370*/  @P1 FADD R22, R22, R13 ;  /* 0x0000000d16161221 */ /* 0x000fc60000000000 */
[----:B------:R-:W-:Y:S02]  /*0380*/  FADD R18, R19, R18 ;  /* 0x0000001213127221 */ /* 0x000fe40000000000 */
[----:B------:R1:W5:Y:S01]  /*0390*/  LDG.E.CONSTANT R19, [R4.64+0x60000] ;  /* 0x0600000404137981 */ /* 0x000362000c1e9900 */
[----:B------:R-:W-:Y:S02]  /*03a0*/  @P1 FADD R17, R22, R17 ;  /* 0x0000001116111221 */ /* 0x000fe40000000000 */
[----:B------:R-:W-:Y:S02]  /*03b0*/  FMNMX R21, RZ, R18, !PT ;  /* 0x00000012ff157209 */ /* 0x000fe40007800000 */
[----:B------:R1:W5:Y:S01]  /*03c0*/  LDG.E.CONSTANT R18, [R4.64+0x78000] ;  /* 0x0780000404127981 */ /* 0x000362000c1e9900 */
[----:B------:R-:W-:-:S03]  /*03d0*/  @P1 FMNMX R23, RZ, R17, !PT ;  /* 0x00000011ff171209 */ /* 0x000fc60007800000 */
[----:B------:R1:W5:Y:S01]  /*03e0*/  LDG.E.CONSTANT R17, [R4.64+0x70000] ;  /* 0x0700000404117981 */ /* 0x000362000c1e9900 */
[----:B------:R-:W-:-:S05]  /*03f0*/  IMAD.WIDE R14, R15, R14, c[0x0][0x160] ;  /* 0x000058000f0e7625 */ /* 0x000fca00078e020e */
[----:B------:R1:W-:Y:S04]  /*0400*/  STG.E [R14.64], R21 ;  /* 0x000000150e007986 */ /* 0x0003e8000c101904 */
[----:B------:R1:W-:Y:S01]  /*0410*/  @P1 STG.E [R14.64+0x4], R23 ;  /* 0x000004170e001986 */ /* 0x0003e2000c101904 */
[----:B------:R-:W-:Y:S05]  /*0420*/  @!P0 EXIT ;  /* 0x000000000000894d */ /* 0x000fea0003800000 */
[----:B-1----:R-:W2:Y:S01]  /*0430*/  LDG.E.CONSTANT R4, [R2.64+0x1c] ;  /* 0x00001c0402047981 */ /* 0x002ea2000c1e9900 */
[----:B------:R-:W-:-:S04]  /*0440*/  FADD R5, RZ, -R0 ;  /* 0x80000000ff057221 */ /* 0x000fc80000000000 */
[----:B------:R-:W-:-:S04]  /*0450*/  FADD R0, -R6, R5 ;  /* 0x0000000506007221 */ /* 0x000fc80000000100 */
[----:B------:R-:W-:-:S04]  /*0460*/  FADD R0, -R7, R0 ;  /* 0x0000000007007221 */ /* 0x000fc80000000100 */
[----:B------:R-:W-:-:S04]  /*0470*/  FADD R9, R9, R0 ;  /* 0x0000000009097221 */ /* 0x000fc80000000000 */
[----:B------:R-:W-:-:S04]  /*0480*/  FADD R0, R10, R9 ;  /* 0x000000090a007221 */ /* 0x000fc80000000000 */
[----:B------:R-:W-:-:S04]  /*0490*/  FADD R0, R11, R0 ;  /* 0x000000000b007221 */ /* 0x000fc80000000000 */
[----:B-----5:R-:W-:-:S04]  /*04a0*/  FADD R19, R0, R19 ;  /* 0x0000001300137221 */ /* 0x020fc80000000000 */
[----:B------:R-:W-:-:S04]  /*04b0*/  FADD R0, R19, R16 ;  /* 0x0000001013007221 */ /* 0x000fc80000000000 */
[----:B------:R-:W-:-:S04]  /*04c0*/  FADD R0, R0, R17 ;  /* 0x0000001100007221 */ /* 0x000fc80000000000 */
[----:B------:R-:W-:-:S04]  /*04d0*/  FADD R5, R0, R13 ;  /* 0x0000000d00057221 */ /* 0x000fc80000000000 */
[----:B--2---:R-:W-:-:S05]  /*04e0*/  FADD R4, R4, R5 ;  /* 0x0000000504047221 */ /* 0x004fca0000000000 */
[----:B------:R-:W-:-:S05]  /*04f0*/  FMNMX R5, RZ, R4, !PT ;  /* 0x00000004ff057209 */ /* 0x000fca0007800000 */
[----:B------:R0:W-:Y:S01]  /*0500*/  STG.E [R14.64+0x1c], R5 ;  /* 0x00001c050e007986 */ /* 0x0001e2000c101904 */
[----:B------:R-:W-:Y:S05]  /*0510*/  @!P1 EXIT ;  /* 0x000000000000994d */ /* 0x000fea0003800000 */
[----:B------:R-:W2:Y:S01]  /*0520*/  LDG.E.CONSTANT R3, [R2.64+0x20] ;  /* 0x0000200402037981 */ /* 0x000ea2000c1e9900 */
[----:B------:R-:W-:-:S04]  /*0530*/  FADD R6, RZ, R6 ;  /* 0x00000006ff067221 */ /* 0x000fc80000000000 */
[----:B------:R-:W-:-:S04]  /*0540*/  FADD R7, -R7, R6 ;  /* 0x0000000607077221 */ /* 0x000fc80000000100 */
[----:B------:R-:W-:-:S04]  /*0550*/  FADD R7, -R8, R7 ;  /* 0x0000000708077221 */ /* 0x000fc80000000100 */
[----:B------:R-:W-:-:S04]  /*0560*/  FADD R10, -R10, R7 ;  /* 0x000000070a0a7221 */ /* 0x000fc80000000100 */
[----:B------:R-:W-:-:S04]  /*0570*/  FADD R11, R11, R10 ;  /* 0x0000000a0b0b7221 */ /* 0x000fc80000000000 */
[----:B------:R-:W-:-:S04]  /*0580*/  FADD R11, R12, R11 ;  /* 0x0000000b0c0b7221 */ /* 0x000fc80000000000 */
[----:B------:R-:W-:-:S04]  /*0590*/  FADD R16, -R16, R11 ;  /* 0x0000000b10107221 */ /* 0x000fc80000000100 */
[----:B------:R-:W-:-:S04]  /*05a0*/  FADD R17, R17, R16 ;  /* 0x0000001011117221 */ /* 0x000fc80000000000 */
[----:B------:R-:W-:-:S04]  /*05b0*/  FADD R18, R17, R18 ;  /* 0x0000001211127221 */ /* 0x000fc80000000000 */
[----:B------:R-:W-:-:S04]  /*05c0*/  FADD R18, R18, R13 ;  /* 0x0000000d12127221 */ /* 0x000fc80000000000 */
[----:B--2---:R-:W-:-:S05]  /*05d0*/  FADD R3, R18, R3 ;  /* 0x0000000312037221 */ /* 0x004fca0000000000 */
[----:B------:R-:W-:-:S05]  /*05e0*/  FMNMX R3, RZ, R3, !PT ;  /* 0x00000003ff037209 */ /* 0x000fca0007800000 */
[----:B------:R-:W-:Y:S01]  /*05f0*/  STG.E [R14.64+0x20], R3 ;  /* 0x000020030e007986 */ /* 0x000fe2000c101904 */
[----:B------:R-:W-:Y:S05]  /*0600*/  EXIT ;  /* 0x000000000000794d */ /* 0x000fea0003800000 */
.L_x_20:
        /* <DEDUP_REMOVED lines=15> */
.L_x_97:


//--------------------- .text.tvmgen_default_fused_nn_contrib_conv2d_winograd_without_weight_transform_add_add_nn_relu_3_kernel --------------------------
	.section	.text.tvmgen_default_fused_nn_contrib_conv2d_winograd_without_weight_transform_add_add_nn_relu_3_kernel,"ax",@progbits
	.sectioninfo	@"SHI_REGISTERS=28"
	.align	128
        .global         tvmgen_default_fused_nn_contrib_conv2d_winograd_without_weight_transform_add_add_nn_relu_3_kernel
        .type           tvmgen_default_fused_nn_contrib_conv2d_winograd_without_weight_transform_add_add_nn_relu_3_kernel,@function
        .size           tvmgen_default_fused_nn_contrib_conv2d_winograd_without_weight_transform_add_add_nn_relu_3_kernel,(.L_x_98 - tvmgen_default_fused_nn_contrib_conv2d_winograd_without_weight_transform_add_add_nn_relu_3_kernel)
        .other          tvmgen_default_fused_nn_contrib_conv2d_winograd_without_weight_transform_add_add_nn_relu_3_kernel,@"STO_CUDA_ENTRY STV_DEFAULT"
tvmgen_default_fused_nn_contrib_conv2d_winograd_without_weight_transform_add_add_nn_relu_3_kernel:
.text.tvmgen_default_fused_nn_contrib_conv2d_winograd_without_weight_transform_add_add_nn_relu_3_kernel:
[----:B------:R-:W-:Y:S02]  /*0000*/  MOV R1, c[0x0][0x28] ;  /* 0x00000a0000017a02 */ /* 0x000fe40000000f00 */
[----:B------:R-:W0:Y:S01]  /*0010*/  S2R R21, SR_TID.X ;  /* 0x0000000000157919 */ /* 0x000e220000002100 */
[----:B------:R-:W-:Y:S01]  /*0020*/  MOV R23, 0x4 ;  /* 0x0000000400177802 */ /* 0x000fe20000000f00 */
[----:B------:R-:W-:Y:S01]  /*0030*/  ULDC.64 UR4, c[0x0][0x118] ;  /* 0x0000460000047ab9 */ /* 0x000fe20000000a00 */
[----:B------:R-:W-:Y:S01]  /*0040*/  MOV R20, RZ ;  /* 0x000000ff00147202 */ /* 0x000fe20000000f00 */
[----:B------:R-:W1:Y:S01]  /*0050*/  S2R R22, SR_CTAID.X ;  /* 0x0000000000167919 */ /* 0x000e620000002500 */
[----:B------:R-:W-:Y:S01]  /*0060*/  CS2R R16, SRZ ;  /* 0x0000000000107805 */ /* 0x000fe2000001ff00 */
[----:B------:R-:W-:Y:S01]  /*0070*/  CS2R R18, SRZ ;  /* 0x0000000000127805 */ /* 0x000fe2000001ff00 */
[----:B0-----:R-:W-:Y:S02]  /*0080*/  SHF.R.S32.HI R0, RZ, 0x4, R21 ;  /* 0x00000004ff007819 */ /* 0x001fe40000011415 */
[----:B------:R-:W-:Y:S02]  /*0090*/  LOP3.LUT R5, R21, 0xc, RZ, 0xc0, !PT ;  /* 0x0000000c15057812 */ /* 0x000fe400078ec0ff */
[----:B-1----:R-:W-:-:S02]  /*00a0*/  LEA R4, R22, R0, 0x3 ;  /* 0x0000000016047211 */ /* 0x002fc400078e18ff */
[C---:B------:R-:W-:Y:S02]  /*00b0*/  SHF.L.U32 R0, R21.reuse, 0x1, RZ ;  /* 0x0000000115007819 */ /* 0x040fe400000006ff */
[C---:B------:R-:W-:Y:S01]  /*00c0*/  LOP3.LUT P2, RZ, R21.reuse, 0xc, RZ, 0xc0, !PT ;  /* 0x0000000c15ff7812 */ /* 0x040fe2000784c0ff */
[----:B------:R-:W-:Y:S01]  /*00d0*/  IMAD R4, R4, 0x31, RZ ;  /* 0x0000003104047824 */ /* 0x000fe200078e02ff */
[----:B------:R-:W-:Y:S02]  /*00e0*/  LOP3.LUT R3, R0, 0x6, RZ, 0xc0, !PT ;  /* 0x0000000600037812 */ /* 0x000fe400078ec0ff */
[----:B------:R-:W-:Y:S02]  /*00f0*/  SHF.R.U32.HI R0, RZ, 0x2, R5 ;  /* 0x00000002ff007819 */ /* 0x000fe40000011605 */
[----:B------:R-:W-:Y:S02]  /*0100*/  IADD3 R3, R4, -0x8, R3 ;  /* 0xfffffff804037810 */ /* 0x000fe40007ffe003 */
[----:B------:R-:W-:-:S02]  /*0110*/  LOP3.LUT P3, RZ, R21, 0x3, RZ, 0xc0, !PT ;  /* 0x0000000315ff7812 */ /* 0x000fc4000786c0ff */
[----:B------:R-:W-:Y:S01]  /*0120*/  LOP3.LUT R2, R21, 0x3, RZ, 0xc0, !PT ;  /* 0x0000000315027812 */ /* 0x000fe200078ec0ff */
[----:B------:R-:W-:Y:S01]  /*0130*/  IMAD R3, R0, 0xe, R3 ;  /* 0x0000000e00037824 */ /* 0x000fe200078e0203 */
[----:B------:R-:W-:Y:S02]  /*0140*/  PLOP3.LUT P1, PT, P2, P3, PT, 0x2a, 0x0 ;  /* 0x000000000000781c */ /* 0x000fe40001726572 */
[----:B------:R-:W-:Y:S02]  /*0150*/  IADD3 R2, R2, 0x1, RZ ;  /* 0x0000000102027810 */ /* 0x000fe40007ffe0ff */
[----:B------:R-:W-:Y:S02]  /*0160*/  IADD3 R3, R3, 0x8, RZ ;  /* 0x0000000803037810 */ /* 0x000fe40007ffe0ff */
[----:B------:R-:W-:Y:S02]  /*0170*/  ISETP.NE.AND P0, PT, R5, RZ, PT ;  /* 0x000000ff0500720c */ /* 0x000fe40003f05270 */
[----:B------:R-:W-:Y:S01]  /*0180*/  IADD3 R5, R0, 0x1, RZ ;  /* 0x0000000100057810 */ /* 0x000fe20007ffe0ff */
[----:B------:R-:W-:Y:S01]  /*0190*/  IMAD.WIDE R14, R3, R23, c[0x0][0x168] ;  /* 0x00005a00030e7625 */ /* 0x000fe200078e0217 */
[----:B------:R-:W-:-:S02]  /*01a0*/  ISETP.GT.U32.AND P5, PT, R2, 0x3, PT ;  /* 0x000000030200780c */ /* 0x000fc40003fa4070 */
[----:B------:R-:W-:Y:S02]  /*01b0*/  ISETP.LT.U32.AND P0, PT, R2, 0x4, P0 ;  /* 0x000000040200780c */ /* 0x000fe40000701070 */
[C---:B------:R-:W-:Y:S01]  /*01c0*/  ISETP.GT.U32.OR P6, PT, R5.reuse, 0x3, !P3 ;  /* 0x000000030500780c */ /* 0x040fe20005fc4470 */
[----:B------:R-:W2:Y:S01]  /*01d0*/  @!P1 LDG.E.CONSTANT R3, [R14.64+-0x20] ;  /* 0xffffe0040e039981 */ /* 0x000ea2000c1e9900 */
[----:B------:R-:W-:Y:S02]  /*01e0*/  MOV R0, RZ ;  /* 0x000000ff00007202 */ /* 0x000fe40000000f00 */
[----:B------:R-:W-:Y:S01]  /*01f0*/  LOP3.LUT P4, RZ, R5, 0x4, R2, 0xc8, !PT ;  /* 0x0000000405ff7812 */ /* 0x000fe2000788c802 */
[----:B------:R-:W3:Y:S01]  /*0200*/  @P3 LDG.E.CONSTANT R20, [R14.64+-0x4] ;  /* 0xfffffc040e143981 */ /* 0x000ee2000c1e9900 */
[----:B------:R-:W-:-:S03]  /*0210*/  CS2R R12, SRZ ;  /* 0x00000000000c7805 */ /* 0x000fc6000001ff00 */
[----:B------:R-:W4:Y:S01]  /*0220*/  @P2 LDG.E.CONSTANT R17, [R14.64+-0x1c] ;  /* 0xffffe4040e112981 */ /* 0x000f22000c1e9900 */
[----:B------:R-:W-:Y:S01]  /*0230*/  ISETP.GT.U32.AND P2, PT, R5, 0x3, PT ;  /* 0x000000030500780c */ /* 0x000fe20003f44070 */
[----:B------:R-:W-:Y:S02]  /*0240*/  CS2R R8, SRZ ;  /* 0x0000000000087805 */ /* 0x000fe4000001ff00 */
[----:B------:R-:W5:Y:S01]  /*0250*/  @!P5 LDG.E.CONSTANT R0, [R14.64+0x4] ;  /* 0x000004040e00d981 */ /* 0x000f62000c1e9900 */
[----:B------:R-:W-:-:S03]  /*0260*/  CS2R R10, SRZ ;  /* 0x00000000000a7805 */ /* 0x000fc6000001ff00 */
[----:B------:R-:W5:Y:S04]  /*0270*/  @P0 LDG.E.CONSTANT R19, [R14.64+-0x18] ;  /* 0xffffe8040e130981 */ /* 0x000f68000c1e9900 */
[----:B------:R-:W5:Y:S04]  /*0280*/  @!P6 LDG.E.CONSTANT R13, [R14.64+0x18] ;  /* 0x000018040e0de981 */ /* 0x000f68000c1e9900 */
[----:B------:R0:W5:Y:S01]  /*0290*/  @!P4 LDG.E.CONSTANT R9, [R14.64+0x20] ;  /* 0x000020040e09c981 */ /* 0x000162000c1e9900 */
[----:B------:R-:W-:-:S03]  /*02a0*/  MOV R5, RZ ;  /* 0x000000ff00057202 */ /* 0x000fc60000000f00 */
[----:B------:R0:W5:Y:S01]  /*02b0*/  @P0 LDG.E.CONSTANT R16, [R14.64+-0x14] ;  /* 0xffffec040e100981 */ /* 0x000162000c1e9900 */
[----:B------:R-:W-:-:S03]  /*02c0*/  CS2R R6, SRZ ;  /* 0x0000000000067805 */ /* 0x000fc6000001ff00 */
[----:B------:R0:W5:Y:S04]  /*02d0*/  @!P2 LDG.E.CONSTANT R11, [R14.64+0x1c] ;  /* 0x00001c040e0ba981 */ /* 0x000168000c1e9900 */
[----:B------:R0:W5:Y:S04]  /*02e0*/  LDG.E.CONSTANT R4, [R14.64] ;  /* 0x000000040e047981 */ /* 0x000168000c1e9900 */
[----:B------:R0:W5:Y:S04]  /*02f0*/  @!P6 LDG.E.CONSTANT R12, [R14.64+0x34] ;  /* 0x000034040e0ce981 */ /* 0x000168000c1e9900 */
[----:B------:R0:W5:Y:S04]  /*0300*/  @!P4 LDG.E.CONSTANT R5, [R14.64+0x24] ;  /* 0x000024040e05c981 */ /* 0x000168000c1e9900 */
[----:B------:R0:W5:Y:S04]  /*0310*/  @!P5 LDG.E.CONSTANT R7, [R14.64+0x8] ;  /* 0x000008040e07d981 */ /* 0x000168000c1e9900 */
[----:B------:R0:W5:Y:S04]  /*0320*/  @!P2 LDG.E.CONSTANT R6, [R14.64+0x38] ;  /* 0x000038040e06a981 */ /* 0x000168000c1e9900 */
[----:B------:R0:W5:Y:S04]  /*0330*/  @!P4 LDG.E.CONSTANT R10, [R14.64+0x3c] ;  /* 0x00003c040e0ac981 */ /* 0x000168000c1e9900 */
[----:B------:R0:W5:Y:S01]  /*0340*/  @!P4 LDG.E.CONSTANT R8, [R14.64+0x40] ;  /* 0x000040040e08c981 */ /* 0x000162000c1e9900 */
[----:B------:R-:W-:Y:S01]  /*0350*/  LEA R2, R22, R21, 0x7 ;  /* 0x0000001516027211 */ /* 0x000fe200078e38ff */
[----:B--2---:R-:W-:-:S04]  /*0360*/  @!P1 FADD R18, RZ, R3 ;  /* 0x00000003ff129221 */ /* 0x004fc80000000000 */
[----:B------:R-:W-:Y:S01]  /*0370*/  IMAD.WIDE R2, R2, R23, c[0x0][0x160] ;  /* 0x0000580002027625 */ /* 0x000fe200078e0217 */
[----:B---3--:R-:W-:Y:S01]  /*0380*/  FADD R23, RZ, -R20 ;  /* 0x80000014ff177221 */ /* 0x008fe20000000000 */
[--C-:B----4-:R-:W-:Y:S01]  /*0390*/  FADD R21, RZ, -R17.reuse ;  /* 0x80000011ff157221 */ /* 0x110fe20000000000 */
[----:B------:R-:W-:Y:S02]  /*03a0*/  FADD R22, RZ, R17 ;  /* 0x00000011ff167221 */ /* 0x000fe40000000000 */
[----:B-----5:R-:W-:Y:S01]  /*03b0*/  FADD R23, R23, R0 ;  /* 0x0000000017177221 */ /* 0x020fe20000000000 */
[----:B------:R-:W-:Y:S01]  /*03c0*/  FADD R17, RZ, R20 ;  /* 0x00000014ff117221 */ /* 0x000fe20000000000 */
[----:B------:R-:W-:Y:S01]  /*03d0*/  FADD R18, -R19, R18 ;  /* 0x0000001213127221 */ /* 0x000fe20000000100 */
[----:B------:R-:W-:Y:S01]  /*03e0*/  FADD R22, R22, R19 ;  /* 0x0000001316167221 */ /* 0x000fe20000000000 */
[----:B------:R-:W-:Y:S01]  /*03f0*/  FADD R20, R23, R13 ;  /* 0x0000000d17147221 */ /* 0x000fe20000000000 */
[----:B0-----:R-:W-:Y:S01]  /*0400*/  FADD R14, R21, R19 ;  /* 0x00000013150e7221 */ /* 0x001fe20000000000 */
[----:B------:R-:W-:-:S02]  /*0410*/  FADD R18, R18, -R13 ;  /* 0x8000000d12127221 */ /* 0x000fc40000000000 */
[--C-:B------:R-:W-:Y:S01]  /*0420*/  FADD R19, R20, -R9.reuse ;  /* 0x8000000914137221 */ /* 0x100fe20000000000 */
[----:B------:R-:W-:Y:S01]  /*0430*/  FADD R24, R17, -R0 ;  /* 0x8000000011187221 */ /* 0x000fe20000000000 */
[----:B------:R-:W-:Y:S01]  /*0440*/  FADD R15, R18, R9 ;  /* 0x00000009120f7221 */ /* 0x000fe20000000000 */
[----:B------:R-:W-:Y:S02]  /*0450*/  FADD R16, R21, R16 ;  /* 0x0000001015107221 */ /* 0x000fe40000000000 */
[----:B------:R0:W-:Y:S01]  /*0460*/  STG.E [R2.64+0x20000], R19 ;  /* 0x0200001302007986 */ /* 0x0001e2000c101904 */
[--C-:B------:R-:W-:Y:S01]  /*0470*/  FADD R22, R22, -R11.reuse ;  /* 0x8000000b16167221 */ /* 0x100fe20000000000 */
[--C-:B------:R-:W-:Y:S01]  /*0480*/  FADD R14, R14, R11.reuse ;  /* 0x0000000b0e0e7221 */ /* 0x100fe20000000000 */
[----:B------:R-:W-:Y:S01]  /*0490*/  FADD R16, R16, R11 ;  /* 0x0000000b10107221 */ /* 0x000fe20000000000 */
[--C-:B------:R-:W-:Y:S01]  /*04a0*/  FADD R21, RZ, -R4.reuse ;  /* 0x80000004ff157221 */ /* 0x100fe20000000000 */
[----:B------:R-:W-:Y:S01]  /*04b0*/  FADD R17, R22, -R9 ;  /* 0x8000000916117221 */ /* 0x000fe20000000000 */
[----:B------:R-:W-:Y:S01]  /*04c0*/  FADD R24, R24, R13 ;  /* 0x0000000d18187221 */ /* 0x000fe20000000000 */
[----:B0-----:R-:W-:Y:S01]  /*04d0*/  FADD R19, RZ, R4 ;  /* 0x00000004ff137221 */ /* 0x001fe20000000000 */
[----:B------:R0:W-:Y:S01]  /*04e0*/  STG.E [R2.64], R15 ;  /* 0x0000000f02007986 */ /* 0x0001e2000c101904 */
[----:B------:R-:W-:Y:S01]  /*04f0*/  FADD R13, R14, -R9 ;  /* 0x800000090e0d7221 */ /* 0x000fe20000000000 */
[----:B------:R-:W-:Y:S01]  /*0500*/  FADD R23, R23, R12 ;  /* 0x0000000c17177221 */ /* 0x000fe20000000000 */
[--C-:B------:R-:W-:Y:S01]  /*0510*/  FADD R4, R19, -R0.reuse ;  /* 0x8000000013047221 */ /* 0x100fe20000000000 */
[C-C-:B------:R-:W-:Y:S01]  /*0520*/  FADD R14, R21.reuse, R0.reuse ;  /* 0x00000000150e7221 */ /* 0x140fe20000000000 */
[C-C-:B------:R-:W-:Y:S01]  /*0530*/  FADD R12, R21.reuse, -R0.reuse ;  /* 0x80000000150c7221 */ /* 0x140fe20000000000 */
[----:B------:R1:W-:Y:S01]  /*0540*/  STG.E [R2.64+0x10000], R17 ;  /* 0x0100001102007986 */ /* 0x0003e2000c101904 */
[----:B------:R-:W-:Y:S01]  /*0550*/  FADD R18, R21, R7 ;  /* 0x0000000715127221 */ /* 0x000fe20000000000 */
[----:B0-----:R-:W-:Y:S01]  /*0560*/  FADD R15, R16, -R5 ;  /* 0x80000005100f7221 */ /* 0x001fe20000000000 */
[C---:B------:R-:W-:Y:S01]  /*0570*/  FADD R16, R19.reuse, R0 ;  /* 0x0000000013107221 */ /* 0x040fe20000000000 */
[----:B------:R-:W-:Y:S01]  /*0580*/  FADD R19, R19, -R7 ;  /* 0x8000000713137221 */ /* 0x000fe20000000000 */
[--C-:B------:R-:W-:Y:S01]  /*0590*/  FADD R0, R4, -R11.reuse ;  /* 0x8000000b04007221 */ /* 0x100fe20000000000 */
[--C-:B------:R-:W-:Y:S01]  /*05a0*/  FADD R14, R14, -R11.reuse ;  /* 0x8000000b0e0e7221 */ /* 0x100fe20000000000 */
[--C-:B------:R-:W-:Y:S01]  /*05b0*/  FADD R16, R16, R11.reuse ;  /* 0x0000000b10107221 */ /* 0x100fe20000000000 */
[--C-:B-1----:R-:W-:Y:S01]  /*05c0*/  FADD R17, R4, -R6.reuse ;  /* 0x8000000604117221 */ /* 0x102fe20000000000 */
[C-C-:B------:R-:W-:Y:S01]  /*05d0*/  FADD R4, R12.reuse, R11.reuse ;  /* 0x0000000b0c047221 */ /* 0x140fe20000000000 */
[--C-:B------:R-:W-:Y:S01]  /*05e0*/  FADD R21, R12, R6.reuse ;  /* 0x000000060c157221 */ /* 0x100fe20000000000 */
[C-C-:B------:R-:W-:Y:S01]  /*05f0*/  FADD R12, R19.reuse, -R11.reuse ;  /* 0x8000000b130c7221 */ /* 0x140fe20000000000 */
[----:B------:R-:W-:Y:S01]  /*0600*/  FADD R18, R18, -R11 ;  /* 0x8000000b12127221 */ /* 0x000fe20000000000 */
[----:B------:R-:W-:Y:S01]  /*0610*/  FADD R19, R19, -R6 ;  /* 0x8000000613137221 */ /* 0x000fe20000000000 */
[----:B------:R0:W-:Y:S01]  /*0620*/  STG.E [R2.64+0x8000], R13 ;  /* 0x0080000d02007986 */ /* 0x0001e2000c101904 */
[--C-:B------:R-:W-:Y:S01]  /*0630*/  FADD R25, R24, -R9.reuse ;  /* 0x8000000918197221 */ /* 0x100fe20000000000 */
[--C-:B------:R-:W-:Y:S01]  /*0640*/  FADD R7, R0, R9.reuse ;  /* 0x0000000900077221 */ /* 0x100fe20000000000 */
[--C-:B------:R-:W-:Y:S01]  /*0650*/  FADD R11, R4, R9.reuse ;  /* 0x00000009040b7221 */ /* 0x100fe20000000000 */
[----:B------:R1:W-:Y:S01]  /*0660*/  STG.E [R2.64+0x18000], R15 ;  /* 0x0180000f02007986 */ /* 0x0003e2000c101904 */
[--C-:B------:R-:W-:Y:S01]  /*0670*/  FADD R23, R23, -R10.reuse ;  /* 0x8000000a17177221 */ /* 0x100fe20000000000 */
[--C-:B------:R-:W-:Y:S01]  /*0680*/  FADD R17, R17, R10.reuse ;  /* 0x0000000a11117221 */ /* 0x100fe20000000000 */
[----:B------:R-:W-:Y:S01]  /*0690*/  FADD R21, R21, R10 ;  /* 0x0000000a15157221 */ /* 0x000fe20000000000 */
[----:B------:R-:W-:Y:S01]  /*06a0*/  FADD R19, R19, R8 ;  /* 0x0000000813137221 */ /* 0x000fe20000000000 */
[--C-:B0-----:R-:W-:Y:S01]  /*06b0*/  FADD R13, R14, R9.reuse ;  /* 0x000000090e0d7221 */ /* 0x101fe20000000000 */
[----:B-1----:R-:W-:Y:S01]  /*06c0*/  FADD R15, R16, R9 ;  /* 0x00000009100f7221 */ /* 0x002fe20000000000 */
[--C-:B------:R-:W-:Y:S01]  /*06d0*/  FADD R9, R12, R5.reuse ;  /* 0x000000050c097221 */ /* 0x100fe20000000000 */
        /* <DEDUP_REMOVED lines=13> */
.L_x_21:
        /* <DEDUP_REMOVED lines=13> */
.L_x_98:


//--------------------- .text.tvmgen_default_fused_nn_contrib_conv2d_winograd_without_weight_transform_add_add_nn_relu_1_kernel_1 --------------------------
	.section	.text.tvmgen_default_fused_nn_contrib_conv2d_winograd_without_weight_transform_add_add_nn_relu_1_kernel_1,"ax",@progbits
	.sectionflags	@"SHF_BARRIERS=1"
	.sectioninfo	@"SHI_REGISTERS=51"
	.align	128
        .global         tvmgen_default_fused_nn_contrib_conv2d_winograd_without_weight_transform_add_add_nn_relu_1_kernel_1
        .type           tvmgen_default_fused_nn_contrib_conv2d_winograd_without_weight_transform_add_add_nn_relu_1_kernel_1,@function
        .size           tvmgen_default_fused_nn_contrib_conv2d_winograd_without_weight_transform_add_add_nn_relu_1_kernel_1,(.L_x_99 - tvmgen_default_fused_nn_contrib_conv2d_winograd_without_weight_transform_add_add_nn_relu_1_kernel_1)
        .other          tvmgen_default_fused_nn_contrib_conv2d_winograd_without_weight_transform_add_add_nn_relu_1_kernel_1,@"STO_CUDA_ENTRY STV_DEFAULT"
tvmgen_default_fused_nn_contrib_conv2d_winograd_without_weight_transform_add_add_nn_relu_1_kernel_1:
.text.tvmgen_default_fused_nn_contrib_conv2d_winograd_without_weight_transform_add_add_nn_relu_1_kernel_1:
[----:B------:R-:W-:Y:S02]  /*0000*/  MOV R1, c[0x0][0x28] ;  /* 0x00000a0000017a02 */ /* 0x000fe40000000f00 */
[----:B------:R-:W0:Y:S01]  /*0010*/  S2R R0, SR_CTAID.Z ;  /* 0x0000000000007919 */ /* 0x000e220000002700 */
[----:B------:R-:W-:Y:S01]  /*0020*/  MOV R28, RZ ;  /* 0x000000ff001c7202 */ /* 0x000fe20000000f00 */
[----:B------:R-:W-:Y:S01]  /*0030*/  CS2R R40, SRZ ;  /* 0x0000000000287805 */ /* 0x000fe2000001ff00 */
[----:B------:R-:W-:Y:S01]  /*0040*/  MOV R5, RZ ;  /* 0x000000ff00057202 */ /* 0x000fe20000000f00 */
[----:B------:R-:W1:Y:S01]  /*0050*/  S2R R2, SR_TID.Y ;  /* 0x0000000000027919 */ /* 0x000e620000002200 */
[----:B------:R-:W-:Y:S01]  /*0060*/  MOV R20, RZ ;  /* 0x000000ff00147202 */ /* 0x000fe20000000f00 */
[----:B------:R-:W-:Y:S01]  /*0070*/  CS2R R38, SRZ ;  /* 0x0000000000267805 */ /* 0x000fe2000001ff00 */
[----:B------:R-:W-:Y:S01]  /*0080*/  MOV R35, RZ ;  /* 0x000000ff00237202 */ /* 0x000fe20000000f00 */
[----:B------:R-:W2:Y:S01]  /*0090*/  S2R R3, SR_TID.X ;  /* 0x0000000000037919 */ /* 0x000ea20000002100 */
[----:B------:R-:W-:Y:S01]  /*00a0*/  CS2R R36, SRZ ;  /* 0x0000000000247805 */ /* 0x000fe2000001ff00 */
[----:B------:R-:W-:Y:S01]  /*00b0*/  CS2R R30, SRZ ;  /* 0x00000000001e7805 */ /* 0x000fe2000001ff00 */
[----:B------:R-:W-:Y:S01]  /*00c0*/  MOV R25, RZ ;  /* 0x000000ff00197202 */ /* 0x000fe20000000f00 */
[----:B------:R-:W-:Y:S01]  /*00d0*/  ULDC.64 UR4, c[0x0][0x118] ;  /* 0x0000460000047ab9 */ /* 0x000fe20000000a00 */
[----:B------:R-:W-:-:S02]  /*00e0*/  MOV R26, RZ ;  /* 0x000000ff001a7202 */ /* 0x000fc40000000f00 */
[----:B------:R-:W-:Y:S02]  /*00f0*/  MOV R22, RZ ;  /* 0x000000ff00167202 */ /* 0x000fe40000000f00 */
[----:B------:R-:W-:Y:S02]  /*0100*/  MOV R14, RZ ;  /* 0x000000ff000e7202 */ /* 0x000fe40000000f00 */
[----:B------:R-:W-:Y:S02]  /*0110*/  MOV R12, RZ ;  /* 0x000000ff000c7202 */ /* 0x000fe40000000f00 */
.L_x_23:
[----:B------:R-:W3:Y:S01]  /*0120*/  S2R R7, SR_CTAID.Y ;  /* 0x0000000000077919 */ /* 0x000ee20000002600 */
[--C-:B-12---:R-:W-:Y:S01]  /*0130*/  IMAD R13, R2, 0x31, R3.reuse ;  /* 0x00000031020d7824 */ /* 0x106fe200078e0203 */
[C---:B0-----:R-:W-:Y:S02]  /*0140*/  LEA R9, R0.reuse, R5, 0x3 ;  /* 0x0000000500097211 */ /* 0x041fe400078e18ff */
[----:B------:R-:W-:Y:S01]  /*0150*/  MOV R4, 0x4 ;  /* 0x0000000400047802 */ /* 0x000fe20000000f00 */
[----:B------:R-:W-:Y:S01]  /*0160*/  IMAD R17, R0, 0x6200, R3 ;  /* 0x0000620000117824 */ /* 0x000fe200078e0203 */
[----:B------:R-:W-:Y:S01]  /*0170*/  SHF.L.U32 R15, R13, 0x2, RZ ;  /* 0x000000020d0f7819 */ /* 0x000fe200000006ff */
[----:B------:R-:W-:Y:S01]  /*0180*/  BAR.SYNC.DEFER_BLOCKING 0x0 ;  /* 0x0000000000007b1d */ /* 0x000fe20000010000 */
[----:B------:R-:W-:-:S02]  /*0190*/  SHF.L.U32 R9, R9, 0xb, RZ ;  /* 0x0000000b09097819 */ /* 0x000fc400000006ff */
[----:B------:R-:W-:Y:S02]  /*01a0*/  LOP3.LUT R8, R15, 0xffffff80, RZ, 0xc0, !PT ;  /* 0xffffff800f087812 */ /* 0x000fe400078ec0ff */
[----:B---3--:R-:W-:-:S04]  /*01b0*/  SHF.L.U32 R16, R7, 0x5, RZ ;  /* 0x0000000507107819 */ /* 0x008fc800000006ff */
[----:B------:R-:W-:-:S04]  /*01c0*/  LOP3.LUT R6, R16, 0xffffffe0, R13, 0xe2, !PT ;  /* 0xffffffe010067812 */ /* 0x000fc800078ee20d */
[----:B------:R-:W-:Y:S02]  /*01d0*/  IADD3 R11, R9, R6, R8 ;  /* 0x00000006090b7210 */ /* 0x000fe40007ffe008 */
[----:B------:R-:W0:Y:S01]  /*01e0*/  S2R R8, SR_CTAID.X ;  /* 0x0000000000087919 */ /* 0x000e220000002500 */
[C---:B------:R-:W-:Y:S02]  /*01f0*/  ISETP.GT.AND P0, PT, R13.reuse, 0x77, PT ;  /* 0x000000770d00780c */ /* 0x040fe40003f04270 */
[----:B------:R-:W-:Y:S01]  /*0200*/  IADD3 R18, R13, 0x4, RZ ;  /* 0x000000040d127810 */ /* 0x000fe20007ffe0ff */
[----:B------:R-:W-:Y:S01]  /*0210*/  IMAD.WIDE R10, R11, R4, c[0x0][0x170] ;  /* 0x00005c000b0a7625 */ /* 0x000fe200078e0204 */
[----:B------:R-:W-:Y:S02]  /*0220*/  ISETP.GT.OR P0, PT, R2, 0x2, P0 ;  /* 0x000000020200780c */ /* 0x000fe40000704670 */
[----:B------:R-:W-:Y:S02]  /*0230*/  SHF.L.U32 R19, R7, 0x5, RZ ;  /* 0x0000000507137819 */ /* 0x000fe400000006ff */
[----:B------:R-:W-:Y:S01]  /*0240*/  SHF.R.S32.HI R24, RZ, 0x1, R2 ;  /* 0x00000001ff187819 */ /* 0x000fe20000011402 */
[----:B------:R1:W2:Y:S01]  /*0250*/  LDG.E.CONSTANT R6, [R10.64] ;  /* 0x000000040a067981 */ /* 0x0002a2000c1e9900 */
[----:B------:R-:W-:-:S02]  /*0260*/  LOP3.LUT R18, R19, 0xffffffe0, R18, 0xe2, !PT ;  /* 0xffffffe013127812 */ /* 0x000fc400078ee212 */
[----:B-1----:R-:W-:-:S05]  /*0270*/  IADD3 R10, R15, 0x310, RZ ;  /* 0x000003100f0a7810 */ /* 0x002fca0007ffe0ff */
[----:B------:R-:W-:Y:S01]  /*0280*/  @!P0 IADD3 R15, R15, 0x620, RZ ;  /* 0x000006200f0f8810 */ /* 0x000fe20007ffe0ff */
[----:B0-----:R-:W-:Y:S01]  /*0290*/  IMAD R19, R8, 0x62, R17 ;  /* 0x0000006208137824 */ /* 0x001fe200078e0211 */
[----:B------:R-:W-:Y:S02]  /*02a0*/  @!P0 IADD3 R17, R13, 0x8, RZ ;  /* 0x000000080d118810 */ /* 0x000fe40007ffe0ff */
[----:B------:R-:W-:Y:S01]  /*02b0*/  LOP3.LUT R10, R10, 0xffffff80, RZ, 0xc0, !PT ;  /* 0xffffff800a0a7812 */ /* 0x000fe200078ec0ff */
[----:B------:R-:W-:Y:S01]  /*02c0*/  IMAD R19, R24, 0xc4, R19 ;  /* 0x000000c418137824 */ /* 0x000fe200078e0213 */
[----:B------:R-:W-:Y:S02]  /*02d0*/  LOP3.LUT R24, R2, 0x1, RZ, 0xc0, !PT ;  /* 0x0000000102187812 */ /* 0x000fe400078ec0ff */
[----:B------:R-:W-:Y:S02]  /*02e0*/  @!P0 LOP3.LUT R16, R16, 0xffffffe0, R17, 0xe2, !PT ;  /* 0xffffffe010108812 */ /* 0x000fe400078ee211 */
[----:B------:R-:W-:Y:S01]  /*02f0*/  @!P0 LOP3.LUT R15, R15, 0xffffff80, RZ, 0xc0, !PT ;  /* 0xffffff800f0f8812 */ /* 0x000fe200078ec0ff */
[----:B------:R-:W-:Y:S01]  /*0300*/  IMAD R24, R24, 0x31, R19 ;  /* 0x0000003118187824 */ /* 0x000fe200078e0213 */
[----:B------:R-:W-:-:S02]  /*0310*/  IADD3 R19, R9, R18, R10 ;  /* 0x0000001209137210 */ /* 0x000fc40007ffe00a */
[----:B------:R-:W-:Y:S01]  /*0320*/  @!P0 IADD3 R15, R9, R16, R15 ;  /* 0x00000010090f8210 */ /* 0x000fe20007ffe00f */
[----:B------:R-:W-:Y:S02]  /*0330*/  IMAD R11, R5, 0xc40, R24 ;  /* 0x00000c40050b7824 */ /* 0x000fe400078e0218 */
[----:B------:R-:W-:-:S04]  /*0340*/  IMAD.WIDE R18, R19, R4, c[0x0][0x170] ;  /* 0x00005c0013127625 */ /* 0x000fc800078e0204 */
[-C--:B------:R-:W-:Y:S02]  /*0350*/  @!P0 IMAD.WIDE R16, R15, R4.reuse, c[0x0][0x170] ;  /* 0x00005c000f108625 */ /* 0x080fe400078e0204 */
[----:B------:R-:W3:Y:S02]  /*0360*/  LDG.E.CONSTANT R18, [R18.64] ;  /* 0x0000000412127981 */ /* 0x000ee4000c1e9900 */
[----:B------:R-:W-:Y:S02]  /*0370*/  IMAD.WIDE R10, R11, R4, c[0x0][0x168] ;  /* 0x00005a000b0a7625 */ /* 0x000fe400078e0204 */
[----:B------:R-:W4:Y:S04]  /*0380*/  @!P0 LDG.E.CONSTANT R16, [R16.64] ;  /* 0x0000000410108981 */ /* 0x000f28000c1e9900 */
[----:B------:R-:W5:Y:S04]  /*0390*/  LDG.E.CONSTANT R4, [R10.64] ;  /* 0x000000040a047981 */ /* 0x000f68000c1e9900 */
[----:B------:R-:W5:Y:S04]  /*03a0*/  LDG.E.CONSTANT R24, [R10.64+0x620] ;  /* 0x000620040a187981 */ /* 0x000f68000c1e9900 */
[----:B------:R-:W5:Y:S04]  /*03b0*/  LDG.E.CONSTANT R32, [R10.64+0xc40] ;  /* 0x000c40040a207981 */ /* 0x000f68000c1e9900 */
[----:B------:R-:W5:Y:S04]  /*03c0*/  LDG.E.CONSTANT R34, [R10.64+0x1260] ;  /* 0x001260040a227981 */ /* 0x000f68000c1e9900 */
[----:B------:R-:W5:Y:S04]  /*03d0*/  LDG.E.CONSTANT R42, [R10.64+0x1880] ;  /* 0x001880040a2a7981 */ /* 0x000f68000c1e9900 */
[----:B------:R-:W5:Y:S04]  /*03e0*/  LDG.E.CONSTANT R44, [R10.64+0x1ea0] ;  /* 0x001ea0040a2c7981 */ /* 0x000f68000c1e9900 */
[----:B------:R-:W5:Y:S04]  /*03f0*/  LDG.E.CONSTANT R46, [R10.64+0x24c0] ;  /* 0x0024c0040a2e7981 */ /* 0x000f68000c1e9900 */
[----:B------:R-:W5:Y:S01]  /*0400*/  LDG.E.CONSTANT R48, [R10.64+0x2ae0] ;  /* 0x002ae0040a307981 */ /* 0x000f62000c1e9900 */
[----:B------:R-:W-:-:S03]  /*0410*/  LEA R9, R2, 0x80, 0x3 ;  /* 0x0000008002097811 */ /* 0x000fc600078e18ff */
[----:B--2---:R0:W-:Y:S02]  /*0420*/  STS [R13.X4], R6 ;  /* 0x000000060d007388 */ /* 0x0041e40000004800 */
[----:B0-----:R-:W-:-:S04]  /*0430*/  LEA R6, R3, 0x800, 0x2 ;  /* 0x0000080003067811 */ /* 0x001fc800078e10ff */
[----:B------:R-:W-:Y:S01]  /*0440*/  IADD3 R6, R6, 0x188, RZ ;  /* 0x0000018806067810 */ /* 0x000fe20007ffe0ff */
[----:B---3--:R-:W-:Y:S04]  /*0450*/  STS [R13.X4+0x310], R18 ;  /* 0x000310120d007388 */ /* 0x008fe80000004800 */
[----:B----4-:R-:W-:Y:S04]  /*0460*/  @!P0 STS [R13.X4+0x620], R16 ;  /* 0x000620100d008388 */ /* 0x010fe80000004800 */
[----:B-----5:R0:W-:Y:S04]  /*0470*/  STS [R13.X4+0x800], R4 ;  /* 0x000800040d007388 */ /* 0x0201e80000004800 */
[----:B------:R1:W-:Y:S04]  /*0480*/  STS [R13.X4+0xb10], R24 ;  /* 0x000b10180d007388 */ /* 0x0003e80000004800 */
[----:B------:R1:W-:Y:S04]  /*0490*/  STS [R13.X4+0xe20], R32 ;  /* 0x000e20200d007388 */ /* 0x0003e80000004800 */
[----:B------:R1:W-:Y:S04]  /*04a0*/  STS [R13.X4+0x1130], R34 ;  /* 0x001130220d007388 */ /* 0x0003e80000004800 */
[----:B------:R1:W-:Y:S04]  /*04b0*/  STS [R13.X4+0x1440], R42 ;  /* 0x0014402a0d007388 */ /* 0x0003e80000004800 */
[----:B------:R1:W-:Y:S04]  /*04c0*/  STS [R13.X4+0x1750], R44 ;  /* 0x0017502c0d007388 */ /* 0x0003e80000004800 */
[----:B------:R1:W-:Y:S04]  /*04d0*/  STS [R13.X4+0x1a60], R46 ;  /* 0x001a602e0d007388 */ /* 0x0003e80000004800 */
[----:B------:R1:W-:Y:S01]  /*04e0*/  STS [R13.X4+0x1d70], R48 ;  /* 0x001d70300d007388 */ /* 0x0003e20000004800 */
[----:B0-----:R-:W-:-:S03]  /*04f0*/  MOV R4, 0x80 ;  /* 0x0000008000047802 */ /* 0x001fc60000000f00 */
[----:B------:R-:W-:Y:S06]  /*0500*/  BAR.SYNC.DEFER_BLOCKING 0x0 ;  /* 0x0000000000007b1d */ /* 0x000fec0000010000 */
.L_x_22:
[----:B------:R-:W-:Y:S01]  /*0510*/  LDS R29, [R6+-0x188] ;  /* 0xfffe7800061d7984 */ /* 0x000fe20000000800 */
[----:B------:R-:W-:-:S03]  /*0520*/  IADD3 R4, R4, 0x400, RZ ;  /* 0x0000040004047810 */ /* 0x000fc60007ffe0ff */
[----:B------:R-:W0:Y:S01]  /*0530*/  LDS.64 R16, [R9+-0x80] ;  /* 0xffff800009107984 */ /* 0x000e220000000a00 */
[----:B------:R-:W-:-:S03]  /*0540*/  ISETP.NE.AND P0, PT, R4, 0x880, PT ;  /* 0x000008800400780c */ /* 0x000fc60003f05270 */
[----:B------:R-:W2:Y:S04]  /*0550*/  LDS R15, [R6+-0xc4] ;  /* 0xffff3c00060f7984 */ /* 0x000ea80000000800 */
[----:B------:R-:W3:Y:S04]  /*0560*/  LDS.64 R10, [R9+-0x60] ;  /* 0xffffa000090a7984 */ /* 0x000ee80000000a00 */
[----:B-1----:R-:W1:Y:S01]  /*0570*/  LDS.64 R32, [R9+-0x40] ;  /* 0xffffc00009207984 */ /* 0x002e620000000a00 */
[C---:B0-----:R-:W-:Y:S01]  /*0580*/  FFMA R34, R29.reuse, R17, R20 ;  /* 0x000000111d227223 */ /* 0x041fe20000000014 */
[----:B------:R-:W-:-:S02]  /*0590*/  FFMA R13, R29, R16, R28 ;  /* 0x000000101d0d7223 */ /* 0x000fc4000000001c */
[----:B------:R-:W0:Y:S01]  /*05a0*/  LDS.64 R20, [R9+-0x20] ;  /* 0xffffe00009147984 */ /* 0x000e220000000a00 */
[----:B--2---:R-:W-:Y:S01]  /*05b0*/  FFMA R23, R16, R15, R35 ;  /* 0x0000000f10177223 */ /* 0x004fe20000000023 */
[----:B------:R-:W-:Y:S02]  /*05c0*/  FFMA R18, R15, R17, R40 ;  /* 0x000000110f127223 */ /* 0x000fe40000000028 */
[----:B------:R-:W-:Y:S01]  /*05d0*/  LDS.64 R16, [R9] ;  /* 0x0000000009107984 */ /* 0x000fe20000000a00 */
[C---:B---3--:R-:W-:Y:S01]  /*05e0*/  FFMA R27, R29.reuse, R10, R38 ;  /* 0x0000000a1d1b7223 */ /* 0x048fe20000000026 */
[-C--:B------:R-:W-:Y:S01]  /*05f0*/  FFMA R28, R29, R11.reuse, R36 ;  /* 0x0000000b1d1c7223 */ /* 0x080fe20000000024 */
[----:B------:R-:W-:Y:S01]  /*0600*/  FFMA R24, R15, R11, R30 ;  /* 0x0000000b0f187223 */ /* 0x000fe2000000001e */
[----:B------:R-:W-:Y:S01]  /*0610*/  FFMA R19, R10, R15, R41 ;  /* 0x0000000f0a137223 */ /* 0x000fe20000000029 */
[C---:B-1----:R-:W-:Y:S01]  /*0620*/  FFMA R35, R29.reuse, R32, R25 ;  /* 0x000000201d237223 */ /* 0x042fe20000000019 */
[----:B------:R-:W-:Y:S01]  /*0630*/  FFMA R26, R29, R33, R26 ;  /* 0x000000211d1a7223 */ /* 0x000fe2000000001a */
[----:B------:R-:W-:Y:S01]  /*0640*/  FFMA R25, R32, R15, R39 ;  /* 0x0000000f20197223 */ /* 0x000fe20000000027 */
[----:B------:R-:W1:Y:S01]  /*0650*/  LDS R30, [R6] ;  /* 0x00000000061e7984 */ /* 0x000e620000000800 */
[----:B------:R-:W-:-:S03]  /*0660*/  FFMA R33, R15, R33, R22 ;  /* 0x000000210f217223 */ /* 0x000fc60000000016 */
[----:B------:R-:W2:Y:S04]  /*0670*/  LDS R32, [R6+0xc4] ;  /* 0x0000c40006207984 */ /* 0x000ea80000000800 */
[----:B------:R-:W3:Y:S01]  /*0680*/  LDS.64 R10, [R9+0x40] ;  /* 0x00004000090a7984 */ /* 0x000ee20000000a00 */
[C---:B0-----:R-:W-:Y:S01]  /*0690*/  FFMA R31, R29.reuse, R20, R31 ;  /* 0x000000141d1f7223 */ /* 0x041fe2000000001f */
[----:B------:R-:W-:Y:S01]  /*06a0*/  FFMA R29, R29, R21, R14 ;  /* 0x000000151d1d7223 */ /* 0x000fe2000000000e */
[----:B------:R-:W-:Y:S01]  /*06b0*/  FFMA R37, R20, R15, R37 ;  /* 0x0000000f14257223 */ /* 0x000fe20000000025 */
[----:B------:R-:W-:Y:S02]  /*06c0*/  FFMA R21, R15, R21, R12 ;  /* 0x000000150f157223 */ /* 0x000fe4000000000c */
[----:B------:R-:W0:Y:S01]  /*06d0*/  LDS.64 R14, [R9+0x20] ;  /* 0x00002000090e7984 */ /* 0x000e220000000a00 */
[C---:B-1----:R-:W-:Y:S01]  /*06e0*/  FFMA R22, R30.reuse, R16, R13 ;  /* 0x000000101e167223 */ /* 0x042fe2000000000d */
[----:B------:R-:W-:-:S02]  /*06f0*/  FFMA R34, R30, R17, R34 ;  /* 0x000000111e227223 */ /* 0x000fc40000000022 */
[----:B------:R-:W1:Y:S01]  /*0700*/  LDS.64 R12, [R9+0x60] ;  /* 0x00006000090c7984 */ /* 0x000e620000000a00 */
[----:B--2---:R-:W-:Y:S01]  /*0710*/  FFMA R23, R16, R32, R23 ;  /* 0x0000002010177223 */ /* 0x004fe20000000017 */
[----:B------:R-:W-:Y:S01]  /*0720*/  FFMA R18, R32, R17, R18 ;  /* 0x0000001120127223 */ /* 0x000fe20000000012 */
[----:B---3--:R-:W-:Y:S01]  /*0730*/  FFMA R17, R30, R10, R35 ;  /* 0x0000000a1e117223 */ /* 0x008fe20000000023 */
[----:B------:R-:W-:Y:S01]  /*0740*/  FFMA R25, R10, R32, R25 ;  /* 0x000000200a197223 */ /* 0x000fe20000000019 */
[C---:B------:R-:W-:Y:S01]  /*0750*/  FFMA R26, R30.reuse, R11, R26 ;  /* 0x0000000b1e1a7223 */ /* 0x040fe2000000001a */
[----:B------:R-:W-:Y:S01]  /*0760*/  LDS R35, [R6+0x24c] ;  /* 0x00024c0006237984 */ /* 0x000fe20000000800 */
[CC--:B0-----:R-:W-:Y:S01]  /*0770*/  FFMA R16, R30.reuse, R15.reuse, R28 ;  /* 0x0000000f1e107223 */ /* 0x0c1fe2000000001c */
[----:B------:R-:W-:Y:S01]  /*0780*/  FFMA R27, R30, R14, R27 ;  /* 0x0000000e1e1b7223 */ /* 0x000fe2000000001b */
[-C--:B------:R-:W-:Y:S01]  /*0790*/  FFMA R19, R14, R32.reuse, R19 ;  /* 0x000000200e137223 */ /* 0x080fe20000000013 */
[C---:B------:R-:W-:Y:S01]  /*07a0*/  FFMA R24, R32.reuse, R15, R24 ;  /* 0x0000000f20187223 */ /* 0x040fe20000000018 */
[----:B------:R-:W-:Y:S01]  /*07b0*/  FFMA R28, R32, R11, R33 ;  /* 0x0000000b201c7223 */ /* 0x000fe20000000021 */
[----:B------:R-:W0:Y:S04]  /*07c0*/  LDS.64 R14, [R9+0xa0] ;  /* 0x0000a000090e7984 */ /* 0x000e280000000a00 */
[----:B------:R-:W2:Y:S01]  /*07d0*/  LDS.64 R10, [R9+0x80] ;  /* 0x00008000090a7984 */ /* 0x000ea20000000a00 */
[----:B-1----:R-:W-:Y:S01]  /*07e0*/  FFMA R37, R12, R32, R37 ;  /* 0x000000200c257223 */ /* 0x002fe20000000025 */
[----:B------:R-:W-:Y:S01]  /*07f0*/  FFMA R31, R30, R12, R31 ;  /* 0x0000000c1e1f7223 */ /* 0x000fe2000000001f */
[-C--:B------:R-:W-:Y:S01]  /*0800*/  FFMA R32, R32, R13.reuse, R21 ;  /* 0x0000000d20207223 */ /* 0x080fe20000000015 */
[----:B------:R-:W1:Y:S01]  /*0810*/  LDS R33, [R6+0x188] ;  /* 0x0001880006217984 */ /* 0x000e620000000800 */
[----:B------:R-:W-:-:S03]  /*0820*/  FFMA R30, R30, R13, R29 ;  /* 0x0000000d1e1e7223 */ /* 0x000fc6000000001d */
[----:B------:R-:W3:Y:S04]  /*0830*/  LDS.64 R20, [R9+0xc0] ;  /* 0x0000c00009147984 */ /* 0x000ee80000000a00 */
[----:B------:R-:W-:Y:S01]  /*0840*/  LDS R29, [R6+0x3d4] ;  /* 0x0003d400061d7984 */ /* 0x000fe20000000800 */
[----:B0-----:R-:W-:Y:S01]  /*0850*/  FFMA R13, R14, R35, R19 ;  /* 0x000000230e0d7223 */ /* 0x001fe20000000013 */
[C---:B------:R-:W-:Y:S01]  /*0860*/  FFMA R24, R35.reuse, R15, R24 ;  /* 0x0000000f23187223 */ /* 0x040fe20000000018 */
[----:B--2---:R-:W-:Y:S01]  /*0870*/  FFMA R12, R35, R11, R18 ;  /* 0x0000000b230c7223 */ /* 0x004fe20000000012 */
[----:B------:R-:W-:Y:S01]  /*0880*/  FFMA R23, R10, R35, R23 ;  /* 0x000000230a177223 */ /* 0x000fe20000000017 */
[----:B------:R-:W0:Y:S01]  /*0890*/  LDS.64 R18, [R9+0xe0] ;  /* 0x0000e00009127984 */ /* 0x000e220000000a00 */
[C---:B-1----:R-:W-:Y:S01]  /*08a0*/  FFMA R22, R33.reuse, R10, R22 ;  /* 0x0000000a21167223 */ /* 0x042fe20000000016 */
[C---:B------:R-:W-:Y:S01]  /*08b0*/  FFMA R10, R33.reuse, R11, R34 ;  /* 0x0000000b210a7223 */ /* 0x040fe20000000022 */
[C---:B------:R-:W-:Y:S01]  /*08c0*/  FFMA R11, R33.reuse, R14, R27 ;  /* 0x0000000e210b7223 */ /* 0x040fe2000000001b */
[C---:B------:R-:W-:Y:S01]  /*08d0*/  FFMA R14, R33.reuse, R15, R16 ;  /* 0x0000000f210e7223 */ /* 0x040fe20000000010 */
[C---:B---3--:R-:W-:Y:S01]  /*08e0*/  FFMA R15, R33.reuse, R20, R17 ;  /* 0x00000014210f7223 */ /* 0x048fe20000000011 */
[----:B------:R-:W-:Y:S01]  /*08f0*/  LDS R27, [R6+0x310] ;  /* 0x00031000061b7984 */ /* 0x000fe20000000800 */
[----:B------:R-:W-:Y:S01]  /*0900*/  FFMA R25, R20, R35, R25 ;  /* 0x0000002314197223 */ /* 0x000fe20000000019 */
[-C--:B------:R-:W-:Y:S01]  /*0910*/  FFMA R26, R33, R21.reuse, R26 ;  /* 0x00000015211a7223 */ /* 0x080fe2000000001a */
[----:B------:R-:W-:Y:S01]  /*0920*/  FFMA R28, R35, R21, R28 ;  /* 0x00000015231c7223 */ /* 0x000fe2000000001c */
[----:B------:R-:W1:Y:S04]  /*0930*/  LDS.64 R16, [R9+0x100] ;  /* 0x0001000009107984 */ /* 0x000e680000000a00 */
[----:B------:R-:W2:Y:S01]  /*0940*/  LDS.64 R20, [R9+0x140] ;  /* 0x0001400009147984 */ /* 0x000ea20000000a00 */
[C---:B0-----:R-:W-:Y:S01]  /*0950*/  FFMA R31, R33.reuse, R18, R31 ;  /* 0x00000012211f7223 */ /* 0x041fe2000000001f */
[----:B------:R-:W-:Y:S01]  /*0960*/  FFMA R37, R18, R35, R37 ;  /* 0x0000002312257223 */ /* 0x000fe20000000025 */
[-C--:B------:R-:W-:Y:S01]  /*0970*/  FFMA R30, R33, R19.reuse, R30 ;  /* 0x00000013211e7223 */ /* 0x080fe2000000001e */
[----:B------:R-:W-:-:S02]  /*0980*/  FFMA R32, R35, R19, R32 ;  /* 0x0000001323207223 */ /* 0x000fc40000000020 */
[----:B------:R-:W0:Y:S01]  /*0990*/  LDS.64 R18, [R9+0x120] ;  /* 0x0001200009127984 */ /* 0x000e220000000a00 */
[C---:B-1----:R-:W-:Y:S01]  /*09a0*/  FFMA R33, R27.reuse, R16, R22 ;  /* 0x000000101b217223 */ /* 0x042fe20000000016 */
[----:B------:R-:W-:Y:S01]  /*09b0*/  FFMA R35, R16, R29, R23 ;  /* 0x0000001d10237223 */ /* 0x000fe20000000017 */
[-C--:B------:R-:W-:Y:S01]  /*09c0*/  FFMA R10, R27, R17.reuse, R10 ;  /* 0x000000111b0a7223 */ /* 0x080fe2000000000a */
[----:B------:R-:W-:Y:S01]  /*09d0*/  FFMA R16, R29, R17, R12 ;  /* 0x000000111d107223 */ /* 0x000fe2000000000c */
[----:B------:R-:W1:Y:S01]  /*09e0*/  LDS.64 R22, [R9+0x160] ;  /* 0x0001600009167984 */ /* 0x000e620000000a00 */
[C---:B--2---:R-:W-:Y:S01]  /*09f0*/  FFMA R36, R27.reuse, R20, R15 ;  /* 0x000000141b247223 */ /* 0x044fe2000000000f */
[-C--:B------:R-:W-:Y:S01]  /*0a00*/  FFMA R26, R27, R21.reuse, R26 ;  /* 0x000000151b1a7223 */ /* 0x080fe2000000001a */
[----:B------:R-:W-:Y:S01]  /*0a10*/  FFMA R28, R29, R21, R28 ;  /* 0x000000151d1c7223 */ /* 0x000fe2000000001c */
[-C--:B------:R-:W-:Y:S01]  /*0a20*/  FFMA R25, R20, R29.reuse, R25 ;  /* 0x0000001d14197223 */ /* 0x080fe20000000019 */
[----:B------:R-:W-:Y:S01]  /*0a30*/  LDS R21, [R6+0x498] ;  /* 0x0004980006157984 */ /* 0x000fe20000000800 */
[----:B0-----:R-:W-:Y:S01]  /*0a40*/  FFMA R17, R18, R29, R13 ;  /* 0x0000001d12117223 */ /* 0x001fe2000000000d */
[----:B------:R-:W-:-:S02]  /*0a50*/  FFMA R34, R27, R19, R14 ;  /* 0x000000131b227223 */ /* 0x000fc4000000000e */
[----:B------:R-:W0:Y:S01]  /*0a60*/  LDS.64 R12, [R9+0x180] ;  /* 0x00018000090c7984 */ /* 0x000e220000000a00 */
[----:B------:R-:W-:Y:S01]  /*0a70*/  FFMA R11, R27, R18, R11 ;  /* 0x000000121b0b7223 */ /* 0x000fe2000000000b */
[----:B------:R-:W-:Y:S02]  /*0a80*/  FFMA R24, R29, R19, R24 ;  /* 0x000000131d187223 */ /* 0x000fe40000000018 */
[----:B------:R-:W2:Y:S01]  /*0a90*/  LDS.64 R14, [R9+0x1a0] ;  /* 0x0001a000090e7984 */ /* 0x000ea20000000a00 */
[-C--:B-1----:R-:W-:Y:S01]  /*0aa0*/  FFMA R30, R27, R23.reuse, R30 ;  /* 0x000000171b1e7223 */ /* 0x082fe2000000001e */
[----:B------:R-:W-:Y:S01]  /*0ab0*/  FFMA R32, R29, R23, R32 ;  /* 0x000000171d207223 */ /* 0x000fe20000000020 */
[----:B------:R-:W-:Y:S01]  /*0ac0*/  FFMA R31, R27, R22, R31 ;  /* 0x000000161b1f7223 */ /* 0x000fe2000000001f */
[----:B------:R-:W-:Y:S01]  /*0ad0*/  FFMA R22, R22, R29, R37 ;  /* 0x0000001d16167223 */ /* 0x000fe20000000025 */
[----:B------:R-:W1:Y:S04]  /*0ae0*/  LDS.64 R18, [R9+0x1c0] ;  /* 0x0001c00009127984 */ /* 0x000e680000000a00 */
[----:B------:R-:W3:Y:S01]  /*0af0*/  LDS R37, [R6+0x55c] ;  /* 0x00055c0006257984 */ /* 0x000ee20000000800 */
[C---:B0-----:R-:W-:Y:S01]  /*0b00*/  FFMA R20, R21.reuse, R13, R10 ;  /* 0x0000000d15147223 */ /* 0x041fe2000000000a */
[C---:B------:R-:W-:Y:S01]  /*0b10*/  FFMA R33, R21.reuse, R12, R33 ;  /* 0x0000000c15217223 */ /* 0x040fe20000000021 */
[C---:B--2---:R-:W-:Y:S01]  /*0b20*/  FFMA R23, R21.reuse, R14, R11 ;  /* 0x0000000e15177223 */ /* 0x044fe2000000000b */
[C---:B------:R-:W-:Y:S01]  /*0b30*/  FFMA R34, R21.reuse, R15, R34 ;  /* 0x0000000f15227223 */ /* 0x040fe20000000022 */
[----:B------:R-:W0:Y:S01]  /*0b40*/  LDS.64 R10, [R9+0x1e0] ;  /* 0x0001e000090a7984 */ /* 0x000e220000000a00 */
[C---:B-1----:R-:W-:Y:S01]  /*0b50*/  FFMA R27, R21.reuse, R18, R36 ;  /* 0x00000012151b7223 */ /* 0x042fe20000000024 */
[----:B------:R-:W-:-:S02]  /*0b60*/  FFMA R26, R21, R19, R26 ;  /* 0x00000013151a7223 */ /* 0x000fc4000000001a */
[----:B------:R-:W-:Y:S01]  /*0b70*/  LDS R36, [R6+0x620] ;  /* 0x0006200006247984 */ /* 0x000fe20000000800 */
[----:B---3--:R-:W-:Y:S01]  /*0b80*/  FFMA R29, R18, R37, R25 ;  /* 0x00000025121d7223 */ /* 0x008fe20000000019 */
[C---:B------:R-:W-:Y:S02]  /*0b90*/  FFMA R28, R37.reuse, R19, R28 ;  /* 0x00000013251c7223 */ /* 0x040fe4000000001c */
[----:B------:R-:W-:Y:S01]  /*0ba0*/  LDS R25, [R6+0x6e4] ;  /* 0x0006e40006197984 */ /* 0x000fe20000000800 */
[----:B------:R-:W-:Y:S01]  /*0bb0*/  FFMA R35, R12, R37, R35 ;  /* 0x000000250c237223 */ /* 0x000fe20000000023 */
[C---:B------:R-:W-:Y:S01]  /*0bc0*/  FFMA R16, R37.reuse, R13, R16 ;  /* 0x0000000d25107223 */ /* 0x040fe20000000010 */
[----:B------:R-:W-:Y:S01]  /*0bd0*/  FFMA R17, R14, R37, R17 ;  /* 0x000000250e117223 */ /* 0x000fe20000000011 */
[----:B------:R-:W1:Y:S01]  /*0be0*/  LDS.64 R18, [R9+0x260] ;  /* 0x0002600009127984 */ /* 0x000e620000000a00 */
[----:B------:R-:W-:-:S03]  /*0bf0*/  FFMA R24, R37, R15, R24 ;  /* 0x0000000f25187223 */ /* 0x000fc60000000018 */
[----:B------:R-:W2:Y:S04]  /*0c00*/  LDS.64 R12, [R9+0x200] ;  /* 0x00020000090c7984 */ /* 0x000ea80000000a00 */
[----:B------:R-:W3:Y:S01]  /*0c10*/  LDS.64 R14, [R9+0x240] ;  /* 0x00024000090e7984 */ /* 0x000ee20000000a00 */
[C---:B0-----:R-:W-:Y:S01]  /*0c20*/  FFMA R31, R21.reuse, R10, R31 ;  /* 0x0000000a151f7223 */ /* 0x041fe2000000001f */
[----:B------:R-:W-:Y:S01]  /*0c30*/  FFMA R22, R10, R37, R22 ;  /* 0x000000250a167223 */ /* 0x000fe20000000016 */
[-C--:B------:R-:W-:Y:S01]  /*0c40*/  FFMA R21, R21, R11.reuse, R30 ;  /* 0x0000000b15157223 */ /* 0x080fe2000000001e */
[----:B------:R-:W-:Y:S02]  /*0c50*/  FFMA R32, R37, R11, R32 ;  /* 0x0000000b25207223 */ /* 0x000fe40000000020 */
[----:B------:R-:W0:Y:S01]  /*0c60*/  LDS.64 R10, [R9+0x220] ;  /* 0x00022000090a7984 */ /* 0x000e220000000a00 */
[----:B-1----:R-:W-:Y:S01]  /*0c70*/  FFMA R31, R36, R18, R31 ;  /* 0x00000012241f7223 */ /* 0x002fe2000000001f */
[----:B------:R-:W-:-:S02]  /*0c80*/  FFMA R37, R18, R25, R22 ;  /* 0x0000001912257223 */ /* 0x000fc40000000016 */
[----:B------:R-:W-:Y:S01]  /*0c90*/  LDS R22, [R6+0x7a8] ;  /* 0x0007a80006167984 */ /* 0x000fe20000000800 */
[----:B--2---:R-:W-:Y:S01]  /*0ca0*/  FFMA R33, R36, R12, R33 ;  /* 0x0000000c24217223 */ /* 0x004fe20000000021 */
[----:B------:R-:W-:Y:S01]  /*0cb0*/  FFMA R35, R12, R25, R35 ;  /* 0x000000190c237223 */ /* 0x000fe20000000023 */
[CC--:B------:R-:W-:Y:S01]  /*0cc0*/  FFMA R20, R36.reuse, R13.reuse, R20 ;  /* 0x0000000d24147223 */ /* 0x0c0fe20000000014 */
[----:B------:R-:W-:Y:S01]  /*0cd0*/  LDS R18, [R6+0x86c] ;  /* 0x00086c0006127984 */ /* 0x000fe20000000800 */
[C---:B------:R-:W-:Y:S01]  /*0ce0*/  FFMA R16, R25.reuse, R13, R16 ;  /* 0x0000000d19107223 */ /* 0x040fe20000000010 */
[----:B---3--:R-:W-:Y:S01]  /*0cf0*/  FFMA R27, R36, R14, R27 ;  /* 0x0000000e241b7223 */ /* 0x008fe2000000001b */
[----:B------:R-:W-:Y:S01]  /*0d00*/  FFMA R29, R14, R25, R29 ;  /* 0x000000190e1d7223 */ /* 0x000fe2000000001d */
[CC--:B------:R-:W-:Y:S01]  /*0d10*/  FFMA R26, R36.reuse, R15.reuse, R26 ;  /* 0x0000000f241a7223 */ /* 0x0c0fe2000000001a */
[C---:B------:R-:W-:Y:S01]  /*0d20*/  FFMA R28, R25.reuse, R15, R28 ;  /* 0x0000000f191c7223 */ /* 0x040fe2000000001c */
[----:B------:R-:W1:Y:S04]  /*0d30*/  LDS.64 R12, [R9+0x2a0] ;  /* 0x0002a000090c7984 */ /* 0x000e680000000a00 */
[----:B------:R-:W2:Y:S01]  /*0d40*/  LDS.64 R14, [R9+0x2c0] ;  /* 0x0002c000090e7984 */ /* 0x000ea20000000a00 */
[----:B0-----:R-:W-:Y:S01]  /*0d50*/  FFMA R23, R36, R10, R23 ;  /* 0x0000000a24177223 */ /* 0x001fe20000000017 */
[----:B------:R-:W-:Y:S01]  /*0d60*/  FFMA R17, R10, R25, R17 ;  /* 0x000000190a117223 */ /* 0x000fe20000000011 */
[CC--:B------:R-:W-:Y:S01]  /*0d70*/  FFMA R34, R36.reuse, R11.reuse, R34 ;  /* 0x0000000b24227223 */ /* 0x0c0fe20000000022 */
[C---:B------:R-:W-:Y:S01]  /*0d80*/  FFMA R24, R25.reuse, R11, R24 ;  /* 0x0000000b19187223 */ /* 0x040fe20000000018 */
[-C--:B------:R-:W-:Y:S01]  /*0d90*/  FFMA R36, R36, R19.reuse, R21 ;  /* 0x0000001324247223 */ /* 0x080fe20000000015 */
[----:B------:R-:W0:Y:S01]  /*0da0*/  LDS.64 R10, [R9+0x280] ;  /* 0x00028000090a7984 */ /* 0x000e220000000a00 */
[----:B------:R-:W-:-:S03]  /*0db0*/  FFMA R19, R25, R19, R32 ;  /* 0x0000001319137223 */ /* 0x000fc60000000020 */
[----:B------:R-:W-:Y:S01]  /*0dc0*/  LDS R21, [R6+0x9f4] ;  /* 0x0009f40006157984 */ /* 0x000fe20000000800 */
[----:B-1----:R-:W-:Y:S01]  /*0dd0*/  FFMA R23, R22, R12, R23 ;  /* 0x0000000c16177223 */ /* 0x002fe20000000017 */
[----:B------:R-:W-:Y:S01]  /*0de0*/  FFMA R17, R12, R18, R17 ;  /* 0x000000120c117223 */ /* 0x000fe20000000011 */
[-C--:B------:R-:W-:Y:S01]  /*0df0*/  FFMA R34, R22, R13.reuse, R34 ;  /* 0x0000000d16227223 */ /* 0x080fe20000000022 */
[----:B------:R-:W-:Y:S01]  /*0e00*/  FFMA R30, R18, R13, R24 ;  /* 0x0000000d121e7223 */ /* 0x000fe20000000018 */
[----:B--2---:R-:W-:Y:S01]  /*0e10*/  FFMA R27, R22, R14, R27 ;  /* 0x0000000e161b7223 */ /* 0x004fe2000000001b */
[----:B------:R-:W-:Y:S01]  /*0e20*/  FFMA R29, R14, R18, R29 ;  /* 0x000000120e1d7223 */ /* 0x000fe2000000001d */
[-C--:B------:R-:W-:Y:S01]  /*0e30*/  FFMA R26, R22, R15.reuse, R26 ;  /* 0x0000000f161a7223 */ /* 0x080fe2000000001a */
[----:B------:R-:W-:Y:S01]  /*0e40*/  FFMA R32, R18, R15, R28 ;  /* 0x0000000f12207223 */ /* 0x000fe2000000001c */
[----:B------:R1:W-:Y:S04]  /*0e50*/  LDS R24, [R6+0x930] ;  /* 0x0009300006187984 */ /* 0x0003e80000000800 */
[----:B------:R-:W2:Y:S04]  /*0e60*/  LDS.64 R12, [R9+0x300] ;  /* 0x00030000090c7984 */ /* 0x000ea80000000a00 */
[----:B------:R-:W3:Y:S01]  /*0e70*/  LDS.64 R14, [R9+0x320] ;  /* 0x00032000090e7984 */ /* 0x000ee20000000a00 */
[----:B-1----:R-:W-:Y:S01]  /*0e80*/  IADD3 R6, R6, 0xc40, RZ ;  /* 0x00000c4006067810 */ /* 0x002fe20007ffe0ff */
[----:B0-----:R-:W-:Y:S01]  /*0e90*/  FFMA R33, R22, R10, R33 ;  /* 0x0000000a16217223 */ /* 0x001fe20000000021 */
[----:B------:R-:W-:Y:S01]  /*0ea0*/  FFMA R35, R10, R18, R35 ;  /* 0x000000120a237223 */ /* 0x000fe20000000023 */
[-C--:B------:R-:W-:Y:S01]  /*0eb0*/  FFMA R20, R22, R11.reuse, R20 ;  /* 0x0000000b16147223 */ /* 0x080fe20000000014 */
[----:B------:R-:W-:-:S02]  /*0ec0*/  FFMA R16, R18, R11, R16 ;  /* 0x0000000b12107223 */ /* 0x000fc40000000010 */
[----:B------:R-:W0:Y:S01]  /*0ed0*/  LDS.64 R10, [R9+0x2e0] ;  /* 0x0002e000090a7984 */ /* 0x000e220000000a00 */
[----:B--2---:R-:W-:Y:S01]  /*0ee0*/  FFMA R28, R24, R12, R33 ;  /* 0x0000000c181c7223 */ /* 0x004fe20000000021 */
[----:B------:R-:W-:Y:S01]  /*0ef0*/  FFMA R35, R12, R21, R35 ;  /* 0x000000150c237223 */ /* 0x000fe20000000023 */
[CC--:B------:R-:W-:Y:S01]  /*0f00*/  FFMA R20, R24.reuse, R13.reuse, R20 ;  /* 0x0000000d18147223 */ /* 0x0c0fe20000000014 */
[C---:B------:R-:W-:Y:S01]  /*0f10*/  FFMA R40, R21.reuse, R13, R16 ;  /* 0x0000000d15287223 */ /* 0x040fe20000000010 */
[----:B---3--:R-:W-:Y:S01]  /*0f20*/  FFMA R38, R24, R14, R23 ;  /* 0x0000000e18267223 */ /* 0x008fe20000000017 */
[----:B------:R-:W-:Y:S01]  /*0f30*/  FFMA R41, R14, R21, R17 ;  /* 0x000000150e297223 */ /* 0x000fe20000000011 */
[----:B------:R-:W-:Y:S01]  /*0f40*/  FFMA R30, R21, R15, R30 ;  /* 0x0000000f151e7223 */ /* 0x000fe2000000001e */
[----:B0-----:R-:W-:Y:S01]  /*0f50*/  FFMA R31, R22, R10, R31 ;  /* 0x0000000a161f7223 */ /* 0x001fe2000000001f */
[----:B------:R-:W-:Y:S01]  /*0f60*/  FFMA R37, R10, R18, R37 ;  /* 0x000000120a257223 */ /* 0x000fe20000000025 */
[-C--:B------:R-:W-:Y:S01]  /*0f70*/  FFMA R42, R22, R11.reuse, R36 ;  /* 0x0000000b162a7223 */ /* 0x080fe20000000024 */
[----:B------:R-:W-:Y:S01]  /*0f80*/  FFMA R44, R18, R11, R19 ;  /* 0x0000000b122c7223 */ /* 0x000fe20000000013 */
[C---:B------:R-:W-:Y:S01]  /*0f90*/  FFMA R36, R24.reuse, R15, R34 ;  /* 0x0000000f18247223 */ /* 0x040fe20000000022 */
[----:B------:R-:W0:Y:S04]  /*0fa0*/  LDS.64 R18, [R9+0x340] ;  /* 0x0003400009127984 */ /* 0x000e280000000a00 */
[----:B------:R1:W2:Y:S02]  /*0fb0*/  LDS.64 R10, [R9+0x360] ;  /* 0x00036000090a7984 */ /* 0x0002a40000000a00 */
[----:B-1----:R-:W-:Y:S01]  /*0fc0*/  IADD3 R9, R9, 0x400, RZ ;  /* 0x0000040009097810 */ /* 0x002fe20007ffe0ff */
[----:B0-----:R-:W-:Y:S01]  /*0fd0*/  FFMA R25, R24, R18, R27 ;  /* 0x0000001218197223 */ /* 0x001fe2000000001b */
[----:B------:R-:W-:Y:S01]  /*0fe0*/  FFMA R39, R18, R21, R29 ;  /* 0x0000001512277223 */ /* 0x000fe2000000001d */
[CC--:B------:R-:W-:Y:S01]  /*0ff0*/  FFMA R26, R24.reuse, R19.reuse, R26 ;  /* 0x00000013181a7223 */ /* 0x0c0fe2000000001a */
[C---:B------:R-:W-:Y:S01]  /*1000*/  FFMA R22, R21.reuse, R19, R32 ;  /* 0x0000001315167223 */ /* 0x040fe20000000020 */
[----:B--2---:R-:W-:Y:S01]  /*1010*/  FFMA R31, R24, R10, R31 ;  /* 0x0000000a181f7223 */ /* 0x004fe2000000001f */
[----:B------:R-:W-:Y:S01]  /*1020*/  FFMA R37, R10, R21, R37 ;  /* 0x000000150a257223 */ /* 0x000fe20000000025 */
[-C--:B------:R-:W-:Y:S01]  /*1030*/  FFMA R14, R24, R11.reuse, R42 ;  /* 0x0000000b180e7223 */ /* 0x080fe2000000002a */
[----:B------:R-:W-:Y:S01]  /*1040*/  FFMA R12, R21, R11, R44 ;  /* 0x0000000b150c7223 */ /* 0x000fe2000000002c */
[----:B------:R-:W-:Y:S05]  /*1050*/  @P0 BRA `(.L_x_22) ;  /* 0xfffff4b000000947 */ /* 0x000fea000383ffff */
[----:B------:R-:W-:-:S04]  /*1060*/  IADD3 R5, R5, 0x1, RZ ;  /* 0x0000000105057810 */ /* 0x000fc80007ffe0ff */
[----:B------:R-:W-:-:S13]  /*1070*/  ISETP.GE.U32.AND P0, PT, R5, 0x8, PT ;  /* 0x000000080500780c */ /* 0x000fda0003f06070 */
[----:B------:R-:W-:Y:S05]  /*1080*/  @!P0 BRA `(.L_x_23) ;  /* 0xfffff09000008947 */ /* 0x000fea000383ffff */
[----:B------:R-:W0:Y:S02]  /*1090*/  S2R R3, SR_TID.X ;  /* 0x0000000000037919 */ /* 0x000e240000002100 */
[----:B0-----:R-:W-:Y:S01]  /*10a0*/  IMAD R0, R0, 0x6200, R3 ;  /* 0x0000620000007824 */ /* 0x001fe200078e0203 */
[----:B------:R-:W-:-:S03]  /*10b0*/  MOV R3, 0x4 ;  /* 0x0000000400037802 */ /* 0x000fc60000000f00 */
[----:B------:R-:W-:-:S04]  /*10c0*/  IMAD R7, R7, 0x1880, R0 ;  /* 0x0000188007077824 */ /* 0x000fc800078e0200 */
        /* <DEDUP_REMOVED lines=20> */
.L_x_24:
        /* <DEDUP_REMOVED lines=15> */
.L_x_99:


//--------------------- .text.tvmgen_default_fused_nn_contrib_conv2d_winograd_without_weight_transform_add_nn_relu_3_kernel_1 --------------------------
	.section	.text.tvmgen_default_fused_nn_contrib_conv2d_winograd_without_weight_transform_add_nn_relu_3_kernel_1,"ax",@progbits
	.sectionflags	@"SHF_BARRIERS=1"
	.sectioninfo	@"SHI_REGISTERS=40"
	.align	128
        .global         tvmgen_default_fused_nn_contrib_conv2d_winograd_without_weight_transform_add_nn_relu_3_kernel_1
        .type           tvmgen_default_fused_nn_contrib_conv2d_winograd_without_weight_transform_add_nn_relu_3_kernel_1,@function
        .size           tvmgen_default_fused_nn_contrib_conv2d_winograd_without_weight_transform_add_nn_relu_3_kernel_1,(.L_x_100 - tvmgen_default_fused_nn_contrib_conv2d_winograd_without_weight_transform_add_nn_relu_3_kernel_1)
        .other          tvmgen_default_fused_nn_contrib_conv2d_winograd_without_weight_transform_add_nn_relu_3_kernel_1,@"STO_CUDA_ENTRY STV_DEFAULT"
tvmgen_default_fused_nn_contrib_conv2d_winograd_without_weight_transform_add_nn_relu_3_kernel_1:
.text.tvmgen_default_fused_nn_contrib_conv2d_winograd_without_weight_transform_add_nn_relu_3_kernel_1:
        /* <DEDUP_REMOVED lines=23> */
.L_x_25:
        /* <DEDUP_REMOVED lines=203> */
.L_x_26:
        /* <DEDUP_REMOVED lines=14> */
.L_x_100:


//--------------------- .text.tvmgen_default_fused_nn_contrib_conv2d_winograd_without_weight_transform_add_add_nn_relu_1_kernel_2 --------------------------
	.section	.text.tvmgen_default_fused_nn_contrib_conv2d_winograd_without_weight_transform_add_add_nn_relu_1_kernel_2,"ax",@progbits
	.sectioninfo	@"SHI_REGISTERS=34"
	.align	128
        .global         tvmgen_default_fused_nn_contrib_conv2d_winograd_without_weight_transform_add_add_nn_relu_1_kernel_2
        .type           tvmgen_default_fused_nn_contrib_conv2d_winograd_without_weight_transform_add_add_nn_relu_1_kernel_2,@function
        .size           tvmgen_default_fused_nn_contrib_conv2d_winograd_without_weight_transform_add_add_nn_relu_1_kernel_2,(.L_x_101 - tvmgen_default_fused_nn_contrib_conv2d_winograd_without_weight_transform_add_add_nn_relu_1_kernel_2)
        .other          tvmgen_default_fused_nn_contrib_conv2d_winograd_without_weight_transform_add_add_nn_relu_1_kernel_2,@"STO_CUDA_ENTRY STV_DEFAULT"
tvmgen_default_fused_nn_contrib_conv2d_winograd_without_weight_transform_add_add_nn_relu_1_kernel_2:
.text.tvmgen_default_fused_nn_contrib_conv2d_winograd_without_weight_transform_add_add_nn_relu_1_kernel_2:
[----:B------:R-:W-:Y:S02]  /*0000*/  MOV R1, c[0x0][0x28] ;  /* 0x00000a0000017a02 */ /* 0x000fe40000000f00 */
[----:B------:R-:W0:Y:S01]  /*0010*/  S2R R5, SR_CTAID.X ;  /* 0x0000000000057919 */ /* 0x000e220000002500 */
[----:B------:R-:W-:Y:S01]  /*0020*/  MOV R0, 0x4 ;  /* 0x0000000400007802 */ /* 0x000fe20000000f00 */
[----:B------:R-:W-:Y:S02]  /*0030*/  ULDC.64 UR4, c[0x0][0x118] ;  /* 0x0000460000047ab9 */ /* 0x000fe40000000a00 */
[----:B------:R-:W0:Y:S02]  /*0040*/  S2R R6, SR_TID.X ;  /* 0x0000000000067919 */ /* 0x000e240000002100 */
[----:B0-----:R-:W-:Y:S02]  /*0050*/  LEA R7, R5, R6, 0x7 ;  /* 0x0000000605077211 */ /* 0x001fe400078e38ff */
[--C-:B------:R-:W-:Y:S02]  /*0060*/  SHF.R.S32.HI R2, RZ, 0x2, R6.reuse ;  /* 0x00000002ff027819 */ /* 0x100fe40000011406 */
[----:B------:R-:W-:-:S02]  /*0070*/  SHF.R.S32.HI R4, RZ, 0x1, R6 ;  /* 0x00000001ff047819 */ /* 0x000fc40000011406 */
[----:B------:R-:W-:Y:S01]  /*0080*/  LEA R3, R5, R6, 0x1 ;  /* 0x0000000605037211 */ /* 0x000fe200078e08ff */
[----:B------:R-:W-:Y:S01]  /*0090*/  IMAD.WIDE R6, R7, R0, c[0x0][0x168] ;  /* 0x00005a0007067625 */ /* 0x000fe200078e0200 */
[C---:B------:R-:W-:Y:S02]  /*00a0*/  LEA R9, R5.reuse, R2, 0x5 ;  /* 0x0000000205097211 */ /* 0x040fe400078e28ff */
[----:B------:R-:W-:Y:S02]  /*00b0*/  MOV R2, RZ ;  /* 0x000000ff00027202 */ /* 0x000fe40000000f00 */
[----:B------:R-:W2:Y:S01]  /*00c0*/  LDG.E.CONSTANT R28, [R6.64] ;  /* 0x00000004061c7981 */ /* 0x000ea2000c1e9900 */
[----:B------:R-:W-:-:S03]  /*00d0*/  LEA R5, R5, R4, 0x6 ;  /* 0x0000000405057211 */ /* 0x000fc600078e30ff */
[----:B------:R-:W3:Y:S04]  /*00e0*/  LDG.E.CONSTANT R27, [R6.64+0x18800] ;  /* 0x01880004061b7981 */ /* 0x000ee8000c1e9900 */
[----:B------:R-:W4:Y:S04]  /*00f0*/  LDG.E.CONSTANT R20, [R6.64+0x62000] ;  /* 0x0620000406147981 */ /* 0x000f28000c1e9900 */
[----:B------:R-:W5:Y:S01]  /*0100*/  LDG.E.CONSTANT R16, [R6.64+0x7a800] ;  /* 0x07a8000406107981 */ /* 0x000f62000c1e9900 */
[----:B------:R-:W-:-:S03]  /*0110*/  MOV R4, RZ ;  /* 0x000000ff00047202 */ /* 0x000fc60000000f00 */
[----:B------:R-:W5:Y:S01]  /*0120*/  LDG.E.CONSTANT R25, [R6.64+0x31000] ;  /* 0x0310000406197981 */ /* 0x000f62000c1e9900 */
[----:B------:R-:W-:-:S03]  /*0130*/  IMAD.HI R11, R3, -0x6db6db6d, R2 ;  /* 0x92492493030b7827 */ /* 0x000fc600078e0202 */
[----:B------:R0:W5:Y:S01]  /*0140*/  LDG.E.CONSTANT R8, [R6.64+0x93000] ;  /* 0x0930000406087981 */ /* 0x000162000c1e9900 */
[----:B------:R-:W-:-:S03]  /*0150*/  IMAD.HI R4, R5, -0x6db6db6d, R4 ;  /* 0x9249249305047827 */ /* 0x000fc600078e0204 */
[----:B------:R0:W5:Y:S04]  /*0160*/  LDG.E.CONSTANT R26, [R6.64+0x49800] ;  /* 0x04980004061a7981 */ /* 0x000168000c1e9900 */
[----:B------:R0:W5:Y:S01]  /*0170*/  LDG.E.CONSTANT R17, [R6.64+0xab800] ;  /* 0x0ab8000406117981 */ /* 0x000162000c1e9900 */
[----:B------:R-:W-:-:S03]  /*0180*/  SHF.R.U32.HI R12, RZ, 0x1f, R11 ;  /* 0x0000001fff0c7819 */ /* 0x000fc6000001160b */
[----:B------:R0:W5:Y:S01]  /*0190*/  LDG.E.CONSTANT R15, [R6.64+0xc4000] ;  /* 0x0c400004060f7981 */ /* 0x000162000c1e9900 */
[----:B------:R-:W-:-:S03]  /*01a0*/  IMAD.HI R2, R9, 0x5397829d, RZ ;  /* 0x5397829d09027827 */ /* 0x000fc600078e02ff */
[----:B------:R0:W5:Y:S01]  /*01b0*/  LDG.E.CONSTANT R10, [R6.64+0xdc800] ;  /* 0x0dc80004060a7981 */ /* 0x000162000c1e9900 */
[----:B------:R-:W-:Y:S02]  /*01c0*/  SHF.R.U32.HI R5, RZ, 0x1f, R4 ;  /* 0x0000001fff057819 */ /* 0x000fe40000011604 */
[----:B------:R-:W-:Y:S01]  /*01d0*/  LEA.HI.SX32 R11, R11, R12, 0x1d ;  /* 0x0000000c0b0b7211 */ /* 0x000fe200078feaff */
[----:B------:R0:W5:Y:S01]  /*01e0*/  LDG.E.CONSTANT R9, [R6.64+0xf5000] ;  /* 0x0f50000406097981 */ /* 0x000162000c1e9900 */
[----:B------:R-:W-:Y:S02]  /*01f0*/  LEA.HI.SX32 R4, R4, R5, 0x1e ;  /* 0x0000000504047211 */ /* 0x000fe400078ff2ff */
[----:B------:R-:W-:Y:S01]  /*0200*/  SHF.R.U32.HI R5, RZ, 0x1f, R2 ;  /* 0x0000001fff057819 */ /* 0x000fe20000011602 */
[----:B------:R0:W5:Y:S01]  /*0210*/  LDG.E.CONSTANT R13, [R6.64+0x10d800] ;  /* 0x10d80004060d7981 */ /* 0x000162000c1e9900 */
[----:B------:R-:W-:Y:S02]  /*0220*/  IMAD R11, R11, -0xe, R3 ;  /* 0xfffffff20b0b7824 */ /* 0x000fe400078e0203 */
[----:B------:R-:W-:Y:S01]  /*0230*/  LEA.HI.SX32 R5, R2, R5, 0x1c ;  /* 0x0000000502057211 */ /* 0x000fe200078fe2ff */
[----:B------:R0:W5:Y:S01]  /*0240*/  LDG.E.CONSTANT R19, [R6.64+0x126000] ;  /* 0x1260000406137981 */ /* 0x000162000c1e9900 */
[----:B------:R-:W-:-:S03]  /*0250*/  IMAD R11, R4, 0x1c, R11 ;  /* 0x0000001c040b7824 */ /* 0x000fc600078e020b */
[----:B------:R0:W5:Y:S01]  /*0260*/  LDG.E.CONSTANT R14, [R6.64+0x13e800] ;  /* 0x13e80004060e7981 */ /* 0x000162000c1e9900 */
[-C--:B------:R-:W-:Y:S01]  /*0270*/  IMAD.WIDE R4, R5, R0.reuse, c[0x0][0x170] ;  /* 0x00005c0005047625 */ /* 0x080fe200078e0200 */
[----:B------:R-:W-:Y:S02]  /*0280*/  SHF.L.U32 R11, R11, 0x1, RZ ;  /* 0x000000010b0b7819 */ /* 0x000fe400000006ff */
[----:B------:R0:W5:Y:S04]  /*0290*/  LDG.E.CONSTANT R12, [R6.64+0x157000] ;  /* 0x15700004060c7981 */ /* 0x000168000c1e9900 */
[----:B------:R0:W5:Y:S01]  /*02a0*/  LDG.E.CONSTANT R18, [R6.64+0x16f800] ;  /* 0x16f8000406127981 */ /* 0x000162000c1e9900 */
[----:B------:R-:W-:-:S03]  /*02b0*/  IMAD.WIDE R2, R11, R0, c[0x0][0x178] ;  /* 0x00005e000b027625 */ /* 0x000fc600078e0200 */
[----:B------:R1:W5:Y:S04]  /*02c0*/  LDG.E.CONSTANT R4, [R4.64] ;  /* 0x0000000404047981 */ /* 0x000368000c1e9900 */
[----:B------:R0:W5:Y:S04]  /*02d0*/  LDG.E.CONSTANT R23, [R2.64] ;  /* 0x0000000402177981 */ /* 0x000168000c1e9900 */
[----:B------:R0:W5:Y:S04]  /*02e0*/  LDG.E.CONSTANT R22, [R2.64+0x4] ;  /* 0x0000040402167981 */ /* 0x000168000c1e9900 */
[----:B------:R0:W5:Y:S04]  /*02f0*/  LDG.E.CONSTANT R21, [R2.64+0x70] ;  /* 0x0000700402157981 */ /* 0x000168000c1e9900 */
[----:B------:R0:W5:Y:S01]  /*0300*/  LDG.E.CONSTANT R24, [R2.64+0x74] ;  /* 0x0000740402187981 */ /* 0x000162000c1e9900 */
[----:B--2---:R-:W-:Y:S01]  /*0310*/  FADD R28, RZ, R28 ;  /* 0x0000001cff1c7221 */ /* 0x004fe20000000000 */
[----:B---3--:R-:W-:-:S03]  /*0320*/  FADD R30, RZ, -R27 ;  /* 0x8000001bff1e7221 */ /* 0x008fc60000000000 */
[----:B------:R-:W-:Y:S01]  /*0330*/  FADD R28, R28, R27 ;  /* 0x0000001b1c1c7221 */ /* 0x000fe20000000000 */
[----:B----4-:R-:W-:Y:S01]  /*0340*/  FADD R29, RZ, -R20 ;  /* 0x80000014ff1d7221 */ /* 0x010fe20000000000 */
[----:B-----5:R-:W-:-:S03]  /*0350*/  FADD R31, RZ, R16 ;  /* 0x00000010ff1f7221 */ /* 0x020fc60000000000 */
[----:B------:R-:W-:Y:S01]  /*0360*/  FADD R29, -R16, R29 ;  /* 0x0000001d101d7221 */ /* 0x000fe20000000100 */
[----:B0-----:R-:W-:Y:S01]  /*0370*/  FADD R7, R25, R30 ;  /* 0x0000001e19077221 */ /* 0x001fe20000000000 */
[----:B------:R-:W-:Y:S01]  /*0380*/  FADD R25, R28, R25 ;  /* 0x000000191c197221 */ /* 0x000fe20000000000 */
[C---:B------:R-:W-:Y:S01]  /*0390*/  FADD R6, -R8.reuse, R31 ;  /* 0x0000001f08067221 */ /* 0x040fe20000000100 */
[----:B------:R-:W-:Y:S01]  /*03a0*/  FADD R2, -R8, R29 ;  /* 0x0000001d08027221 */ /* 0x000fe20000000100 */
[----:B------:R-:W-:Y:S01]  /*03b0*/  FADD R7, R7, R26 ;  /* 0x0000001a07077221 */ /* 0x000fe20000000000 */
[----:B------:R-:W-:Y:S01]  /*03c0*/  FADD R25, R25, R20 ;  /* 0x0000001419197221 */ /* 0x000fe20000000000 */
[----:B-1----:R-:W-:Y:S02]  /*03d0*/  FADD R5, -R17, R6 ;  /* 0x0000000611057221 */ /* 0x002fe40000000100 */
[----:B------:R-:W-:Y:S01]  /*03e0*/  FADD R7, -R16, R7 ;  /* 0x0000000710077221 */ /* 0x000fe20000000100 */
[----:B------:R-:W-:Y:S01]  /*03f0*/  FADD R3, R15, R2 ;  /* 0x000000020f037221 */ /* 0x000fe20000000000 */
[----:B------:R-:W-:Y:S01]  /*0400*/  FADD R20, -R10, R5 ;  /* 0x000000050a147221 */ /* 0x000fe20000000100 */
        /* <DEDUP_REMOVED lines=20> */
[--C-:B------:R-:W-:Y:S01]  /*0550*/  FADD R2, R9, R4.reuse ;  /* 0x0000000409027221 */ /* 0x100fe20000000000 */
[--C-:B------:R-:W-:Y:S01]  /*0560*/  FADD R13, R13, R4.reuse ;  /* 0x000000040d0d7221 */ /* 0x100fe20000000000 */
[--C-:B------:R-:W-:Y:S01]  /*0570*/  FADD R6, R19, R4.reuse ;  /* 0x0000000413067221 */ /* 0x100fe20000000000 */
[----:B------:R-:W-:Y:S01]  /*0580*/  FADD R3, R3, R4 ;  /* 0x0000000403037221 */ /* 0x000fe20000000000 */
[----:B------:R-:W-:Y:S01]  /*0590*/  FADD R23, R2, R23 ;  /* 0x0000001702177221 */ /* 0x000fe20000000000 */
[----:B------:R-:W-:Y:S01]  /*05a0*/  FADD R13, R13, R22 ;  /* 0x000000160d0d7221 */ /* 0x000fe20000000000 */
[----:B------:R-:W-:Y:S01]  /*05b0*/  FADD R6, R6, R21 ;  /* 0x0000001506067221 */ /* 0x000fe20000000000 */
[----:B------:R-:W-:Y:S01]  /*05c0*/  FADD R24, R3, R24 ;  /* 0x0000001803187221 */ /* 0x000fe20000000000 */
[----:B------:R-:W-:Y:S01]  /*05d0*/  IMAD.WIDE R2, R11, R0, c[0x0][0x160] ;  /* 0x000058000b027625 */ /* 0x000fe200078e0200 */
[----:B------:R-:W-:-:S02]  /*05e0*/  FMNMX R23, RZ, R23, !PT ;  /* 0x00000017ff177209 */ /* 0x000fc40007800000 */
[----:B------:R-:W-:Y:S02]  /*05f0*/  FMNMX R13, RZ, R13, !PT ;  /* 0x0000000dff0d7209 */ /* 0x000fe40007800000 */
[----:B------:R-:W-:Y:S02]  /*0600*/  FMNMX R5, RZ, R6, !PT ;  /* 0x00000006ff057209 */ /* 0x000fe40007800000 */
[----:B------:R-:W-:Y:S01]  /*0610*/  FMNMX R7, RZ, R24, !PT ;  /* 0x00000018ff077209 */ /* 0x000fe20007800000 */
[----:B------:R-:W-:Y:S04]  /*0620*/  STG.E [R2.64], R23 ;  /* 0x0000001702007986 */ /* 0x000fe8000c101904 */
[----:B------:R-:W-:Y:S04]  /*0630*/  STG.E [R2.64+0x4], R13 ;  /* 0x0000040d02007986 */ /* 0x000fe8000c101904 */
[----:B------:R-:W-:Y:S04]  /*0640*/  STG.E [R2.64+0x70], R5 ;  /* 0x0000700502007986 */ /* 0x000fe8000c101904 */
[----:B------:R-:W-:Y:S01]  /*0650*/  STG.E [R2.64+0x74], R7 ;  /* 0x0000740702007986 */ /* 0x000fe2000c101904 */
[----:B------:R-:W-:Y:S05]  /*0660*/  EXIT ;  /* 0x000000000000794d */ /* 0x000fea0003800000 */
.L_x_27:
        /* <DEDUP_REMOVED lines=9> */
.L_x_101:


//--------------------- .text.tvmgen_default_fused_nn_contrib_conv2d_winograd_without_weight_transform_add_add_nn_relu_1_kernel --------------------------
	.section	.text.tvmgen_default_fused_nn_contrib_conv2d_winograd_without_weight_transform_add_add_nn_relu_1_kernel,"ax",@progbits
	.sectioninfo	@"SHI_REGISTERS=36"
	.align	128
        .global         tvmgen_default_fused_nn_contrib_conv2d_winograd_without_weight_transform_add_add_nn_relu_1_kernel
        .type           tvmgen_default_fused_nn_contrib_conv2d_winograd_without_weight_transform_add_add_nn_relu_1_kernel,@function
        .size           tvmgen_default_fused_nn_contrib_conv2d_winograd_without_weight_transform_add_add_nn_relu_1_kernel,(.L_x_102 - tvmgen_default_fused_nn_contrib_conv2d_winograd_without_weight_transform_add_add_nn_relu_1_kernel)
        .other          tvmgen_default_fused_nn_contrib_conv2d_winograd_without_weight_transform_add_add_nn_relu_1_kernel,@"STO_CUDA_ENTRY STV_DEFAULT"
tvmgen_default_fused_nn_contrib_conv2d_winograd_without_weight_transform_add_add_nn_relu_1_kernel:
.text.tvmgen_default_fused_nn_contrib_conv2d_winograd_without_weight_transform_add_add_nn_relu_1_kernel:
[----:B------:R-:W-:Y:S02]  /*0000*/  MOV R1, c[0x0][0x28] ;  /* 0x00000a0000017a02 */ /* 0x000fe40000000f00 */
[----:B------:R-:W0:Y:S01]  /*0010*/  S2R R0, SR_TID.X ;  /* 0x0000000000007919 */ /* 0x000e220000002100 */
[----:B------:R-:W-:Y:S01]  /*0020*/  MOV R6, RZ ;  /* 0x000000ff00067202 */ /* 0x000fe20000000f00 */
[----:B------:R-:W-:Y:S01]  /*0030*/  CS2R R18, SRZ ;  /* 0x0000000000127805 */ /* 0x000fe2000001ff00 */
[----:B------:R-:W-:Y:S01]  /*0040*/  MOV R4, RZ ;  /* 0x000000ff00047202 */ /* 0x000fe20000000f00 */
[----:B------:R-:W1:Y:S01]  /*0050*/  S2R R3, SR_CTAID.X ;  /* 0x0000000000037919 */ /* 0x000e620000002500 */
[----:B------:R-:W-:Y:S01]  /*0060*/  CS2R R20, SRZ ;  /* 0x0000000000147805 */ /* 0x000fe2000001ff00 */
[----:B------:R-:W-:Y:S01]  /*0070*/  ULDC.64 UR4, c[0x0][0x118] ;  /* 0x0000460000047ab9 */ /* 0x000fe20000000a00 */
[----:B------:R-:W-:Y:S01]  /*0080*/  CS2R R14, SRZ ;  /* 0x00000000000e7805 */ /* 0x000fe2000001ff00 */
[----:B0-----:R-:W-:-:S04]  /*0090*/  SHF.R.S32.HI R8, RZ, 0x1, R0 ;  /* 0x00000001ff087819 */ /* 0x001fc80000011400 */
[C---:B-1----:R-:W-:Y:S02]  /*00a0*/  LEA R9, R3.reuse, R8, 0x6 ;  /* 0x0000000803097211 */ /* 0x042fe400078e30ff */
[----:B------:R-:W-:Y:S02]  /*00b0*/  LEA R7, R3, R0, 0x1 ;  /* 0x0000000003077211 */ /* 0x000fe400078e08ff */
[----:B------:R-:W-:Y:S01]  /*00c0*/  MOV R8, RZ ;  /* 0x000000ff00087202 */ /* 0x000fe20000000f00 */
[----:B------:R-:W-:-:S05]  /*00d0*/  IMAD.HI R2, R9, 0x5397829d, RZ ;  /* 0x5397829d09027827 */ /* 0x000fca00078e02ff */
[----:B------:R-:W-:-:S04]  /*00e0*/  SHF.R.U32.HI R5, RZ, 0x1f, R2 ;  /* 0x0000001fff057819 */ /* 0x000fc80000011602 */
[----:B------:R-:W-:Y:S01]  /*00f0*/  LEA.HI.SX32 R5, R2, R5, 0x1b ;  /* 0x0000000502057211 */ /* 0x000fe200078fdaff */
[----:B------:R-:W-:-:S04]  /*0100*/  IMAD.HI R2, R7, -0x6db6db6d, R6 ;  /* 0x9249249307027827 */ /* 0x000fc800078e0206 */
[--C-:B------:R-:W-:Y:S01]  /*0110*/  IMAD R5, R5, -0x62, R9.reuse ;  /* 0xffffff9e05057824 */ /* 0x100fe200078e0209 */
[----:B------:R-:W-:Y:S01]  /*0120*/  SHF.R.U32.HI R11, RZ, 0x1f, R2 ;  /* 0x0000001fff0b7819 */ /* 0x000fe20000011602 */
[----:B------:R-:W-:-:S03]  /*0130*/  IMAD.HI R9, R9, -0x6db6db6d, R8 ;  /* 0x9249249309097827 */ /* 0x000fc600078e0208 */
[----:B------:R-:W-:Y:S01]  /*0140*/  LEA.HI.SX32 R11, R2, R11, 0x1d ;  /* 0x0000000b020b7211 */ /* 0x000fe200078feaff */
[----:B------:R-:W-:Y:S01]  /*0150*/  IMAD.HI R4, R5, -0x6db6db6d, R4 ;  /* 0x9249249305047827 */ /* 0x000fe200078e0204 */
[----:B------:R-:W-:-:S03]  /*0160*/  SHF.R.U32.HI R2, RZ, 0x1f, R9 ;  /* 0x0000001fff027819 */ /* 0x000fc60000011609 */
[----:B------:R-:W-:Y:S01]  /*0170*/  IMAD R11, R11, -0xe, R7 ;  /* 0xfffffff20b0b7824 */ /* 0x000fe200078e0207 */
[----:B------:R-:W-:-:S04]  /*0180*/  SHF.R.U32.HI R5, RZ, 0x1f, R4 ;  /* 0x0000001fff057819 */ /* 0x000fc80000011604 */
[----:B------:R-:W-:Y:S02]  /*0190*/  LEA.HI.SX32 R5, R4, R5, 0x1e ;  /* 0x0000000504057211 */ /* 0x000fe400078ff2ff */
[----:B------:R-:W-:Y:S02]  /*01a0*/  SHF.L.U32 R11, R11, 0x1, RZ ;  /* 0x000000010b0b7819 */ /* 0x000fe400000006ff */
[----:B------:R-:W-:Y:S02]  /*01b0*/  SHF.L.U32 R8, R5, 0x1, RZ ;  /* 0x0000000105087819 */ /* 0x000fe400000006ff */
[C---:B------:R-:W-:Y:S02]  /*01c0*/  IADD3 R4, R11.reuse, 0x1, RZ ;  /* 0x000000010b047810 */ /* 0x040fe40007ffe0ff */
[C---:B------:R-:W-:Y:S02]  /*01d0*/  IADD3 R5, R11.reuse, -0x1, RZ ;  /* 0xffffffff0b057810 */ /* 0x040fe40007ffe0ff */
[----:B------:R-:W-:-:S02]  /*01e0*/  ISETP.GT.U32.AND P3, PT, R11, 0x1b, PT ;  /* 0x0000001b0b00780c */ /* 0x000fc40003f64070 */
[----:B------:R-:W-:Y:S02]  /*01f0*/  IADD3 R10, R8, -0x1, RZ ;  /* 0xffffffff080a7810 */ /* 0x000fe40007ffe0ff */
[----:B------:R-:W-:Y:S02]  /*0200*/  ISETP.GT.U32.AND P2, PT, R4, 0x1b, PT ;  /* 0x0000001b0400780c */ /* 0x000fe40003f44070 */
[----:B------:R-:W-:Y:S02]  /*0210*/  ISETP.GT.U32.AND P0, PT, R5, 0x1b, PT ;  /* 0x0000001b0500780c */ /* 0x000fe40003f04070 */
[----:B------:R-:W-:Y:S02]  /*0220*/  LEA.HI.SX32 R4, R9, R2, 0x1e ;  /* 0x0000000209047211 */ /* 0x000fe400078ff2ff */
[----:B------:R-:W-:Y:S02]  /*0230*/  ISETP.GT.U32.OR P5, PT, R10, 0x1b, P3 ;  /* 0x0000001b0a00780c */ /* 0x000fe40001fa4470 */
[----:B------:R-:W-:Y:S01]  /*0240*/  ISETP.GT.U32.OR P1, PT, R8, 0x1b, P0 ;  /* 0x0000001b0800780c */ /* 0x000fe20000724470 */
[----:B------:R-:W-:Y:S01]  /*0250*/  IMAD R5, R4, 0x38, R11 ;  /* 0x0000003804057824 */ /* 0x000fe200078e020b */
[----:B------:R-:W-:-:S02]  /*0260*/  MOV R2, 0x4 ;  /* 0x0000000400027802 */ /* 0x000fc40000000f00 */
[----:B------:R-:W-:Y:S02]  /*0270*/  ISETP.GT.U32.OR P6, PT, R8, 0x1b, P3 ;  /* 0x0000001b0800780c */ /* 0x000fe40001fc4470 */
[----:B------:R-:W-:Y:S01]  /*0280*/  IADD3 R11, R11, 0x2, RZ ;  /* 0x000000020b0b7810 */ /* 0x000fe20007ffe0ff */
[----:B------:R-:W-:Y:S01]  /*0290*/  IMAD.WIDE R4, R5, R2, c[0x0][0x168] ;  /* 0x00005a0005047625 */ /* 0x000fe200078e0202 */
[----:B------:R-:W-:Y:S02]  /*02a0*/  MOV R17, RZ ;  /* 0x000000ff00117202 */ /* 0x000fe40000000f00 */
[----:B------:R-:W-:Y:S02]  /*02b0*/  ISETP.GT.U32.OR P4, PT, R10, 0x1b, P2 ;  /* 0x0000001b0a00780c */ /* 0x000fe40001784470 */
[----:B------:R0:W2:Y:S01]  /*02c0*/  @!P5 LDG.E.CONSTANT R19, [R4.64+-0x70] ;  /* 0xffff90040413d981 */ /* 0x0000a2000c1e9900 */
[----:B------:R-:W-:-:S03]  /*02d0*/  ISETP.GT.U32.OR P5, PT, R8, 0x1b, P2 ;  /* 0x0000001b0800780c */ /* 0x000fc600017a4470 */
[----:B------:R-:W3:Y:S01]  /*02e0*/  @!P1 LDG.E.CONSTANT R20, [R4.64+-0x4] ;  /* 0xfffffc0404149981 */ /* 0x000ee2000c1e9900 */
[----:B------:R-:W-:-:S03]  /*02f0*/  ISETP.GT.U32.AND P1, PT, R11, 0x1b, PT ;  /* 0x0000001b0b00780c */ /* 0x000fc60003f24070 */
[----:B------:R-:W4:Y:S01]  /*0300*/  @!P6 LDG.E.CONSTANT R17, [R4.64] ;  /* 0x000000040411e981 */ /* 0x000f22000c1e9900 */
[C---:B------:R-:W-:Y:S02]  /*0310*/  ISETP.GT.U32.OR P6, PT, R8.reuse, 0x1b, P1 ;  /* 0x0000001b0800780c */ /* 0x040fe40000fc4470 */
[----:B------:R-:W-:Y:S01]  /*0320*/  IADD3 R9, R8, 0x1, RZ ;  /* 0x0000000108097810 */ /* 0x000fe20007ffe0ff */
[----:B------:R0:W5:Y:S01]  /*0330*/  @!P4 LDG.E.CONSTANT R15, [R4.64+-0x6c] ;  /* 0xffff9404040fc981 */ /* 0x000162000c1e9900 */
[----:B------:R-:W-:-:S03]  /*0340*/  ISETP.GT.U32.OR P4, PT, R10, 0x1b, P0 ;  /* 0x0000001b0a00780c */ /* 0x000fc60000784470 */
[----:B------:R-:W2:Y:S01]  /*0350*/  @!P5 LDG.E.CONSTANT R21, [R4.64+0x4] ;  /* 0x000004040415d981 */ /* 0x000ea2000c1e9900 */
[----:B------:R-:W-:-:S05]  /*0360*/  ISETP.GT.U32.OR P5, PT, R9, 0x1b, P0 ;  /* 0x0000001b0900780c */ /* 0x000fca00007a4470 */
[----:B------:R-:W0:Y:S01]  /*0370*/  @!P6 LDG.E.CONSTANT R18, [R4.64+0x8] ;  /* 0x000008040412e981 */ /* 0x000e22000c1e9900 */
[C---:B------:R-:W-:Y:S02]  /*0380*/  ISETP.GT.U32.OR P6, PT, R9.reuse, 0x1b, P3 ;  /* 0x0000001b0900780c */ /* 0x040fe40001fc4470 */
[----:B------:R-:W-:Y:S01]  /*0390*/  MOV R7, RZ ;  /* 0x000000ff00077202 */ /* 0x000fe20000000f00 */
[----:B------:R-:W5:Y:S04]  /*03a0*/  @!P4 LDG.E.CONSTANT R16, [R4.64+-0x74] ;  /* 0xffff8c040410c981 */ /* 0x000f68000c1e9900 */
[----:B------:R0:W5:Y:S01]  /*03b0*/  @!P5 LDG.E.CONSTANT R14, [R4.64+0x6c] ;  /* 0x00006c04040ed981 */ /* 0x000162000c1e9900 */
[----:B------:R-:W-:Y:S02]  /*03c0*/  ISETP.GT.U32.OR P5, PT, R9, 0x1b, P2 ;  /* 0x0000001b0900780c */ /* 0x000fe400017a4470 */
[----:B------:R-:W-:-:S03]  /*03d0*/  MOV R6, RZ ;  /* 0x000000ff00067202 */ /* 0x000fc60000000f00 */
[----:B------:R0:W5:Y:S01]  /*03e0*/  @!P6 LDG.E.CONSTANT R7, [R4.64+0x70] ;  /* 0x000070040407e981 */ /* 0x000162000c1e9900 */
[----:B------:R-:W-:Y:S02]  /*03f0*/  ISETP.GT.U32.OR P6, PT, R10, 0x1b, P1 ;  /* 0x0000001b0a00780c */ /* 0x000fe40000fc4470 */
[----:B------:R-:W-:-:S04]  /*0400*/  IADD3 R10, R8, 0x2, RZ ;  /* 0x00000002080a7810 */ /* 0x000fc80007ffe0ff */
[C---:B------:R-:W-:Y:S01]  /*0410*/  ISETP.GT.U32.OR P0, PT, R10.reuse, 0x1b, P0 ;  /* 0x0000001b0a00780c */ /* 0x040fe20000704470 */
[----:B------:R0:W5:Y:S01]  /*0420*/  @!P5 LDG.E.CONSTANT R6, [R4.64+0x74] ;  /* 0x000074040406d981 */ /* 0x000162000c1e9900 */
[C---:B------:R-:W-:Y:S02]  /*0430*/  ISETP.GT.U32.OR P3, PT, R10.reuse, 0x1b, P3 ;  /* 0x0000001b0a00780c */ /* 0x040fe40001f64470 */
[----:B------:R-:W-:Y:S02]  /*0440*/  ISETP.GT.U32.OR P5, PT, R9, 0x1b, P1 ;  /* 0x0000001b0900780c */ /* 0x000fe40000fa4470 */
[----:B------:R-:W-:Y:S02]  /*0450*/  MOV R9, RZ ;  /* 0x000000ff00097202 */ /* 0x000fe40000000f00 */
[C---:B------:R-:W-:Y:S02]  /*0460*/  ISETP.GT.U32.OR P2, PT, R10.reuse, 0x1b, P2 ;  /* 0x0000001b0a00780c */ /* 0x040fe40001744470 */
[----:B------:R-:W-:Y:S01]  /*0470*/  ISETP.GT.U32.OR P1, PT, R10, 0x1b, P1 ;  /* 0x0000001b0a00780c */ /* 0x000fe20000f24470 */
[----:B------:R-:W-:Y:S01]  /*0480*/  CS2R R12, SRZ ;  /* 0x00000000000c7805 */ /* 0x000fe2000001ff00 */
[----:B------:R0:W5:Y:S01]  /*0490*/  @!P6 LDG.E.CONSTANT R9, [R4.64+-0x68] ;  /* 0xffff98040409e981 */ /* 0x000162000c1e9900 */
[----:B------:R-:W-:Y:S01]  /*04a0*/  CS2R R10, SRZ ;  /* 0x00000000000a7805 */ /* 0x000fe2000001ff00 */
[----:B------:R-:W-:-:S03]  /*04b0*/  MOV R8, RZ ;  /* 0x000000ff00087202 */ /* 0x000fc60000000f00 */
[----:B------:R0:W5:Y:S04]  /*04c0*/  @!P0 LDG.E.CONSTANT R13, [R4.64+0xdc] ;  /* 0x0000dc04040d8981 */ /* 0x000168000c1e9900 */
[----:B------:R0:W5:Y:S04]  /*04d0*/  @!P3 LDG.E.CONSTANT R12, [R4.64+0xe0] ;  /* 0x0000e004040cb981 */ /* 0x000168000c1e9900 */
[----:B------:R0:W5:Y:S04]  /*04e0*/  @!P2 LDG.E.CONSTANT R11, [R4.64+0xe4] ;  /* 0x0000e404040ba981 */ /* 0x000168000c1e9900 */
[----:B------:R0:W5:Y:S04]  /*04f0*/  @!P5 LDG.E.CONSTANT R8, [R4.64+0x78] ;  /* 0x000078040408d981 */ /* 0x000168000c1e9900 */
[----:B------:R0:W5:Y:S01]  /*0500*/  @!P1 LDG.E.CONSTANT R10, [R4.64+0xe8] ;  /* 0x0000e804040a9981 */ /* 0x000162000c1e9900 */
[----:B------:R-:W-:-:S02]  /*0510*/  MOV R22, RZ ;  /* 0x000000ff00167202 */ /* 0x000fc40000000f00 */
[----:B------:R-:W-:-:S05]  /*0520*/  LEA R3, R3, R0, 0x7 ;  /* 0x0000000003037211 */ /* 0x000fca00078e38ff */
[----:B------:R-:W-:Y:S01]  /*0530*/  IMAD.WIDE R2, R3, R2, c[0x0][0x160] ;  /* 0x0000580003027625 */ /* 0x000fe200078e0202 */
[----:B---3--:R-:W-:Y:S01]  /*0540*/  FADD R0, RZ, -R20 ;  /* 0x80000014ff007221 */ /* 0x008fe20000000000 */
[----:B----4-:R-:W-:-:S04]  /*0550*/  FADD R24, RZ, -R17 ;  /* 0x80000011ff187221 */ /* 0x010fc80000000000 */
[----:B--2---:R-:W-:Y:S01]  /*0560*/  FADD R26, R24, R21 ;  /* 0x00000015181a7221 */ /* 0x004fe20000000000 */
[----:B-----5:R-:W-:Y:S01]  /*0570*/  @!P4 FADD R22, RZ, R16 ;  /* 0x00000010ff16c221 */ /* 0x020fe20000000000 */
[----:B------:R-:W-:Y:S01]  /*0580*/  FADD R16, RZ, R20 ;  /* 0x00000014ff107221 */ /* 0x000fe20000000000 */
[----:B------:R-:W-:Y:S01]  /*0590*/  FADD R20, RZ, R17 ;  /* 0x00000011ff147221 */ /* 0x000fe20000000000 */
[--C-:B------:R-:W-:Y:S01]  /*05a0*/  FADD R17, R0, R21.reuse ;  /* 0x0000001500117221 */ /* 0x100fe20000000000 */
[--C-:B------:R-:W-:Y:S01]  /*05b0*/  FADD R0, R24, -R21.reuse ;  /* 0x8000001518007221 */ /* 0x100fe20000000000 */
[--C-:B------:R-:W-:Y:S01]  /*05c0*/  FADD R23, R16, -R21.reuse ;  /* 0x8000001510177221 */ /* 0x100fe20000000000 */
[C-C-:B0-----:R-:W-:Y:S01]  /*05d0*/  FADD R4, R20.reuse, -R18.reuse ;  /* 0x8000001214047221 */ /* 0x141fe20000000000 */
[C-C-:B------:R-:W-:Y:S01]  /*05e0*/  FADD R16, R20.reuse, -R21.reuse ;  /* 0x8000001514107221 */ /* 0x140fe20000000000 */
[----:B------:R-:W-:Y:S01]  /*05f0*/  FADD R28, R20, R21 ;  /* 0x00000015141c7221 */ /* 0x000fe20000000000 */
[----:B------:R-:W-:Y:S01]  /*0600*/  FADD R18, R24, R18 ;  /* 0x0000001218127221 */ /* 0x000fe20000000000 */
[--C-:B------:R-:W-:Y:S01]  /*0610*/  FADD R24, RZ, R19.reuse ;  /* 0x00000013ff187221 */ /* 0x100fe20000000000 */
[----:B------:R-:W-:Y:S01]  /*0620*/  FADD R20, RZ, -R19 ;  /* 0x80000013ff147221 */ /* 0x000fe20000000000 */
[----:B------:R-:W-:-:S02]  /*0630*/  FADD R5, -R15, R22 ;  /* 0x000000160f057221 */ /* 0x000fc40000000100 */
[--C-:B------:R-:W-:Y:S01]  /*0640*/  FADD R24, R24, R15.reuse ;  /* 0x0000000f18187221 */ /* 0x100fe20000000000 */
[----:B------:R-:W-:Y:S01]  /*0650*/  FADD R22, R20, R15 ;  /* 0x0000000f14167221 */ /* 0x000fe20000000000 */
[--C-:B------:R-:W-:Y:S01]  /*0660*/  FADD R27, R23, R14.reuse ;  /* 0x0000000e171b7221 */ /* 0x100fe20000000000 */
[--C-:B------:R-:W-:Y:S01]  /*0670*/  FADD R5, R5, -R14.reuse ;  /* 0x8000000e05057221 */ /* 0x100fe20000000000 */
[----:B------:R-:W-:Y:S01]  /*0680*/  FADD R21, R17, R14 ;  /* 0x0000000e11157221 */ /* 0x000fe20000000000 */
[--C-:B------:R-:W-:Y:S01]  /*0690*/  FADD R29, R26, -R7.reuse ;  /* 0x800000071a1d7221 */ /* 0x100fe20000000000 */
[--C-:B------:R-:W-:Y:S01]  /*06a0*/  FADD R31, R28, R7.reuse ;  /* 0x000000071c1f7221 */ /* 0x100fe20000000000 */
[--C-:B------:R-:W-:Y:S01]  /*06b0*/  FADD R23, R16, -R7.reuse ;  /* 0x8000000710177221 */ /* 0x100fe20000000000 */
[--C-:B------:R-:W-:Y:S01]  /*06c0*/  FADD R25, R0, R7.reuse ;  /* 0x0000000700197221 */ /* 0x100fe20000000000 */
[--C-:B------:R-:W-:Y:S01]  /*06d0*/  FADD R15, R22, R7.reuse ;  /* 0x00000007160f7221 */ /* 0x100fe20000000000 */
[----:B------:R-:W-:Y:S01]  /*06e0*/  FADD R19, R24, -R7 ;  /* 0x8000000718137221 */ /* 0x000fe20000000000 */
[--C-:B------:R-:W-:Y:S01]  /*06f0*/  FADD R5, R5, R6.reuse ;  /* 0x0000000605057221 */ /* 0x100fe20000000000 */
[--C-:B------:R-:W-:Y:S01]  /*0700*/  FADD R21, R21, -R6.reuse ;  /* 0x8000000615157221 */ /* 0x100fe20000000000 */
[--C-:B------:R-:W-:Y:S01]  /*0710*/  FADD R27, R27, -R6.reuse ;  /* 0x800000061b1b7221 */ /* 0x100fe20000000000 */
[----:B------:R-:W-:Y:S01]  /*0720*/  FADD R20, R20, R9 ;  /* 0x0000000914147221 */ /* 0x000fe20000000000 */
[--C-:B------:R-:W-:Y:S01]  /*0730*/  FADD R23, R23, R6.reuse ;  /* 0x0000000617177221 */ /* 0x100fe20000000000 */
[--C-:B------:R-:W-:Y:S01]  /*0740*/  FADD R25, R25, R6.reuse ;  /* 0x0000000619197221 */ /* 0x100fe20000000000 */
[--C-:B------:R-:W-:Y:S01]  /*0750*/  FADD R29, R29, R6.reuse ;  /* 0x000000061d1d7221 */ /* 0x100fe20000000000 */
[--C-:B------:R-:W-:Y:S01]  /*0760*/  FADD R31, R31, R6.reuse ;  /* 0x000000061f1f7221 */ /* 0x100fe20000000000 */
[--C-:B------:R-:W-:Y:S01]  /*0770*/  FADD R15, R15, -R6.reuse ;  /* 0x800000060f0f7221 */ /* 0x100fe20000000000 */
[----:B------:R-:W-:Y:S01]  /*0780*/  FADD R19, R19, -R6 ;  /* 0x8000000613137221 */ /* 0x000fe20000000000 */
[--C-:B------:R-:W-:Y:S01]  /*0790*/  FADD R9, R4, -R7.reuse ;  /* 0x8000000704097221 */ /* 0x100fe20000000000 */
[----:B------:R-:W-:Y:S01]  /*07a0*/  FADD R33, R18, -R7 ;  /* 0x8000000712217221 */ /* 0x000fe20000000000 */
[----:B------:R-:W-:Y:S01]  /*07b0*/  FADD R6, R17, R13 ;  /* 0x0000000d11067221 */ /* 0x000fe20000000000 */
[--C-:B------:R-:W-:Y:S01]  /*07c0*/  FADD R16, R16, -R12.reuse ;  /* 0x8000000c10107221 */ /* 0x100fe20000000000 */
[----:B------:R-:W-:Y:S01]  /*07d0*/  FADD R7, R20, R7 ;  /* 0x0000000714077221 */ /* 0x000fe20000000000 */
[--C-:B------:R-:W-:Y:S01]  /*07e0*/  FADD R0, R0, R12.reuse ;  /* 0x0000000c00007221 */ /* 0x100fe20000000000 */
[----:B------:R-:W-:Y:S01]  /*07f0*/  FADD R17, R4, -R12 ;  /* 0x8000000c04117221 */ /* 0x000fe20000000000 */
[----:B------:R0:W-:Y:S01]  /*0800*/  STG.E [R2.64], R5 ;  /* 0x0000000502007986 */ /* 0x0001e2000c101904 */
[--C-:B------:R-:W-:Y:S01]  /*0810*/  FADD R13, R16, R11.reuse ;  /* 0x0000000b100d7221 */ /* 0x100fe20000000000 */
[--C-:B------:R-:W-:Y:S01]  /*0820*/  FADD R9, R9, R8.reuse ;  /* 0x0000000809097221 */ /* 0x100fe20000000000 */
[--C-:B------:R-:W-:Y:S01]  /*0830*/  FADD R33, R33, R8.reuse ;  /* 0x0000000821217221 */ /* 0x100fe20000000000 */
[----:B------:R-:W-:Y:S01]  /*0840*/  FADD R7, R7, -R8 ;  /* 0x8000000807077221 */ /* 0x000fe20000000000 */
[----:B------:R-:W-:Y:S01]  /*0850*/  FADD R17, R17, R10 ;  /* 0x0000000a11117221 */ /* 0x000fe20000000000 */
[--C-:B0-----:R-:W-:Y:S01]  /*0860*/  FADD R5, R6, -R11.reuse ;  /* 0x8000000b06057221 */ /* 0x101fe20000000000 */
        /* <DEDUP_REMOVED lines=17> */
.L_x_28:
        /* <DEDUP_REMOVED lines=16> */
.L_x_102:


//--------------------- .text.tvmgen_default_fused_nn_contrib_conv2d_winograd_without_weight_transform_add_nn_relu_1_kernel_1 --------------------------
	.section	.text.tvmgen_default_fused_nn_contrib_conv2d_winograd_without_weight_transform_add_nn_relu_1_kernel_1,"ax",@progbits
	.sectionflags	@"SHF_BARRIERS=1"
	.sectioninfo	@"SHI_REGISTERS=51"
	.align	128
        .global         tvmgen_default_fused_nn_contrib_conv2d_winograd_without_weight_transform_add_nn_relu_1_kernel_1
        .type           tvmgen_default_fused_nn_contrib_conv2d_winograd_without_weight_transform_add_nn_relu_1_kernel_1,@function
        .size           tvmgen_default_fused_nn_contrib_conv2d_winograd_without_weight_transform_add_nn_relu_1_kernel_1,(.L_x_103 - tvmgen_default_fused_nn_contrib_conv2d_winograd_without_weight_transform_add_nn_relu_1_kernel_1)
        .other          tvmgen_default_fused_nn_contrib_conv2d_winograd_without_weight_transform_add_nn_relu_1_kernel_1,@"STO_CUDA_ENTRY STV_DEFAULT"
tvmgen_default_fused_nn_contrib_conv2d_winograd_without_weight_transform_add_nn_relu_1_kernel_1:
.text.tvmgen_default_fused_nn_contrib_conv2d_winograd_without_weight_transform_add_nn_relu_1_kernel_1:
        /* <DEDUP_REMOVED lines=18> */
.L_x_30:
        /* <DEDUP_REMOVED lines=63> */
.L_x_29:
        /* <DEDUP_REMOVED lines=208> */
.L_x_31:
        /* <DEDUP_REMOVED lines=15> */
.L_x_103:


//--------------------- .text.tvmgen_default_fused_nn_contrib_conv2d_winograd_without_weight_transform_add_nn_relu_2_kernel --------------------------
	.section	.text.tvmgen_default_fused_nn_contrib_conv2d_winograd_without_weight_transform_add_nn_relu_2_kernel,"ax",@progbits
	.sectioninfo	@"SHI_REGISTERS=38"
	.align	128
        .global         tvmgen_default_fused_nn_contrib_conv2d_winograd_without_weight_transform_add_nn_relu_2_kernel
        .type           tvmgen_default_fused_nn_contrib_conv2d_winograd_without_weight_transform_add_nn_relu_2_kernel,@function
        .size           tvmgen_default_fused_nn_contrib_conv2d_winograd_without_weight_transform_add_nn_relu_2_kernel,(.L_x_104 - tvmgen_default_fused_nn_contrib_conv2d_winograd_without_weight_transform_add_nn_relu_2_kernel)
        .other          tvmgen_default_fused_nn_contrib_conv2d_winograd_without_weight_transform_add_nn_relu_2_kernel,@"STO_CUDA_ENTRY STV_DEFAULT"
tvmgen_default_fused_nn_contrib_conv2d_winograd_without_weight_transform_add_nn_relu_2_kernel:
.text.tvmgen_default_fused_nn_contrib_conv2d_winograd_without_weight_transform_add_nn_relu_2_kernel:
[----:B------:R-:W-:Y:S02]  /*0000*/  MOV R1, c[0x0][0x28] ;  /* 0x00000a0000017a02 */ /* 0x000fe40000000f00 */
[----:B------:R-:W0:Y:S01]  /*0010*/  S2R R7, SR_CTAID.X ;  /* 0x0000000000077919 */ /* 0x000e220000002500 */
[----:B------:R-:W-:Y:S01]  /*0020*/  MOV R2, RZ ;  /* 0x000000ff00027202 */ /* 0x000fe20000000f00 */
[----:B------:R-:W-:Y:S01]  /*0030*/  CS2R R16, SRZ ;  /* 0x0000000000107805 */ /* 0x000fe2000001ff00 */
[----:B------:R-:W-:Y:S01]  /*0040*/  MOV R18, RZ ;  /* 0x000000ff00127202 */ /* 0x000fe20000000f00 */
[----:B------:R-:W0:Y:S01]  /*0050*/  S2R R4, SR_TID.X ;  /* 0x0000000000047919 */ /* 0x000e220000002100 */
[----:B------:R-:W-:Y:S01]  /*0060*/  ULDC.64 UR4, c[0x0][0x118] ;  /* 0x0000460000047ab9 */ /* 0x000fe20000000a00 */
[----:B------:R-:W-:Y:S01]  /*0070*/  MOV R14, RZ ;  /* 0x000000ff000e7202 */ /* 0x000fe20000000f00 */
[----:B0-----:R-:W-:-:S04]  /*0080*/  IMAD R4, R7, 0x1e, R4 ;  /* 0x0000001e07047824 */ /* 0x001fc800078e0204 */
[----:B------:R-:W-:-:S04]  /*0090*/  IMAD.HI R0, R4, 0x5397829d, RZ ;  /* 0x5397829d04007827 */ /* 0x000fc800078e02ff */
[----:B------:R-:W-:Y:S01]  /*00a0*/  IMAD R3, R7, -0x1c, R4 ;  /* 0xffffffe407037824 */ /* 0x000fe200078e0204 */
[----:B------:R-:W-:-:S03]  /*00b0*/  SHF.R.U32.HI R5, RZ, 0x1f, R0 ;  /* 0x0000001fff057819 */ /* 0x000fc60000011600 */
[----:B------:R-:W-:Y:S01]  /*00c0*/  IMAD.HI R6, R3, -0x6db6db6d, R2 ;  /* 0x9249249303067827 */ /* 0x000fe200078e0202 */
[----:B------:R-:W-:-:S03]  /*00d0*/  LEA.HI.SX32 R5, R0, R5, 0x1c ;  /* 0x0000000500057211 */ /* 0x000fc600078fe2ff */
[----:B------:R-:W-:Y:S01]  /*00e0*/  IMAD R2, R7, 0x7e, R3 ;  /* 0x0000007e07027824 */ /* 0x000fe200078e0203 */
[----:B------:R-:W-:Y:S01]  /*00f0*/  SHF.R.U32.HI R7, RZ, 0x1f, R6 ;  /* 0x0000001fff077819 */ /* 0x000fe20000011606 */
[----:B------:R-:W-:Y:S01]  /*0100*/  IMAD R5, R5, -0x31, R4 ;  /* 0xffffffcf05057824 */ /* 0x000fe200078e0204 */
[----:B------:R-:W-:Y:S01]  /*0110*/  MOV R4, RZ ;  /* 0x000000ff00047202 */ /* 0x000fe20000000f00 */
[----:B------:R-:W-:Y:S01]  /*0120*/  IMAD.HI R0, R2, 0x5397829d, RZ ;  /* 0x5397829d02007827 */ /* 0x000fe200078e02ff */
[----:B------:R-:W-:-:S03]  /*0130*/  LEA.HI.SX32 R7, R6, R7, 0x1e ;  /* 0x0000000706077211 */ /* 0x000fc600078ff2ff */
[----:B------:R-:W-:Y:S01]  /*0140*/  IMAD.HI R4, R5, -0x6db6db6d, R4 ;  /* 0x9249249305047827 */ /* 0x000fe200078e0204 */
[----:B------:R-:W-:-:S03]  /*0150*/  SHF.R.U32.HI R9, RZ, 0x1f, R0 ;  /* 0x0000001fff097819 */ /* 0x000fc60000011600 */
[----:B------:R-:W-:Y:S01]  /*0160*/  IMAD R7, R7, -0x7, R3 ;  /* 0xfffffff907077824 */ /* 0x000fe200078e0203 */
[----:B------:R-:W-:Y:S02]  /*0170*/  LEA.HI.SX32 R0, R0, R9, 0x1c ;  /* 0x0000000900007211 */ /* 0x000fe400078fe2ff */
[----:B------:R-:W-:Y:S02]  /*0180*/  SHF.R.U32.HI R3, RZ, 0x1f, R4 ;  /* 0x0000001fff037819 */ /* 0x000fe40000011604 */
[----:B------:R-:W-:Y:S02]  /*0190*/  SHF.L.U32 R7, R7, 0x1, RZ ;  /* 0x0000000107077819 */ /* 0x000fe400000006ff */
[----:B------:R-:W-:Y:S02]  /*01a0*/  LEA.HI.SX32 R3, R4, R3, 0x1e ;  /* 0x0000000304037211 */ /* 0x000fe400078ff2ff */
[----:B------:R-:W-:Y:S01]  /*01b0*/  IADD3 R4, R7, -0x1, RZ ;  /* 0xffffffff07047810 */ /* 0x000fe20007ffe0ff */
[----:B------:R-:W-:Y:S01]  /*01c0*/  IMAD R0, R0, 0xc4, R7 ;  /* 0x000000c400007824 */ /* 0x000fe200078e0207 */
[----:B------:R-:W-:-:S02]  /*01d0*/  SHF.L.U32 R8, R3, 0x1, RZ ;  /* 0x0000000103087819 */ /* 0x000fc400000006ff */
[----:B------:R-:W-:Y:S02]  /*01e0*/  ISETP.GT.U32.AND P3, PT, R7, 0xd, PT ;  /* 0x0000000d0700780c */ /* 0x000fe40003f64070 */
[----:B------:R-:W-:Y:S02]  /*01f0*/  IADD3 R0, R0, -0xf, RZ ;  /* 0xfffffff100007810 */ /* 0x000fe40007ffe0ff */
[----:B------:R-:W-:Y:S02]  /*0200*/  IADD3 R9, R8, -0x1, RZ ;  /* 0xffffffff08097810 */ /* 0x000fe40007ffe0ff */
[----:B------:R-:W-:Y:S01]  /*0210*/  ISETP.GT.U32.AND P2, PT, R4, 0xd, PT ;  /* 0x0000000d0400780c */ /* 0x000fe20003f44070 */
[----:B------:R-:W-:Y:S01]  /*0220*/  IMAD R0, R3, 0x1c, R0 ;  /* 0x0000001c03007824 */ /* 0x000fe200078e0200 */
[----:B------:R-:W-:Y:S02]  /*0230*/  ISETP.GT.U32.OR P5, PT, R9, 0xd, P3 ;  /* 0x0000000d0900780c */ /* 0x000fe40001fa4470 */
[----:B------:R-:W-:-:S02]  /*0240*/  IADD3 R5, R7, 0x1, RZ ;  /* 0x0000000107057810 */ /* 0x000fc40007ffe0ff */
[----:B------:R-:W-:Y:S02]  /*0250*/  MOV R3, 0x4 ;  /* 0x0000000400037802 */ /* 0x000fe40000000f00 */
[----:B------:R-:W-:Y:S02]  /*0260*/  IADD3 R0, R0, 0xf, RZ ;  /* 0x0000000f00007810 */ /* 0x000fe40007ffe0ff */
[----:B------:R-:W-:Y:S02]  /*0270*/  ISETP.GT.U32.OR P1, PT, R8, 0xd, P2 ;  /* 0x0000000d0800780c */ /* 0x000fe40001724470 */
[----:B------:R-:W-:Y:S01]  /*0280*/  ISETP.GT.U32.AND P0, PT, R5, 0xd, PT ;  /* 0x0000000d0500780c */ /* 0x000fe20003f04070 */
[----:B------:R-:W-:Y:S01]  /*0290*/  IMAD.WIDE R4, R0, R3, c[0x0][0x168] ;  /* 0x00005a0000047625 */ /* 0x000fe200078e0203 */
[----:B------:R-:W-:Y:S02]  /*02a0*/  ISETP.GT.U32.OR P6, PT, R8, 0xd, P3 ;  /* 0x0000000d0800780c */ /* 0x000fe40001fc4470 */
[----:B------:R-:W-:-:S02]  /*02b0*/  IADD3 R7, R7, 0x2, RZ ;  /* 0x0000000207077810 */ /* 0x000fc40007ffe0ff */
[----:B------:R-:W2:Y:S01]  /*02c0*/  @!P5 LDG.E.CONSTANT R18, [R4.64+-0x38] ;  /* 0xffffc8040412d981 */ /* 0x000ea2000c1e9900 */
[----:B------:R-:W-:Y:S01]  /*02d0*/  ISETP.GT.U32.OR P5, PT, R8, 0xd, P0 ;  /* 0x0000000d0800780c */ /* 0x000fe200007a4470 */
[----:B------:R-:W-:Y:S01]  /*02e0*/  CS2R R20, SRZ ;  /* 0x0000000000147805 */ /* 0x000fe2000001ff00 */
[----:B------:R-:W-:Y:S02]  /*02f0*/  ISETP.GT.U32.OR P4, PT, R9, 0xd, P0 ;  /* 0x0000000d0900780c */ /* 0x000fe40000784470 */
[----:B------:R-:W3:Y:S01]  /*0300*/  @!P1 LDG.E.CONSTANT R17, [R4.64+-0x4] ;  /* 0xfffffc0404119981 */ /* 0x000ee2000c1e9900 */
[----:B------:R-:W-:-:S03]  /*0310*/  ISETP.GT.U32.AND P1, PT, R7, 0xd, PT ;  /* 0x0000000d0700780c */ /* 0x000fc60003f24070 */
[----:B------:R-:W4:Y:S01]  /*0320*/  @!P6 LDG.E.CONSTANT R16, [R4.64] ;  /* 0x000000040410e981 */ /* 0x000f22000c1e9900 */
[C---:B------:R-:W-:Y:S02]  /*0330*/  ISETP.GT.U32.OR P6, PT, R8.reuse, 0xd, P1 ;  /* 0x0000000d0800780c */ /* 0x040fe40000fc4470 */
[----:B------:R-:W-:Y:S02]  /*0340*/  IADD3 R7, R8, 0x1, RZ ;  /* 0x0000000108077810 */ /* 0x000fe40007ffe0ff */
[----:B------:R-:W5:Y:S02]  /*0350*/  @!P5 LDG.E.CONSTANT R21, [R4.64+0x4] ;  /* 0x000004040415d981 */ /* 0x000f64000c1e9900 */
[----:B------:R-:W-:Y:S01]  /*0360*/  ISETP.GT.U32.OR P5, PT, R7, 0xd, P2 ;  /* 0x0000000d0700780c */ /* 0x000fe200017a4470 */
[----:B------:R-:W-:Y:S01]  /*0370*/  CS2R R12, SRZ ;  /* 0x00000000000c7805 */ /* 0x000fe2000001ff00 */
[----:B------:R0:W2:Y:S01]  /*0380*/  @!P4 LDG.E.CONSTANT R14, [R4.64+-0x34] ;  /* 0xffffcc04040ec981 */ /* 0x0000a2000c1e9900 */
[----:B------:R-:W-:-:S04]  /*0390*/  ISETP.GT.U32.OR P4, PT, R9, 0xd, P2 ;  /* 0x0000000d0900780c */ /* 0x000fc80001784470 */
[----:B------:R-:W0:Y:S01]  /*03a0*/  @!P6 LDG.E.CONSTANT R20, [R4.64+0x8] ;  /* 0x000008040414e981 */ /* 0x000e22000c1e9900 */
[----:B------:R-:W-:Y:S02]  /*03b0*/  ISETP.GT.U32.OR P6, PT, R7, 0xd, P3 ;  /* 0x0000000d0700780c */ /* 0x000fe40001fc4470 */
[----:B------:R-:W-:-:S03]  /*03c0*/  MOV R6, RZ ;  /* 0x000000ff00067202 */ /* 0x000fc60000000f00 */
[----:B------:R0:W2:Y:S01]  /*03d0*/  @!P5 LDG.E.CONSTANT R13, [R4.64+0x34] ;  /* 0x00003404040dd981 */ /* 0x0000a2000c1e9900 */
[----:B------:R-:W-:Y:S02]  /*03e0*/  ISETP.GT.U32.OR P5, PT, R7, 0xd, P0 ;  /* 0x0000000d0700780c */ /* 0x000fe400007a4470 */
[----:B------:R-:W-:Y:S01]  /*03f0*/  MOV R0, RZ ;  /* 0x000000ff00007202 */ /* 0x000fe20000000f00 */
[----:B------:R0:W2:Y:S04]  /*0400*/  @!P4 LDG.E.CONSTANT R15, [R4.64+-0x3c] ;  /* 0xffffc404040fc981 */ /* 0x0000a8000c1e9900 */
[----:B------:R0:W2:Y:S01]  /*0410*/  @!P6 LDG.E.CONSTANT R6, [R4.64+0x38] ;  /* 0x000038040406e981 */ /* 0x0000a2000c1e9900 */
[----:B------:R-:W-:Y:S02]  /*0420*/  ISETP.GT.U32.OR P6, PT, R9, 0xd, P1 ;  /* 0x0000000d0900780c */ /* 0x000fe40000fc4470 */
[----:B------:R-:W-:-:S03]  /*0430*/  IADD3 R9, R8, 0x2, RZ ;  /* 0x0000000208097810 */ /* 0x000fc60007ffe0ff */
[----:B------:R0:W2:Y:S01]  /*0440*/  @!P5 LDG.E.CONSTANT R0, [R4.64+0x3c] ;  /* 0x00003c040400d981 */ /* 0x0000a2000c1e9900 */
[C---:B------:R-:W-:Y:S02]  /*0450*/  ISETP.GT.U32.OR P2, PT, R9.reuse, 0xd, P2 ;  /* 0x0000000d0900780c */ /* 0x040fe40001744470 */
[----:B------:R-:W-:Y:S02]  /*0460*/  ISETP.GT.U32.OR P3, PT, R9, 0xd, P3 ;  /* 0x0000000d0900780c */ /* 0x000fe40001f64470 */
[----:B------:R-:W-:Y:S02]  /*0470*/  ISETP.GT.U32.OR P5, PT, R7, 0xd, P1 ;  /* 0x0000000d0700780c */ /* 0x000fe40000fa4470 */
[----:B------:R-:W-:Y:S02]  /*0480*/  MOV R7, RZ ;  /* 0x000000ff00077202 */ /* 0x000fe40000000f00 */
[C---:B------:R-:W-:Y:S02]  /*0490*/  ISETP.GT.U32.OR P0, PT, R9.reuse, 0xd, P0 ;  /* 0x0000000d0900780c */ /* 0x040fe40000704470 */
[----:B------:R-:W-:Y:S01]  /*04a0*/  ISETP.GT.U32.OR P1, PT, R9, 0xd, P1 ;  /* 0x0000000d0900780c */ /* 0x000fe20000f24470 */
[----:B------:R-:W-:Y:S01]  /*04b0*/  CS2R R10, SRZ ;  /* 0x00000000000a7805 */ /* 0x000fe2000001ff00 */
[----:B------:R0:W2:Y:S01]  /*04c0*/  @!P6 LDG.E.CONSTANT R7, [R4.64+-0x30] ;  /* 0xffffd0040407e981 */ /* 0x0000a2000c1e9900 */
[----:B------:R-:W-:-:S02]  /*04d0*/  MOV R8, RZ ;  /* 0x000000ff00087202 */ /* 0x000fc40000000f00 */
[----:B------:R-:W-:Y:S01]  /*04e0*/  MOV R9, RZ ;  /* 0x000000ff00097202 */ /* 0x000fe20000000f00 */
[----:B------:R0:W2:Y:S04]  /*04f0*/  @!P2 LDG.E.CONSTANT R12, [R4.64+0x6c] ;  /* 0x00006c04040ca981 */ /* 0x0000a8000c1e9900 */
[----:B------:R0:W2:Y:S04]  /*0500*/  @!P3 LDG.E.CONSTANT R11, [R4.64+0x70] ;  /* 0x00007004040bb981 */ /* 0x0000a8000c1e9900 */
[----:B------:R0:W2:Y:S04]  /*0510*/  @!P5 LDG.E.CONSTANT R8, [R4.64+0x40] ;  /* 0x000040040408d981 */ /* 0x0000a8000c1e9900 */
[----:B------:R0:W2:Y:S04]  /*0520*/  @!P0 LDG.E.CONSTANT R10, [R4.64+0x74] ;  /* 0x00007404040a8981 */ /* 0x0000a8000c1e9900 */
[----:B------:R0:W2:Y:S01]  /*0530*/  @!P1 LDG.E.CONSTANT R9, [R4.64+0x78] ;  /* 0x0000780404099981 */ /* 0x0000a2000c1e9900 */
[----:B------:R-:W-:Y:S01]  /*0540*/  MOV R23, RZ ;  /* 0x000000ff00177202 */ /* 0x000fe20000000f00 */
[----:B------:R-:W-:Y:S01]  /*0550*/  IMAD.WIDE R2, R2, R3, c[0x0][0x160] ;  /* 0x0000580002027625 */ /* 0x000fe200078e0203 */
[--C-:B---3--:R-:W-:Y:S01]  /*0560*/  FADD R28, RZ, R17.reuse ;  /* 0x00000011ff1c7221 */ /* 0x108fe20000000000 */
[----:B------:R-:W-:Y:S01]  /*0570*/  FADD R22, RZ, -R17 ;  /* 0x80000011ff167221 */ /* 0x000fe20000000000 */
[--C-:B----4-:R-:W-:Y:S01]  /*0580*/  FADD R24, RZ, R16.reuse ;  /* 0x00000010ff187221 */ /* 0x110fe20000000000 */
[----:B------:R-:W-:Y:S01]  /*0590*/  FADD R26, RZ, -R16 ;  /* 0x80000010ff1a7221 */ /* 0x000fe20000000000 */
[--C-:B-----5:R-:W-:Y:S01]  /*05a0*/  FADD R28, R28, -R21.reuse ;  /* 0x800000151c1c7221 */ /* 0x120fe20000000000 */
[----:B------:R-:W-:Y:S01]  /*05b0*/  FADD R17, R22, R21 ;  /* 0x0000001516117221 */ /* 0x000fe20000000000 */
[----:B--2---:R-:W-:Y:S01]  /*05c0*/  FADD R25, RZ, R18 ;  /* 0x00000012ff197221 */ /* 0x004fe20000000000 */
[--C-:B0-----:R-:W-:Y:S01]  /*05d0*/  FADD R4, R24, -R20.reuse ;  /* 0x8000001418047221 */ /* 0x101fe20000000000 */
[----:B------:R-:W-:Y:S01]  /*05e0*/  FADD R5, R26, R20 ;  /* 0x000000141a057221 */ /* 0x000fe20000000000 */
[----:B------:R-:W-:-:S04]  /*05f0*/  @!P4 FADD R23, RZ, R15 ;  /* 0x0000000fff17c221 */ /* 0x000fc80000000000 */
[----:B------:R-:W-:Y:S01]  /*0600*/  FADD R20, -R14, R23 ;  /* 0x000000170e147221 */ /* 0x000fe20000000100 */
[----:B------:R-:W-:-:S03]  /*0610*/  FADD R29, R28, R13 ;  /* 0x0000000d1c1d7221 */ /* 0x000fc60000000000 */
[--C-:B------:R-:W-:Y:S01]  /*0620*/  FADD R23, R20, -R13.reuse ;  /* 0x8000000d14177221 */ /* 0x100fe20000000000 */
[----:B------:R-:W-:Y:S01]  /*0630*/  FADD R13, R17, R13 ;  /* 0x0000000d110d7221 */ /* 0x000fe20000000000 */
[----:B------:R-:W-:Y:S01]  /*0640*/  FADD R18, RZ, -R18 ;  /* 0x80000012ff127221 */ /* 0x000fe20000000000 */
[--C-:B------:R-:W-:Y:S01]  /*0650*/  FADD R16, R24, -R21.reuse ;  /* 0x8000001518107221 */ /* 0x100fe20000000000 */
[C-C-:B------:R-:W-:Y:S01]  /*0660*/  FADD R15, R26.reuse, -R21.reuse ;  /* 0x800000151a0f7221 */ /* 0x140fe20000000000 */
[--C-:B------:R-:W-:Y:S01]  /*0670*/  FADD R19, R26, R21.reuse ;  /* 0x000000151a137221 */ /* 0x100fe20000000000 */
[----:B------:R-:W-:Y:S01]  /*0680*/  FADD R21, R24, R21 ;  /* 0x0000001518157221 */ /* 0x000fe20000000000 */
[----:B------:R-:W-:Y:S01]  /*0690*/  FADD R13, R13, -R0 ;  /* 0x800000000d0d7221 */ /* 0x000fe20000000000 */
[--C-:B------:R-:W-:Y:S01]  /*06a0*/  FADD R27, R25, R14.reuse ;  /* 0x0000000e191b7221 */ /* 0x100fe20000000000 */
[C---:B------:R-:W-:Y:S01]  /*06b0*/  FADD R25, R18.reuse, R14 ;  /* 0x0000000e12197221 */ /* 0x040fe20000000000 */
[--C-:B------:R-:W-:Y:S01]  /*06c0*/  FADD R33, R21, R6.reuse ;  /* 0x0000000615217221 */ /* 0x100fe20000000000 */
[--C-:B------:R-:W-:Y:S01]  /*06d0*/  FADD R35, R5, -R6.reuse ;  /* 0x8000000605237221 */ /* 0x100fe20000000000 */
[--C-:B------:R-:W-:Y:S01]  /*06e0*/  FADD R31, R19, -R6.reuse ;  /* 0x80000006131f7221 */ /* 0x100fe20000000000 */
[----:B------:R-:W-:Y:S01]  /*06f0*/  FADD R7, R18, R7 ;  /* 0x0000000712077221 */ /* 0x000fe20000000000 */
[--C-:B------:R-:W-:Y:S01]  /*0700*/  FADD R21, R15, R6.reuse ;  /* 0x000000060f157221 */ /* 0x100fe20000000000 */
[----:B------:R0:W-:Y:S01]  /*0710*/  STG.E [R2.64+0x31000], R13 ;  /* 0x0310000d02007986 */ /* 0x0001e2000c101904 */
[--C-:B------:R-:W-:Y:S01]  /*0720*/  FADD R5, R4, -R6.reuse ;  /* 0x8000000604057221 */ /* 0x100fe20000000000 */
[--C-:B------:R-:W-:Y:S01]  /*0730*/  FADD R25, R25, R6.reuse ;  /* 0x0000000619197221 */ /* 0x100fe20000000000 */
[--C-:B------:R-:W-:Y:S01]  /*0740*/  FADD R27, R27, -R6.reuse ;  /* 0x800000061b1b7221 */ /* 0x100fe20000000000 */
[--C-:B------:R-:W-:Y:S01]  /*0750*/  FADD R19, R16, -R6.reuse ;  /* 0x8000000610137221 */ /* 0x100fe20000000000 */
[----:B------:R-:W-:Y:S01]  /*0760*/  FADD R7, R7, R6 ;  /* 0x0000000607077221 */ /* 0x000fe20000000000 */
[----:B------:R-:W-:Y:S01]  /*0770*/  FADD R17, R17, R12 ;  /* 0x0000000c11117221 */ /* 0x000fe20000000000 */
[--C-:B------:R-:W-:Y:S01]  /*0780*/  FADD R15, R15, R11.reuse ;  /* 0x0000000b0f0f7221 */ /* 0x100fe20000000000 */
[--C-:B------:R-:W-:Y:S01]  /*0790*/  FADD R4, R4, -R11.reuse ;  /* 0x8000000b04047221 */ /* 0x100fe20000000000 */
[----:B0-----:R-:W-:Y:S01]  /*07a0*/  FADD R13, R16, -R11 ;  /* 0x8000000b100d7221 */ /* 0x001fe20000000000 */
[--C-:B------:R-:W-:Y:S01]  /*07b0*/  FADD R23, R23, R0.reuse ;  /* 0x0000000017177221 */ /* 0x100fe20000000000 */
[--C-:B------:R-:W-:Y:S01]  /*07c0*/  FADD R25, R25, -R0.reuse ;  /* 0x8000000019197221 */ /* 0x100fe20000000000 */
[--C-:B------:R-:W-:Y:S01]  /*07d0*/  FADD R27, R27, -R0.reuse ;  /* 0x800000001b1b7221 */ /* 0x100fe20000000000 */
[--C-:B------:R-:W-:Y:S01]  /*07e0*/  FADD R29, R29, -R0.reuse ;  /* 0x800000001d1d7221 */ /* 0x100fe20000000000 */
[--C-:B------:R-:W-:Y:S01]  /*07f0*/  FADD R19, R19, R0.reuse ;  /* 0x0000000013137221 */ /* 0x100fe20000000000 */
[--C-:B------:R-:W-:Y:S01]  /*0800*/  FADD R21, R21, R0.reuse ;  /* 0x0000000015157221 */ /* 0x100fe20000000000 */
[--C-:B------:R-:W-:Y:S01]  /*0810*/  FADD R31, R31, R0.reuse ;  /* 0x000000001f1f7221 */ /* 0x100fe20000000000 */
[----:B------:R-:W-:Y:S01]  /*0820*/  FADD R33, R33, R0 ;  /* 0x0000000021217221 */ /* 0x000fe20000000000 */
[--C-:B------:R-:W-:Y:S01]  /*0830*/  FADD R7, R7, -R8.reuse ;  /* 0x8000000807077221 */ /* 0x100fe20000000000 */
[--C-:B------:R-:W-:Y:S01]  /*0840*/  FADD R5, R5, R8.reuse ;  /* 0x0000000805057221 */ /* 0x100fe20000000000 */
[----:B------:R-:W-:Y:S01]  /*0850*/  FADD R35, R35, R8 ;  /* 0x0000000823237221 */ /* 0x000fe20000000000 */
[--C-:B------:R-:W-:Y:S01]  /*0860*/  FADD R17, R17, -R10.reuse ;  /* 0x8000000a11117221 */ /* 0x100fe20000000000 */
[--C-:B------:R-:W-:Y:S01]  /*0870*/  FADD R13, R13, R10.reuse ;  /* 0x0000000a0d0d7221 */ /* 0x100fe20000000000 */
[----:B------:R-:W-:Y:S01]  /*0880*/  FADD R15, R15, R10 ;  /* 0x0000000a0f0f7221 */ /* 0x000fe20000000000 */
[----:B------:R-:W-:Y:S01]  /*0890*/  FADD R9, R4, R9 ;  /* 0x0000000904097221 */ /* 0x000fe20000000000 */
        /* <DEDUP_REMOVED lines=16> */
.L_x_32:
        /* <DEDUP_REMOVED lines=14> */
.L_x_104:


//--------------------- .text.tvmgen_default_fused_nn_conv2d_add_nn_relu_2_kernel --------------------------
	.section	.text.tvmgen_default_fused_nn_conv2d_add_nn_relu_2_kernel,"ax",@progbits
	.sectionflags	@"SHF_BARRIERS=1"
	.sectioninfo	@"SHI_REGISTERS=39"
	.align	128
        .global         tvmgen_default_fused_nn_conv2d_add_nn_relu_2_kernel
        .type           tvmgen_default_fused_nn_conv2d_add_nn_relu_2_kernel,@function
        .size           tvmgen_default_fused_nn_conv2d_add_nn_relu_2_kernel,(.L_x_105 - tvmgen_default_fused_nn_conv2d_add_nn_relu_2_kernel)
        .other          tvmgen_default_fused_nn_conv2d_add_nn_relu_2_kernel,@"STO_CUDA_ENTRY STV_DEFAULT"
tvmgen_default_fused_nn_conv2d_add_nn_relu_2_kernel:
.text.tvmgen_default_fused_nn_conv2d_add_nn_relu_2_kernel:
[----:B------:R-:W-:Y:S02]  /*0000*/  MOV R1, c[0x0][0x28] ;  /* 0x00000a0000017a02 */ /* 0x000fe40000000f00 */
[----:B------:R-:W0:Y:S01]  /*0010*/  S2R R0, SR_TID.Y ;  /* 0x0000000000007919 */ /* 0x000e220000002200 */
[----:B------:R-:W-:Y:S01]  /*0020*/  MOV R6, RZ ;  /* 0x000000ff00067202 */ /* 0x000fe20000000f00 */
[----:B------:R-:W-:Y:S01]  /*0030*/  IMAD.MOV.U32 R12, RZ, RZ, RZ ;  /* 0x000000ffff0c7224 */ /* 0x000fe200078e00ff */
[----:B------:R-:W-:Y:S01]  /*0040*/  MOV R8, RZ ;  /* 0x000000ff00087202 */ /* 0x000fe20000000f00 */
[----:B------:R-:W1:Y:S01]  /*0050*/  S2R R2, SR_TID.X ;  /* 0x0000000000027919 */ /* 0x000e620000002100 */
[----:B------:R-:W-:Y:S01]  /*0060*/  MOV R10, RZ ;  /* 0x000000ff000a7202 */ /* 0x000fe20000000f00 */
[----:B------:R-:W-:Y:S01]  /*0070*/  CS2R R26, SRZ ;  /* 0x00000000001a7805 */ /* 0x000fe2000001ff00 */
[----:B------:R-:W-:Y:S01]  /*0080*/  MOV R32, 0x120 ;  /* 0x0000012000207802 */ /* 0x000fe20000000f00 */
[----:B------:R-:W2:Y:S01]  /*0090*/  S2R R3, SR_TID.Z ;  /* 0x0000000000037919 */ /* 0x000ea20000002300 */
[----:B------:R-:W-:Y:S01]  /*00a0*/  MOV R31, 0x70 ;  /* 0x00000070001f7802 */ /* 0x000fe20000000f00 */
[----:B------:R-:W-:Y:S01]  /*00b0*/  CS2R R28, SRZ ;  /* 0x00000000001c7805 */ /* 0x000fe2000001ff00 */
[----:B------:R-:W-:Y:S01]  /*00c0*/  MOV R24, RZ ;  /* 0x000000ff00187202 */ /* 0x000fe20000000f00 */
[----:B0-----:R-:W-:-:S02]  /*00d0*/  IMAD R30, R0, 0x13, RZ ;  /* 0x00000013001e7824 */ /* 0x001fc400078e02ff */
[----:B-1----:R-:W-:Y:S02]  /*00e0*/  IMAD R4, R2, 0x3, RZ ;  /* 0x0000000302047824 */ /* 0x002fe400078e02ff */
[----:B--2---:R-:W-:-:S03]  /*00f0*/  IMAD R5, R3, 0x25, R30 ;  /* 0x0000002503057824 */ /* 0x004fc600078e021e */
[----:B------:R-:W-:Y:S01]  /*0100*/  IADD3 R30, R30, R4, RZ ;  /* 0x000000041e1e7210 */ /* 0x000fe20007ffe0ff */
[----:B------:R-:W-:Y:S01]  /*0110*/  IMAD R32, R3, R32, 0x910 ;  /* 0x0000091003207424 */ /* 0x000fe200078e0220 */
[----:B------:R-:W-:-:S04]  /*0120*/  IADD3 R5, R5, R4, RZ ;  /* 0x0000000405057210 */ /* 0x000fc80007ffe0ff */
[----:B------:R-:W-:Y:S02]  /*0130*/  IADD3 R32, R32, 0x90, RZ ;  /* 0x0000009020207810 */ /* 0x000fe40007ffe0ff */
[-C--:B------:R-:W-:Y:S02]  /*0140*/  MOV R7, R5.reuse ;  /* 0x0000000500077202 */ /* 0x080fe40000000f00 */
[----:B------:R-:W-:Y:S02]  /*0150*/  MOV R9, R5 ;  /* 0x0000000500097202 */ /* 0x000fe40000000f00 */
[C---:B------:R-:W-:Y:S01]  /*0160*/  IADD3 R11, R5.reuse, 0x1, RZ ;  /* 0x00000001050b7810 */ /* 0x040fe20007ffe0ff */
[C---:B------:R-:W-:Y:S01]  /*0170*/  IMAD.HI R6, R5.reuse, -0x1e0387f1, R6 ;  /* 0xe1fc780f05067827 */ /* 0x040fe200078e0206 */
[----:B------:R-:W-:-:S03]  /*0180*/  IADD3 R13, R5, 0x2, RZ ;  /* 0x00000002050d7810 */ /* 0x000fc60007ffe0ff */
[----:B------:R-:W-:Y:S01]  /*0190*/  IMAD.HI R14, R5, -0x72c234f7, R8 ;  /* 0x8d3dcb09050e7827 */ /* 0x000fe200078e0208 */
[----:B------:R-:W-:-:S03]  /*01a0*/  SHF.R.U32.HI R7, RZ, 0x1f, R6 ;  /* 0x0000001fff077819 */ /* 0x000fc60000011606 */
[----:B------:R-:W-:Y:S01]  /*01b0*/  IMAD.HI R8, R11, -0x1e0387f1, R10 ;  /* 0xe1fc780f0b087827 */ /* 0x000fe200078e020a */
[----:B------:R-:W-:Y:S02]  /*01c0*/  SHF.R.U32.HI R9, RZ, 0x1f, R14 ;  /* 0x0000001fff097819 */ /* 0x000fe4000001160e */
[----:B------:R-:W-:Y:S01]  /*01d0*/  LEA.HI.SX32 R6, R6, R7, 0x19 ;  /* 0x0000000706067211 */ /* 0x000fe200078fcaff */
[C---:B------:R-:W-:Y:S01]  /*01e0*/  IMAD.HI R16, R13.reuse, -0x72c234f7, R12 ;  /* 0x8d3dcb090d107827 */ /* 0x040fe200078e020c */
[----:B------:R-:W-:Y:S02]  /*01f0*/  SHF.R.U32.HI R7, RZ, 0x1f, R8 ;  /* 0x0000001fff077819 */ /* 0x000fe40000011608 */
[----:B------:R-:W-:Y:S01]  /*0200*/  LEA.HI.SX32 R14, R14, R9, 0x1c ;  /* 0x000000090e0e7211 */ /* 0x000fe200078fe2ff */
[----:B------:R-:W-:Y:S01]  /*0210*/  IMAD.HI R15, R13, -0x1e0387f1, R12 ;  /* 0xe1fc780f0d0f7827 */ /* 0x000fe200078e020c */
[----:B------:R-:W-:Y:S02]  /*0220*/  SHF.R.U32.HI R19, RZ, 0x1f, R16 ;  /* 0x0000001fff137819 */ /* 0x000fe40000011610 */
[----:B------:R-:W-:Y:S01]  /*0230*/  LEA.HI.SX32 R7, R8, R7, 0x19 ;  /* 0x0000000708077211 */ /* 0x000fe200078fcaff */
[----:B------:R-:W-:Y:S01]  /*0240*/  IMAD.HI R10, R11, -0x72c234f7, R10 ;  /* 0x8d3dcb090b0a7827 */ /* 0x000fe200078e020a */
[----:B------:R-:W-:-:S02]  /*0250*/  SHF.R.U32.HI R12, RZ, 0x1f, R15 ;  /* 0x0000001fff0c7819 */ /* 0x000fc4000001160f */
[----:B------:R-:W-:Y:S01]  /*0260*/  LEA.HI.SX32 R19, R16, R19, 0x1c ;  /* 0x0000001310137211 */ /* 0x000fe200078fe2ff */
[--C-:B------:R-:W-:Y:S01]  /*0270*/  IMAD R17, R6, -0x91, R5.reuse ;  /* 0xffffff6f06117824 */ /* 0x100fe200078e0205 */
[----:B------:R-:W-:Y:S01]  /*0280*/  SHF.R.U32.HI R9, RZ, 0x1f, R10 ;  /* 0x0000001fff097819 */ /* 0x000fe2000001160a */
[----:B------:R-:W-:Y:S01]  /*0290*/  IMAD R14, R14, -0x1d, R5 ;  /* 0xffffffe30e0e7824 */ /* 0x000fe200078e0205 */
[----:B------:R-:W-:Y:S01]  /*02a0*/  LEA.HI.SX32 R8, R15, R12, 0x19 ;  /* 0x0000000c0f087211 */ /* 0x000fe200078fcaff */
[----:B------:R-:W-:Y:S01]  /*02b0*/  IMAD.HI R12, R2, 0x2aaaaaab, RZ ;  /* 0x2aaaaaab020c7827 */ /* 0x000fe200078e02ff */
[----:B------:R-:W-:Y:S02]  /*02c0*/  MOV R16, RZ ;  /* 0x000000ff00107202 */ /* 0x000fe40000000f00 */
[----:B------:R-:W-:Y:S02]  /*02d0*/  LEA.HI.SX32 R9, R10, R9, 0x1c ;  /* 0x000000090a097211 */ /* 0x000fe400078fe2ff */
[----:B------:R-:W-:Y:S01]  /*02e0*/  LEA.HI R15, R12, R12, RZ, 0x1 ;  /* 0x0000000c0c0f7211 */ /* 0x000fe200078f08ff */
[----:B------:R-:W-:Y:S01]  /*02f0*/  IMAD.HI R18, R17, -0x72c234f7, R16 ;  /* 0x8d3dcb0911127827 */ /* 0x000fe200078e0210 */
[----:B------:R-:W0:Y:S01]  /*0300*/  S2R R10, SR_CTAID.Y ;  /* 0x00000000000a7919 */ /* 0x000e220000002600 */
[----:B------:R-:W-:-:S02]  /*0310*/  MOV R12, RZ ;  /* 0x000000ff000c7202 */ /* 0x000fc40000000f00 */
[--C-:B------:R-:W-:Y:S01]  /*0320*/  IMAD R9, R9, -0x1d, R11.reuse ;  /* 0xffffffe309097824 */ /* 0x100fe200078e020b */
[----:B------:R-:W-:Y:S01]  /*0330*/  ISETP.GE.AND P0, PT, R14, 0x1, PT ;  /* 0x000000010e00780c */ /* 0x000fe20003f06270 */
[----:B------:R-:W-:Y:S02]  /*0340*/  IMAD R17, R7, -0x91, R11 ;  /* 0xffffff6f07117824 */ /* 0x000fe400078e020b */
[--C-:B------:R-:W-:Y:S01]  /*0350*/  IMAD R11, R19, -0x1d, R13.reuse ;  /* 0xffffffe3130b7824 */ /* 0x100fe200078e020d */
[----:B------:R-:W-:Y:S01]  /*0360*/  ISETP.GE.AND P3, PT, R9, 0x1, PT ;  /* 0x000000010900780c */ /* 0x000fe20003f66270 */
[----:B------:R-:W-:Y:S02]  /*0370*/  IMAD R13, R8, -0x91, R13 ;  /* 0xffffff6f080d7824 */ /* 0x000fe400078e020d */
[----:B------:R-:W-:Y:S01]  /*0380*/  IMAD.HI R19, R17, -0x72c234f7, R16 ;  /* 0x8d3dcb0911137827 */ /* 0x000fe200078e0210 */
[----:B------:R-:W-:Y:S02]  /*0390*/  SHF.R.U32.HI R17, RZ, 0x1f, R18 ;  /* 0x0000001fff117819 */ /* 0x000fe40000011612 */
[----:B------:R-:W-:Y:S01]  /*03a0*/  IADD3 R16, R15, R0, RZ ;  /* 0x000000000f107210 */ /* 0x000fe20007ffe0ff */
[----:B------:R-:W-:Y:S01]  /*03b0*/  IMAD.HI R25, R13, -0x72c234f7, R12 ;  /* 0x8d3dcb090d197827 */ /* 0x000fe200078e020c */
[----:B------:R-:W-:Y:S01]  /*03c0*/  LEA.HI.SX32 R13, R18, R17, 0x1c ;  /* 0x00000011120d7211 */ /* 0x000fe200078fe2ff */
[----:B------:R-:W1:Y:S01]  /*03d0*/  S2R R12, SR_CTAID.Z ;  /* 0x00000000000c7919 */ /* 0x000e620000002700 */
[----:B------:R-:W-:-:S02]  /*03e0*/  SHF.R.U32.HI R18, RZ, 0x1f, R19 ;  /* 0x0000001fff127819 */ /* 0x000fc40000011613 */
[----:B------:R-:W-:Y:S02]  /*03f0*/  SHF.R.U32.HI R20, RZ, 0x1f, R25 ;  /* 0x0000001fff147819 */ /* 0x000fe40000011619 */
[----:B------:R-:W-:Y:S02]  /*0400*/  LEA.HI.SX32 R15, R19, R18, 0x1c ;  /* 0x00000012130f7211 */ /* 0x000fe400078fe2ff */
[----:B------:R-:W-:Y:S01]  /*0410*/  LEA.HI.SX32 R25, R25, R20, 0x1c ;  /* 0x0000001419197211 */ /* 0x000fe200078fe2ff */
[C---:B0-----:R-:W-:Y:S01]  /*0420*/  IMAD R31, R10.reuse, R31, -0x1d ;  /* 0xffffffe30a1f7424 */ /* 0x041fe200078e021f */
[C---:B------:R-:W-:Y:S02]  /*0430*/  LEA R17, R10.reuse, R13, 0x2 ;  /* 0x0000000d0a117211 */ /* 0x040fe400078e10ff */
[----:B------:R-:W-:Y:S01]  /*0440*/  ISETP.GE.AND P2, PT, R11, 0x1, PT ;  /* 0x000000010b00780c */ /* 0x000fe20003f46270 */
[----:B------:R-:W-:Y:S01]  /*0450*/  IMAD R19, R10, 0x4, R25 ;  /* 0x000000040a137824 */ /* 0x000fe200078e0219 */
[----:B------:R-:W-:-:S02]  /*0460*/  ISETP.LT.OR P0, PT, R17, 0x1, !P0 ;  /* 0x000000011100780c */ /* 0x000fc40004701670 */
[----:B------:R-:W-:Y:S02]  /*0470*/  SHF.L.U32 R17, R2, 0x2, RZ ;  /* 0x0000000202117819 */ /* 0x000fe400000006ff */
[----:B------:R-:W-:Y:S02]  /*0480*/  ISETP.LT.OR P2, PT, R19, 0x1, !P2 ;  /* 0x000000011300780c */ /* 0x000fe40005741670 */
[----:B------:R-:W-:Y:S01]  /*0490*/  ISETP.GE.AND P1, PT, R16, 0x2, PT ;  /* 0x000000021000780c */ /* 0x000fe20003f26270 */
[----:B------:R-:W-:Y:S01]  /*04a0*/  IMAD R17, R0, 0x3a, R17 ;  /* 0x0000003a00117824 */ /* 0x000fe200078e0211 */
[-C--:B------:R-:W-:Y:S02]  /*04b0*/  LEA.HI.SX32 R16, R16, R3.reuse, 0x1f ;  /* 0x0000000310107211 */ /* 0x080fe400078ffaff */
[----:B------:R-:W-:Y:S02]  /*04c0*/  ISETP.LT.AND P1, PT, R2, 0x6, !P1 ;  /* 0x000000060200780c */ /* 0x000fe40004f21270 */
[----:B-1----:R-:W-:-:S02]  /*04d0*/  LEA R19, R12, R3, 0x4 ;  /* 0x000000030c137211 */ /* 0x002fc400078e20ff */
[----:B------:R-:W-:Y:S02]  /*04e0*/  LEA R18, R10, R15, 0x2 ;  /* 0x0000000f0a127211 */ /* 0x000fe400078e10ff */
[----:B------:R-:W-:Y:S01]  /*04f0*/  ISETP.LT.AND P1, PT, R16, 0x10, P1 ;  /* 0x000000101000780c */ /* 0x000fe20000f21270 */
[----:B------:R-:W-:Y:S01]  /*0500*/  IMAD R19, R19, 0x2, R0 ;  /* 0x0000000213137824 */ /* 0x000fe200078e0200 */
[----:B------:R-:W-:Y:S02]  /*0510*/  ISETP.LT.OR P3, PT, R18, 0x1, !P3 ;  /* 0x000000011200780c */ /* 0x000fe40005f61670 */
[----:B------:R-:W-:Y:S01]  /*0520*/  LEA R34, R17, 0x7c, 0x2 ;  /* 0x0000007c11227811 */ /* 0x000fe200078e10ff */
[----:B------:R-:W-:Y:S02]  /*0530*/  IMAD R33, R19, 0xc0, R2 ;  /* 0x000000c013217824 */ /* 0x000fe400078e0202 */
.L_x_48:
[----:B------:R-:W-:Y:S01]  /*0540*/  BAR.SYNC.DEFER_BLOCKING 0x0 ;  /* 0x0000000000007b1d */ /* 0x000fe20000010000 */
[----:B------:R-:W-:Y:S01]  /*0550*/  ISETP.GT.AND P4, PT, R30, 0x24, PT ;  /* 0x000000241e00780c */ /* 0x000fe20003f84270 */
[----:B------:R-:W-:-:S03]  /*0560*/  IMAD R18, R24, 0xc40, R31 ;  /* 0x00000c4018127824 */ /* 0x000fc600078e021f */
[----:B------:R-:W-:Y:S01]  /*0570*/  ISETP.GT.OR P4, PT, R4, 0x12, P4 ;  /* 0x000000120400780c */ /* 0x000fe20002784670 */
[----:B------:R-:W-:Y:S01]  /*0580*/  ULDC.64 UR4, c[0x0][0x118] ;  /* 0x0000460000047ab9 */ /* 0x000fe20000000a00 */
[----:B------:R-:W-:Y:S02]  /*0590*/  BSSY B0, `(.L_x_33) ;  /* 0x000000e000007945 */ /* 0x000fe40003800000 */
[----:B------:R-:W-:-:S13]  /*05a0*/  ISETP.GT.OR P4, PT, R5, 0x243, P4 ;  /* 0x000002430500780c */ /* 0x000fda0002784670 */
[----:B------:R-:W-:Y:S05]  /*05b0*/  @P4 BRA `(.L_x_34) ;  /* 0x000000b000004947 */ /* 0x000fea0003800000 */
[----:B------:R-:W-:Y:S01]  /*05c0*/  BSSY B1, `(.L_x_35) ;  /* 0x0000009000017945 */ /* 0x000fe20003800000 */
[----:B------:R-:W-:Y:S01]  /*05d0*/  MOV R16, RZ ;  /* 0x000000ff00107202 */ /* 0x000fe20000000f00 */
[----:B------:R-:W-:Y:S05]  /*05e0*/  @P0 BRA `(.L_x_36) ;  /* 0x0000006000000947 */ /* 0x000fea0003800000 */
[----:B------:R-:W-:-:S05]  /*05f0*/  IADD3 R17, R14, R18, RZ ;  /* 0x000000120e117210 */ /* 0x000fca0007ffe0ff */
[----:B------:R-:W-:Y:S01]  /*0600*/  IMAD R16, R6, 0x310, R17 ;  /* 0x0000031006107824 */ /* 0x000fe200078e0211 */
[----:B------:R-:W-:-:S03]  /*0610*/  MOV R17, 0x4 ;  /* 0x0000000400117802 */ /* 0x000fc60000000f00 */
[----:B------:R-:W-:-:S04]  /*0620*/  IMAD R16, R13, 0x1c, R16 ;  /* 0x0000001c0d107824 */ /* 0x000fc800078e0210 */
[----:B------:R-:W-:-:S06]  /*0630*/  IMAD.WIDE R16, R16, R17, c[0x0][0x168] ;  /* 0x00005a0010107625 */ /* 0x000fcc00078e0211 */
[----:B------:R0:W5:Y:S02]  /*0640*/  LDG.E.CONSTANT R16, [R16.64] ;  /* 0x0000000410107981 */ /* 0x000164000c1e9900 */
.L_x_36:
[----:B------:R-:W-:Y:S05]  /*0650*/  BSYNC B1 ;  /* 0x0000000000017941 */ /* 0x000fea0003800000 */
.L_x_35:
[----:B-----5:R1:W-:Y:S02]  /*0660*/  STS [R5.X4], R16 ;  /* 0x0000001005007388 */ /* 0x0203e40000004800 */
.L_x_34:
[----:B------:R-:W-:Y:S05]  /*0670*/  BSYNC B0 ;  /* 0x0000000000007941 */ /* 0x000fea0003800000 */
.L_x_33:
[----:B------:R-:W-:Y:S01]  /*0680*/  ISETP.GT.AND P4, PT, R30, 0x23, PT ;  /* 0x000000231e00780c */ /* 0x000fe20003f84270 */
[----:B------:R-:W-:Y:S03]  /*0690*/  BSSY B0, `(.L_x_37) ;  /* 0x000000f000007945 */ /* 0x000fe60003800000 */
[----:B------:R-:W-:-:S04]  /*06a0*/  ISETP.GT.OR P4, PT, R4, 0x11, P4 ;  /* 0x000000110400780c */ /* 0x000fc80002784670 */
[----:B------:R-:W-:-:S13]  /*06b0*/  ISETP.GT.OR P4, PT, R5, 0x242, P4 ;  /* 0x000002420500780c */ /* 0x000fda0002784670 */
[----:B------:R-:W-:Y:S05]  /*06c0*/  @P4 BRA `(.L_x_38) ;  /* 0x000000b000004947 */ /* 0x000fea0003800000 */
[----:B------:R-:W-:Y:S01]  /*06d0*/  BSSY B1, `(.L_x_39) ;  /* 0x0000009000017945 */ /* 0x000fe20003800000 */
[----:B-1----:R-:W-:Y:S01]  /*06e0*/  MOV R16, RZ ;  /* 0x000000ff00107202 */ /* 0x002fe20000000f00 */
[----:B------:R-:W-:Y:S05]  /*06f0*/  @P3 BRA `(.L_x_40) ;  /* 0x0000006000003947 */ /* 0x000fea0003800000 */
[----:B------:R-:W-:Y:S01]  /*0700*/  IADD3 R16, R9, R18, RZ ;  /* 0x0000001209107210 */ /* 0x000fe20007ffe0ff */
[----:B0-----:R-:W-:-:S04]  /*0710*/  IMAD.MOV.U32 R17, RZ, RZ, 0x4 ;  /* 0x00000004ff117424 */ /* 0x001fc800078e00ff */
[----:B------:R-:W-:-:S04]  /*0720*/  IMAD R16, R7, 0x310, R16 ;  /* 0x0000031007107824 */ /* 0x000fc800078e0210 */
[----:B------:R-:W-:-:S04]  /*0730*/  IMAD R16, R15, 0x1c, R16 ;  /* 0x0000001c0f107824 */ /* 0x000fc800078e0210 */
[----:B------:R-:W-:-:S06]  /*0740*/  IMAD.WIDE R16, R16, R17, c[0x0][0x168] ;  /* 0x00005a0010107625 */ /* 0x000fcc00078e0211 */
[----:B------:R0:W5:Y:S02]  /*0750*/  LDG.E.CONSTANT R16, [R16.64] ;  /* 0x0000000410107981 */ /* 0x000164000c1e9900 */
.L_x_40:
[----:B------:R-:W-:Y:S05]  /*0760*/  BSYNC B1 ;  /* 0x0000000000017941 */ /* 0x000fea0003800000 */
.L_x_39:
[----:B-----5:R1:W-:Y:S02]  /*0770*/  STS [R5.X4+0x4], R16 ;  /* 0x0000041005007388 */ /* 0x0203e40000004800 */
.L_x_38:
[----:B------:R-:W-:Y:S05]  /*0780*/  BSYNC B0 ;  /* 0x0000000000007941 */ /* 0x000fea0003800000 */
.L_x_37:
        /* <DEDUP_REMOVED lines=8> */
[----:B0-----:R-:W-:-:S05]  /*0810*/  IADD3 R17, R11, R18, RZ ;  /* 0x000000120b117210 */ /* 0x001fca0007ffe0ff */
[----:B------:R-:W-:Y:S01]  /*0820*/  IMAD R16, R8, 0x310, R17 ;  /* 0x0000031008107824 */ /* 0x000fe200078e0211 */
[----:B------:R-:W-:-:S03]  /*0830*/  MOV R17, 0x4 ;  /* 0x0000000400117802 */ /* 0x000fc60000000f00 */
[----:B------:R-:W-:-:S04]  /*0840*/  IMAD R16, R25, 0x1c, R16 ;  /* 0x0000001c19107824 */ /* 0x000fc800078e0210 */
[----:B------:R-:W-:-:S06]  /*0850*/  IMAD.WIDE R16, R16, R17, c[0x0][0x168] ;  /* 0x00005a0010107625 */ /* 0x000fcc00078e0211 */
[----:B------:R0:W5:Y:S02]  /*0860*/  LDG.E.CONSTANT R16, [R16.64] ;  /* 0x0000000410107981 */ /* 0x000164000c1e9900 */
.L_x_44:
[----:B------:R-:W-:Y:S05]  /*0870*/  BSYNC B1 ;  /* 0x0000000000017941 */ /* 0x000fea0003800000 */
.L_x_43:
[----:B-----5:R1:W-:Y:S02]  /*0880*/  STS [R5.X4+0x8], R16 ;  /* 0x0000081005007388 */ /* 0x0203e40000004800 */
.L_x_42:
[----:B------:R-:W-:Y:S05]  /*0890*/  BSYNC B0 ;  /* 0x0000000000007941 */ /* 0x000fea0003800000 */
.L_x_41:
[----:B------:R-:W-:Y:S01]  /*08a0*/  BSSY B0, `(.L_x_45) ;  /* 0x0000012000007945 */ /* 0x000fe20003800000 */
[----:B------:R-:W-:Y:S05]  /*08b0*/  @!P1 BRA `(.L_x_46) ;  /* 0x0000010000009947 */ /* 0x000fea0003800000 */
[----:B-1----:R-:W-:Y:S01]  /*08c0*/  IMAD R16, R24, 0x6, R33 ;  /* 0x0000000618107824 */ /* 0x002fe200078e0221 */
[----:B0-----:R-:W-:-:S03]  /*08d0*/  MOV R17, 0x4 ;  /* 0x0000000400117802 */ /* 0x001fc60000000f00 */
[----:B------:R-:W-:-:S04]  /*08e0*/  IMAD R16, R16, 0x6, RZ ;  /* 0x0000000610107824 */ /* 0x000fc800078e02ff */
[----:B------:R-:W-:-:S05]  /*08f0*/  IMAD.WIDE R16, R16, R17, c[0x0][0x170] ;  /* 0x00005c0010107625 */ /* 0x000fca00078e0211 */
[----:B------:R-:W2:Y:S04]  /*0900*/  LDG.E.CONSTANT R18, [R16.64] ;  /* 0x0000000410127981 */ /* 0x000ea8000c1e9900 */
[----:B------:R-:W2:Y:S04]  /*0910*/  LDG.E.CONSTANT R19, [R16.64+0x4] ;  /* 0x0000040410137981 */ /* 0x000ea8000c1e9900 */
[----:B------:R-:W3:Y:S04]  /*0920*/  LDG.E.CONSTANT R20, [R16.64+0x8] ;  /* 0x0000080410147981 */ /* 0x000ee8000c1e9900 */
[----:B------:R-:W3:Y:S04]  /*0930*/  LDG.E.CONSTANT R21, [R16.64+0xc] ;  /* 0x00000c0410157981 */ /* 0x000ee8000c1e9900 */
[----:B------:R-:W4:Y:S04]  /*0940*/  LDG.E.CONSTANT R22, [R16.64+0x10] ;  /* 0x0000100410167981 */ /* 0x000f28000c1e9900 */
[----:B------:R-:W4:Y:S01]  /*0950*/  LDG.E.CONSTANT R23, [R16.64+0x14] ;  /* 0x0000140410177981 */ /* 0x000f22000c1e9900 */
[----:B------:R-:W-:-:S05]  /*0960*/  LEA R35, R3, R0, 0x1 ;  /* 0x0000000003237211 */ /* 0x000fca00078e08ff */
[----:B------:R-:W-:-:S04]  /*0970*/  IMAD R35, R35, 0x6, R2 ;  /* 0x0000000623237824 */ /* 0x000fc800078e0202 */
[----:B------:R-:W-:-:S05]  /*0980*/  IMAD R35, R35, 0x6, RZ ;  /* 0x0000000623237824 */ /* 0x000fca00078e02ff */
[----:B--2---:R0:W-:Y:S04]  /*0990*/  STS.64 [R35.X4+0x910], R18 ;  /* 0x0009101223007388 */ /* 0x0041e80000004a00 */
[----:B---3--:R0:W-:Y:S04]  /*09a0*/  STS.64 [R35.X4+0x918], R20 ;  /* 0x0009181423007388 */ /* 0x0081e80000004a00 */
[----:B----4-:R0:W-:Y:S02]  /*09b0*/  STS.64 [R35.X4+0x920], R22 ;  /* 0x0009201623007388 */ /* 0x0101e40000004a00 */
.L_x_46:
[----:B------:R-:W-:Y:S05]  /*09c0*/  BSYNC B0 ;  /* 0x0000000000007941 */ /* 0x000fea0003800000 */
.L_x_45:
[----:B------:R-:W-:Y:S01]  /*09d0*/  BAR.SYNC.DEFER_BLOCKING 0x0 ;  /* 0x0000000000007b1d */ /* 0x000fe20000010000 */
[----:B0-----:R-:W-:Y:S01]  /*09e0*/  MOV R17, 0x90 ;  /* 0x0000009000117802 */ /* 0x001fe20000000f00 */
[----:B-1----:R-:W-:Y:S01]  /*09f0*/  IMAD.MOV.U32 R16, RZ, RZ, R34 ;  /* 0x000000ffff107224 */ /* 0x002fe200078e0022 */
[----:B------:R-:W-:-:S04]  /*0a00*/  MOV R18, R32 ;  /* 0x0000002000127202 */ /* 0x000fc80000000f00 */
.L_x_47:
[----:B------:R-:W-:Y:S01]  /*0a10*/  LDS R20, [R16+-0x7c] ;  /* 0xffff840010147984 */ /* 0x000fe20000000800 */
[----:B------:R-:W-:-:S03]  /*0a20*/  IADD3 R17, R17, 0x24, RZ ;  /* 0x0000002411117810 */ /* 0x000fc60007ffe0ff */
[----:B------:R-:W0:Y:S01]  /*0a30*/  LDS R21, [R18+-0x90] ;  /* 0xffff700012157984 */ /* 0x000e220000000800 */
[----:B------:R-:W-:-:S03]  /*0a40*/  ISETP.NE.AND P4, PT, R17, 0x120, PT ;  /* 0x000001201100780c */ /* 0x000fc60003f85270 */
[----:B------:R-:W1:Y:S04]  /*0a50*/  LDS R19, [R16+-0x74] ;  /* 0xffff8c0010137984 */ /* 0x000e680000000800 */
[----:B------:R-:W2:Y:S04]  /*0a60*/  LDS R22, [R18] ;  /* 0x0000000012167984 */ /* 0x000ea80000000800 */
[----:B------:R-:W-:Y:S04]  /*0a70*/  LDS R23, [R16+-0x70] ;  /* 0xffff900010177984 */ /* 0x000fe80000000800 */
[----:B------:R-:W3:Y:S01]  /*0a80*/  LDS R36, [R18+0x4] ;  /* 0x0000040012247984 */ /* 0x000ee20000000800 */
[----:B0-----:R-:W-:Y:S01]  /*0a90*/  FFMA R29, R20, R21, R29 ;  /* 0x00000015141d7223 */ /* 0x001fe2000000001d */
[----:B-1----:R-:W-:-:S02]  /*0aa0*/  FFMA R28, R21, R19, R28 ;  /* 0x00000013151c7223 */ /* 0x002fc4000000001c */
[----:B------:R-:W0:Y:S01]  /*0ab0*/  LDS R21, [R18+-0x8c] ;  /* 0xffff740012157984 */ /* 0x000e220000000800 */
[-C--:B--2---:R-:W-:Y:S01]  /*0ac0*/  FFMA R27, R20, R22.reuse, R27 ;  /* 0x00000016141b7223 */ /* 0x084fe2000000001b */
[----:B------:R-:W-:Y:S02]  /*0ad0*/  FFMA R26, R19, R22, R26 ;  /* 0x00000016131a7223 */ /* 0x000fe4000000001a */
[----:B------:R-:W1:Y:S02]  /*0ae0*/  LDS R22, [R16+-0x78] ;  /* 0xffff880010167984 */ /* 0x000e640000000800 */
[-C--:B---3--:R-:W-:Y:S01]  /*0af0*/  FFMA R26, R23, R36.reuse, R26 ;  /* 0x00000024171a7223 */ /* 0x088fe2000000001a */
[----:B0-----:R-:W-:Y:S02]  /*0b00*/  FFMA R28, R21, R23, R28 ;  /* 0x00000017151c7223 */ /* 0x001fe4000000001c */
[----:B------:R-:W-:Y:S01]  /*0b10*/  LDS R23, [R16+-0x6c] ;  /* 0xffff940010177984 */ /* 0x000fe20000000800 */
[C---:B-1----:R-:W-:Y:S01]  /*0b20*/  FFMA R20, R22.reuse, R21, R29 ;  /* 0x0000001516147223 */ /* 0x042fe2000000001d */
[----:B------:R-:W-:-:S02]  /*0b30*/  FFMA R22, R22, R36, R27 ;  /* 0x0000002416167223 */ /* 0x000fc4000000001b */
[----:B------:R-:W0:Y:S04]  /*0b40*/  LDS R21, [R18+-0x88] ;  /* 0xffff780012157984 */ /* 0x000e280000000800 */
[----:B------:R-:W1:Y:S04]  /*0b50*/  LDS R27, [R18+0x8] ;  /* 0x00000800121b7984 */ /* 0x000e680000000800 */
[----:B------:R-:W-:Y:S01]  /*0b60*/  LDS R29, [R18+0x10] ;  /* 0x00001000121d7984 */ /* 0x000fe20000000800 */
[----:B0-----:R-:W-:Y:S01]  /*0b70*/  FFMA R20, R19, R21, R20 ;  /* 0x0000001513147223 */ /* 0x001fe20000000014 */
[----:B------:R-:W-:-:S02]  /*0b80*/  FFMA R28, R21, R23, R28 ;  /* 0x00000017151c7223 */ /* 0x000fc4000000001c */
[----:B------:R-:W-:Y:S01]  /*0b90*/  LDS R21, [R16+-0x8] ;  /* 0xfffff80010157984 */ /* 0x000fe20000000800 */
[-C--:B-1----:R-:W-:Y:S01]  /*0ba0*/  FFMA R22, R19, R27.reuse, R22 ;  /* 0x0000001b13167223 */ /* 0x082fe20000000016 */
[----:B------:R-:W-:Y:S02]  /*0bb0*/  FFMA R26, R23, R27, R26 ;  /* 0x0000001b171a7223 */ /* 0x000fe4000000001a */
[----:B------:R-:W0:Y:S04]  /*0bc0*/  LDS R23, [R18+-0x84] ;  /* 0xffff7c0012177984 */ /* 0x000e280000000800 */
[----:B------:R-:W1:Y:S04]  /*0bd0*/  LDS R19, [R16] ;  /* 0x0000000010137984 */ /* 0x000e680000000800 */
[----:B------:R-:W2:Y:S01]  /*0be0*/  LDS R27, [R18+0xc] ;  /* 0x00000c00121b7984 */ /* 0x000ea20000000800 */
[----:B0-----:R-:W-:Y:S01]  /*0bf0*/  FFMA R20, R21, R23, R20 ;  /* 0x0000001715147223 */ /* 0x001fe20000000014 */
[----:B-1----:R-:W-:-:S02]  /*0c00*/  FFMA R28, R23, R19, R28 ;  /* 0x00000013171c7223 */ /* 0x002fc4000000001c */
[----:B------:R-:W-:Y:S01]  /*0c10*/  LDS R23, [R18+-0x80] ;  /* 0xffff800012177984 */ /* 0x000fe20000000800 */
[-C--:B--2---:R-:W-:Y:S01]  /*0c20*/  FFMA R22, R21, R27.reuse, R22 ;  /* 0x0000001b15167223 */ /* 0x084fe20000000016 */
[----:B------:R-:W-:Y:S02]  /*0c30*/  FFMA R26, R19, R27, R26 ;  /* 0x0000001b131a7223 */ /* 0x000fe4000000001a */
[----:B------:R-:W0:Y:S04]  /*0c40*/  LDS R21, [R16+-0x4] ;  /* 0xfffffc0010157984 */ /* 0x000e280000000800 */
[----:B------:R-:W1:Y:S01]  /*0c50*/  LDS R27, [R16+0x4] ;  /* 0x00000400101b7984 */ /* 0x000e620000000800 */
[C---:B0-----:R-:W-:Y:S01]  /*0c60*/  FFMA R20, R21.reuse, R23, R20 ;  /* 0x0000001715147223 */ /* 0x041fe20000000014 */
[----:B------:R-:W-:-:S02]  /*0c70*/  FFMA R22, R21, R29, R22 ;  /* 0x0000001d15167223 */ /* 0x000fc40000000016 */
[----:B------:R-:W0:Y:S01]  /*0c80*/  LDS R21, [R18+-0x7c] ;  /* 0xffff840012157984 */ /* 0x000e220000000800 */
[----:B-1----:R-:W-:Y:S01]  /*0c90*/  FFMA R28, R23, R27, R28 ;  /* 0x0000001b171c7223 */ /* 0x002fe2000000001c */
[----:B------:R-:W-:Y:S02]  /*0ca0*/  FFMA R26, R27, R29, R26 ;  /* 0x0000001d1b1a7223 */ /* 0x000fe4000000001a */
[----:B------:R-:W1:Y:S04]  /*0cb0*/  LDS R23, [R16+0x8] ;  /* 0x0000080010177984 */ /* 0x000e680000000800 */
[----:B------:R-:W2:Y:S04]  /*0cc0*/  LDS R27, [R18+0x14] ;  /* 0x00001400121b7984 */ /* 0x000ea80000000800 */
[----:B------:R-:W-:Y:S01]  /*0cd0*/  LDS R29, [R18+0x1c] ;  /* 0x00001c00121d7984 */ /* 0x000fe20000000800 */
[----:B0-----:R-:W-:Y:S01]  /*0ce0*/  FFMA R20, R19, R21, R20 ;  /* 0x0000001513147223 */ /* 0x001fe20000000014 */
[----:B-1----:R-:W-:-:S02]  /*0cf0*/  FFMA R28, R21, R23, R28 ;  /* 0x00000017151c7223 */ /* 0x002fc4000000001c */
[----:B------:R-:W-:Y:S01]  /*0d00*/  LDS R21, [R18+-0x78] ;  /* 0xffff880012157984 */ /* 0x000fe20000000800 */
[-C--:B--2---:R-:W-:Y:S01]  /*0d10*/  FFMA R22, R19, R27.reuse, R22 ;  /* 0x0000001b13167223 */ /* 0x084fe20000000016 */
[----:B------:R-:W-:Y:S02]  /*0d20*/  FFMA R26, R23, R27, R26 ;  /* 0x0000001b171a7223 */ /* 0x000fe4000000001a */
[----:B------:R-:W0:Y:S04]  /*0d30*/  LDS R19, [R16+0x6c] ;  /* 0x00006c0010137984 */ /* 0x000e280000000800 */
[----:B------:R-:W1:Y:S04]  /*0d40*/  LDS R27, [R16+0x74] ;  /* 0x00007400101b7984 */ /* 0x000e680000000800 */
[----:B------:R-:W2:Y:S01]  /*0d50*/  LDS R23, [R18+0x18] ;  /* 0x0000180012177984 */ /* 0x000ea20000000800 */
[----:B0-----:R-:W-:Y:S01]  /*0d60*/  FFMA R20, R19, R21, R20 ;  /* 0x0000001513147223 */ /* 0x001fe20000000014 */
[----:B-1----:R-:W-:-:S02]  /*0d70*/  FFMA R28, R21, R27, R28 ;  /* 0x0000001b151c7223 */ /* 0x002fc4000000001c */
[----:B------:R-:W-:Y:S01]  /*0d80*/  LDS R21, [R18+-0x74] ;  /* 0xffff8c0012157984 */ /* 0x000fe20000000800 */
[-C--:B--2---:R-:W-:Y:S01]  /*0d90*/  FFMA R22, R19, R23.reuse, R22 ;  /* 0x0000001713167223 */ /* 0x084fe20000000016 */
[----:B------:R-:W-:Y:S02]  /*0da0*/  FFMA R26, R27, R23, R26 ;  /* 0x000000171b1a7223 */ /* 0x000fe4000000001a */
[----:B------:R-:W0:Y:S04]  /*0db0*/  LDS R19, [R16+0x70] ;  /* 0x0000700010137984 */ /* 0x000e280000000800 */
[----:B------:R-:W1:Y:S01]  /*0dc0*/  LDS R23, [R16+0x78] ;  /* 0x0000780010177984 */ /* 0x000e620000000800 */
[C---:B0-----:R-:W-:Y:S01]  /*0dd0*/  FFMA R20, R19.reuse, R21, R20 ;  /* 0x0000001513147223 */ /* 0x041fe20000000014 */
[----:B------:R-:W-:-:S02]  /*0de0*/  FFMA R22, R19, R29, R22 ;  /* 0x0000001d13167223 */ /* 0x000fc40000000016 */
[----:B------:R-:W0:Y:S01]  /*0df0*/  LDS R19, [R18+-0x70] ;  /* 0xffff900012137984 */ /* 0x000e220000000800 */
[----:B-1----:R-:W-:Y:S01]  /*0e00*/  FFMA R28, R21, R23, R28 ;  /* 0x00000017151c7223 */ /* 0x002fe2000000001c */
[----:B------:R-:W-:Y:S02]  /*0e10*/  FFMA R26, R23, R29, R26 ;  /* 0x0000001d171a7223 */ /* 0x000fe4000000001a */
[----:B------:R1:W2:Y:S04]  /*0e20*/  LDS R21, [R16+0x7c] ;  /* 0x00007c0010157984 */ /* 0x0002a80000000800 */
[----:B------:R3:W4:Y:S01]  /*0e30*/  LDS R23, [R18+0x20] ;  /* 0x0000200012177984 */ /* 0x0007220000000800 */
[----:B-1----:R-:W-:Y:S02]  /*0e40*/  IADD3 R16, R16, 0x244, RZ ;  /* 0x0000024410107810 */ /* 0x002fe40007ffe0ff */
[----:B---3--:R-:W-:Y:S01]  /*0e50*/  IADD3 R18, R18, 0x24, RZ ;  /* 0x0000002412127810 */ /* 0x008fe20007ffe0ff */
[----:B0-----:R-:W-:Y:S01]  /*0e60*/  FFMA R29, R27, R19, R20 ;  /* 0x000000131b1d7223 */ /* 0x001fe20000000014 */
[----:B--2---:R-:W-:Y:S01]  /*0e70*/  FFMA R28, R19, R21, R28 ;  /* 0x00000015131c7223 */ /* 0x004fe2000000001c */
[-C--:B----4-:R-:W-:Y:S01]  /*0e80*/  FFMA R27, R27, R23.reuse, R22 ;  /* 0x000000171b1b7223 */ /* 0x090fe20000000016 */
[----:B------:R-:W-:Y:S01]  /*0e90*/  FFMA R26, R21, R23, R26 ;  /* 0x00000017151a7223 */ /* 0x000fe2000000001a */
[----:B------:R-:W-:Y:S05]  /*0ea0*/  @P4 BRA `(.L_x_47) ;  /* 0xfffffb6000004947 */ /* 0x000fea000383ffff */
[----:B------:R-:W-:-:S04]  /*0eb0*/  IADD3 R24, R24, 0x1, RZ ;  /* 0x0000000118187810 */ /* 0x000fc80007ffe0ff */
[----:B------:R-:W-:-:S13]  /*0ec0*/  ISETP.GE.U32.AND P4, PT, R24, 0x20, PT ;  /* 0x000000201800780c */ /* 0x000fda0003f86070 */
[----:B------:R-:W-:Y:S05]  /*0ed0*/  @!P4 BRA `(.L_x_48) ;  /* 0xfffff6600000c947 */ /* 0x000fea000383ffff */
[----:B------:R-:W-:Y:S01]  /*0ee0*/  LEA R7, R12, R3, 0x4 ;  /* 0x000000030c077211 */ /* 0x000fe200078e20ff */
[----:B------:R-:W-:Y:S01]  /*0ef0*/  ULDC.64 UR4, c[0x0][0x118] ;  /* 0x0000460000047ab9 */ /* 0x000fe20000000a00 */
[----:B------:R-:W-:Y:S02]  /*0f00*/  MOV R9, 0x4 ;  /* 0x0000000400097802 */ /* 0x000fe40000000f00 */
[----:B------:R-:W-:-:S05]  /*0f10*/  SHF.L.U32 R4, R7, 0x1, RZ ;  /* 0x0000000107047819 */ /* 0x000fca00000006ff */
[----:B------:R-:W-:-:S05]  /*0f20*/  IMAD.WIDE R4, R4, R9, c[0x0][0x178] ;  /* 0x00005e0004047625 */ /* 0x000fca00078e0209 */
[----:B------:R-:W2:Y:S04]  /*0f30*/  LDG.E.CONSTANT R6, [R4.64+0x4] ;  /* 0x0000040404067981 */ /* 0x000ea8000c1e9900 */
[----:B------:R-:W3:Y:S01]  /*0f40*/  LDG.E.CONSTANT R3, [R4.64] ;  /* 0x0000000404037981 */ /* 0x000ee2000c1e9900 */
[----:B------:R-:W-:-:S05]  /*0f50*/  IMAD R7, R7, 0xe, R10 ;  /* 0x0000000e07077824 */ /* 0x000fca00078e020a */
[----:B------:R-:W-:-:S05]  /*0f60*/  LEA R7, R7, R0, 0x1 ;  /* 0x0000000007077211 */ /* 0x000fca00078e08ff */
[----:B------:R-:W-:-:S05]  /*0f70*/  IMAD R2, R7, 0x7, R2 ;  /* 0x0000000707027824 */ /* 0x000fca00078e0202 */
[----:B------:R-:W-:Y:S01]  /*0f80*/  SHF.L.U32 R2, R2, 0x1, RZ ;  /* 0x0000000102027819 */ /* 0x000fe200000006ff */
[--C-:B--2---:R-:W-:Y:S01]  /*0f90*/  FADD R27, R27, R6.reuse ;  /* 0x000000061b1b7221 */ /* 0x104fe20000000000 */
[----:B------:R-:W-:Y:S01]  /*0fa0*/  FADD R6, R26, R6 ;  /* 0x000000061a067221 */ /* 0x000fe20000000000 */
[--C-:B---3--:R-:W-:Y:S01]  /*0fb0*/  FADD R29, R29, R3.reuse ;  /* 0x000000031d1d7221 */ /* 0x108fe20000000000 */
[----:B------:R-:W-:Y:S01]  /*0fc0*/  FADD R28, R28, R3 ;  /* 0x000000031c1c7221 */ /* 0x000fe20000000000 */
[----:B------:R-:W-:Y:S01]  /*0fd0*/  IMAD.WIDE R2, R2, R9, c[0x0][0x160] ;  /* 0x0000580002027625 */ /* 0x000fe200078e0209 */
[----:B------:R-:W-:Y:S02]  /*0fe0*/  FMNMX R27, RZ, R27, !PT ;  /* 0x0000001bff1b7209 */ /* 0x000fe40007800000 */
[----:B------:R-:W-:Y:S02]  /*0ff0*/  FMNMX R29, RZ, R29, !PT ;  /* 0x0000001dff1d7209 */ /* 0x000fe40007800000 */
[----:B------:R-:W-:-:S02]  /*1000*/  FMNMX R5, RZ, R28, !PT ;  /* 0x0000001cff057209 */ /* 0x000fc40007800000 */
[----:B------:R-:W-:Y:S01]  /*1010*/  FMNMX R7, RZ, R6, !PT ;  /* 0x00000006ff077209 */ /* 0x000fe20007800000 */
[----:B------:R-:W-:Y:S04]  /*1020*/  STG.E [R2.64], R29 ;  /* 0x0000001d02007986 */ /* 0x000fe8000c101904 */
[----:B------:R-:W-:Y:S04]  /*1030*/  STG.E [R2.64+0x4], R5 ;  /* 0x0000040502007986 */ /* 0x000fe8000c101904 */
[----:B------:R-:W-:Y:S04]  /*1040*/  STG.E [R2.64+0x310], R27 ;  /* 0x0003101b02007986 */ /* 0x000fe8000c101904 */
[----:B------:R-:W-:Y:S01]  /*1050*/  STG.E [R2.64+0x314], R7 ;  /* 0x0003140702007986 */ /* 0x000fe2000c101904 */
[----:B------:R-:W-:Y:S05]  /*1060*/  EXIT ;  /* 0x000000000000794d */ /* 0x000fea0003800000 */
.L_x_49:
        /* <DEDUP_REMOVED lines=9> */
.L_x_105:


//--------------------- .text.tvmgen_default_fused_nn_contrib_conv2d_winograd_without_weight_transform_add_nn_relu_2_kernel_1 --------------------------
	.section	.text.tvmgen_default_fused_nn_contrib_conv2d_winograd_without_weight_transform_add_nn_relu_2_kernel_1,"ax",@progbits
	.sectionflags	@"SHF_BARRIERS=1"
	.sectioninfo	@"SHI_REGISTERS=64"
	.align	128
        .global         tvmgen_default_fused_nn_contrib_conv2d_winograd_without_weight_transform_add_nn_relu_2_kernel_1
        .type           tvmgen_default_fused_nn_contrib_conv2d_winograd_without_weight_transform_add_nn_relu_2_kernel_1,@function
        .size           tvmgen_default_fused_nn_contrib_conv2d_winograd_without_weight_transform_add_nn_relu_2_kernel_1,(.L_x_106 - tvmgen_default_fused_nn_contrib_conv2d_winograd_without_weight_transform_add_nn_relu_2_kernel_1)
        .other          tvmgen_default_fused_nn_contrib_conv2d_winograd_without_weight_transform_add_nn_relu_2_kernel_1,@"STO_CUDA_ENTRY STV_DEFAULT"
tvmgen_default_fused_nn_contrib_conv2d_winograd_without_weight_transform_add_nn_relu_2_kernel_1:
.text.tvmgen_default_fused_nn_contrib_conv2d_winograd_without_weight_transform_add_nn_relu_2_kernel_1:
[----:B------:R-:W-:Y:S02]  /*0000*/  MOV R1, c[0x0][0x28] ;  /* 0x00000a0000017a02 */ /* 0x000fe40000000f00 */
[----:B------:R-:W0:Y:S01]  /*0010*/  S2R R0, SR_TID.X ;  /* 0x0000000000007919 */ /* 0x000e220000002100 */
[----:B------:R-:W-:Y:S01]  /*0020*/  MOV R8, 0x4 ;  /* 0x0000000400087802 */ /* 0x000fe20000000f00 */
[----:B------:R-:W-:Y:S01]  /*0030*/  CS2R R50, SRZ ;  /* 0x0000000000327805 */ /* 0x000fe2000001ff00 */
[----:B------:R-:W-:Y:S01]  /*0040*/  MOV R41, RZ ;  /* 0x000000ff00297202 */ /* 0x000fe20000000f00 */
[----:B------:R-:W1:Y:S01]  /*0050*/  S2R R43, SR_CTAID.Z ;  /* 0x00000000002b7919 */ /* 0x000e620000002700 */
[----:B------:R-:W-:Y:S01]  /*0060*/  MOV R42, RZ ;  /* 0x000000ff002a7202 */ /* 0x000fe20000000f00 */
[----:B------:R-:W-:Y:S01]  /*0070*/  CS2R R48, SRZ ;  /* 0x0000000000307805 */ /* 0x000fe2000001ff00 */
[----:B------:R-:W-:Y:S01]  /*0080*/  MOV R37, RZ ;  /* 0x000000ff00257202 */ /* 0x000fe20000000f00 */
[----:B------:R-:W2:Y:S01]  /*0090*/  S2R R40, SR_CTAID.Y ;  /* 0x0000000000287919 */ /* 0x000ea20000002600 */
[----:B------:R-:W-:Y:S01]  /*00a0*/  CS2R R52, SRZ ;  /* 0x0000000000347805 */ /* 0x000fe2000001ff00 */
[----:B------:R-:W-:Y:S01]  /*00b0*/  CS2R R54, SRZ ;  /* 0x0000000000367805 */ /* 0x000fe2000001ff00 */
[----:B------:R-:W-:Y:S01]  /*00c0*/  MOV R57, RZ ;  /* 0x000000ff00397202 */ /* 0x000fe20000000f00 */
[----:B------:R-:W-:Y:S01]  /*00d0*/  CS2R R46, SRZ ;  /* 0x00000000002e7805 */ /* 0x000fe2000001ff00 */
[----:B------:R-:W-:Y:S01]  /*00e0*/  CS2R R44, SRZ ;  /* 0x00000000002c7805 */ /* 0x000fe2000001ff00 */
[----:B------:R-:W-:Y:S01]  /*00f0*/  MOV R59, RZ ;  /* 0x000000ff003b7202 */ /* 0x000fe20000000f00 */
[----:B------:R-:W-:-:S02]  /*0100*/  ULDC.64 UR4, c[0x0][0x118] ;  /* 0x0000460000047ab9 */ /* 0x000fc40000000a00 */
[----:B------:R-:W-:Y:S01]  /*0110*/  ULDC.64 UR6, c[0x0][0x168] ;  /* 0x00005a0000067ab9 */ /* 0x000fe20000000a00 */
[----:B0-----:R-:W-:-:S04]  /*0120*/  SHF.L.U32 R2, R0, 0x4, RZ ;  /* 0x0000000400027819 */ /* 0x001fc800000006ff */
[C---:B------:R-:W-:Y:S02]  /*0130*/  LOP3.LUT R3, R2.reuse, 0xffffff00, RZ, 0xc0, !PT ;  /* 0xffffff0002037812 */ /* 0x040fe400078ec0ff */
[C---:B------:R-:W-:Y:S02]  /*0140*/  IADD3 R4, R2.reuse, 0x620, RZ ;  /* 0x0000062002047810 */ /* 0x040fe40007ffe0ff */
[----:B-1----:R-:W-:Y:S02]  /*0150*/  LEA R5, R43, R3, 0x10 ;  /* 0x000000032b057211 */ /* 0x002fe400078e80ff */
[----:B------:R-:W-:Y:S02]  /*0160*/  IADD3 R2, R2, 0x310, RZ ;  /* 0x0000031002027810 */ /* 0x000fe40007ffe0ff */
[----:B------:R-:W-:Y:S02]  /*0170*/  LOP3.LUT R3, R0, 0xf, RZ, 0xc0, !PT ;  /* 0x0000000f00037812 */ /* 0x000fe400078ec0ff */
[----:B--2---:R-:W-:-:S02]  /*0180*/  LEA R6, R40, R5, 0x4 ;  /* 0x0000000528067211 */ /* 0x004fc400078e20ff */
[----:B------:R-:W-:Y:S02]  /*0190*/  LOP3.LUT R4, R4, 0xffffff00, RZ, 0xc0, !PT ;  /* 0xffffff0004047812 */ /* 0x000fe400078ec0ff */
[----:B------:R-:W-:Y:S02]  /*01a0*/  LOP3.LUT R2, R2, 0xffffff00, RZ, 0xc0, !PT ;  /* 0xffffff0002027812 */ /* 0x000fe400078ec0ff */
[----:B------:R-:W-:Y:S02]  /*01b0*/  IADD3 R6, R3, R6, RZ ;  /* 0x0000000603067210 */ /* 0x000fe40007ffe0ff */
[C---:B------:R-:W-:Y:S02]  /*01c0*/  IADD3 R5, R0.reuse, 0x2, RZ ;  /* 0x0000000200057810 */ /* 0x040fe40007ffe0ff */
[----:B------:R-:W-:Y:S02]  /*01d0*/  LEA R7, R43, R4, 0x10 ;  /* 0x000000042b077211 */ /* 0x000fe400078e80ff */
[----:B------:R-:W-:-:S02]  /*01e0*/  IADD3 R3, R0, 0x1, RZ ;  /* 0x0000000100037810 */ /* 0x000fc40007ffe0ff */
[C---:B------:R-:W-:Y:S01]  /*01f0*/  LEA R9, R43.reuse, R2, 0x10 ;  /* 0x000000022b097211 */ /* 0x040fe200078e80ff */
[----:B------:R-:W-:Y:S01]  /*0200*/  IMAD R43, R43, 0x3100, R0 ;  /* 0x000031002b2b7824 */ /* 0x000fe200078e0200 */
[----:B------:R-:W-:Y:S02]  /*0210*/  LOP3.LUT R5, R5, 0xf, RZ, 0xc0, !PT ;  /* 0x0000000f05057812 */ /* 0x000fe400078ec0ff */
[----:B------:R-:W-:Y:S01]  /*0220*/  LEA R2, R40, R7, 0x4 ;  /* 0x0000000728027211 */ /* 0x000fe200078e20ff */
[----:B------:R-:W-:Y:S01]  /*0230*/  IMAD.WIDE R6, R6, R8, c[0x0][0x170] ;  /* 0x00005c0006067625 */ /* 0x000fe200078e0208 */
[----:B------:R-:W-:Y:S02]  /*0240*/  LOP3.LUT R3, R3, 0xf, RZ, 0xc0, !PT ;  /* 0x0000000f03037812 */ /* 0x000fe400078ec0ff */
[----:B------:R-:W-:Y:S02]  /*0250*/  LEA R4, R40, R9, 0x4 ;  /* 0x0000000928047211 */ /* 0x000fe400078e20ff */
[----:B------:R-:W-:-:S02]  /*0260*/  IADD3 R5, R5, R2, RZ ;  /* 0x0000000205057210 */ /* 0x000fc40007ffe0ff */
[----:B------:R-:W-:-:S03]  /*0270*/  IADD3 R3, R3, R4, RZ ;  /* 0x0000000403037210 */ /* 0x000fc60007ffe0ff */
[----:B------:R-:W-:-:S04]  /*0280*/  IMAD.WIDE R4, R5, R8, c[0x0][0x170] ;  /* 0x00005c0005047625 */ /* 0x000fc800078e0208 */
[----:B------:R-:W-:-:S04]  /*0290*/  IMAD.WIDE R2, R3, R8, c[0x0][0x170] ;  /* 0x00005c0003027625 */ /* 0x000fc800078e0208 */
.L_x_50:
[----:B------:R-:W-:Y:S01]  /*02a0*/  BAR.SYNC.DEFER_BLOCKING 0x0 ;  /* 0x0000000000007b1d */ /* 0x000fe20000010000 */
[C---:B------:R-:W-:Y:S02]  /*02b0*/  ISETP.GT.AND P2, PT, R0.reuse, 0x7f, PT ;  /* 0x0000007f0000780c */ /* 0x040fe40003f44270 */
[C---:B------:R-:W-:Y:S02]  /*02c0*/  ISETP.GT.AND P0, PT, R0.reuse, 0x4e, PT ;  /* 0x0000004e0000780c */ /* 0x040fe40003f04270 */
[----:B------:R-:W-:Y:S02]  /*02d0*/  ISETP.GT.AND P1, PT, R0, 0x1d, PT ;  /* 0x0000001d0000780c */ /* 0x000fe40003f24270 */
[----:B------:R-:W-:Y:S02]  /*02e0*/  MOV R8, UR6 ;  /* 0x0000000600087c02 */ /* 0x000fe40008000f00 */
[----:B------:R-:W-:-:S05]  /*02f0*/  MOV R9, UR7 ;  /* 0x0000000700097c02 */ /* 0x000fca0008000f00 */
[----:B------:R-:W-:Y:S01]  /*0300*/  IMAD.WIDE R8, R43, 0x4, R8 ;  /* 0x000000042b087825 */ /* 0x000fe200078e0208 */
[----:B------:R0:W2:Y:S04]  /*0310*/  @!P2 LDG.E.CONSTANT R17, [R6.64] ;  /* 0x000000040611a981 */ /* 0x0000a8000c1e9900 */
[----:B------:R-:W3:Y:S04]  /*0320*/  LDG.E.CONSTANT R11, [R8.64] ;  /* 0x00000004080b7981 */ /* 0x000ee8000c1e9900 */
[----:B------:R-:W4:Y:S04]  /*0330*/  LDG.E.CONSTANT R13, [R8.64+0xc4] ;  /* 0x0000c404080d7981 */ /* 0x000f28000c1e9900 */
[----:B------:R-:W5:Y:S04]  /*0340*/  LDG.E.CONSTANT R15, [R8.64+0x188] ;  /* 0x00018804080f7981 */ /* 0x000f68000c1e9900 */
[----:B------:R-:W5:Y:S04]  /*0350*/  LDG.E.CONSTANT R25, [R8.64+0x24c] ;  /* 0x00024c0408197981 */ /* 0x000f68000c1e9900 */
[----:B------:R-:W5:Y:S04]  /*0360*/  LDG.E.CONSTANT R27, [R8.64+0x310] ;  /* 0x00031004081b7981 */ /* 0x000f68000c1e9900 */
[----:B------:R-:W5:Y:S04]  /*0370*/  LDG.E.CONSTANT R61, [R8.64+0x3d4] ;  /* 0x0003d404083d7981 */ /* 0x000f68000c1e9900 */
[----:B------:R-:W5:Y:S04]  /*0380*/  LDG.E.CONSTANT R12, [R8.64+0x498] ;  /* 0x00049804080c7981 */ /* 0x000f68000c1e9900 */
[----:B------:R-:W5:Y:S04]  /*0390*/  LDG.E.CONSTANT R14, [R8.64+0x55c] ;  /* 0x00055c04080e7981 */ /* 0x000f68000c1e9900 */
[----:B------:R1:W5:Y:S04]  /*03a0*/  @!P0 LDG.E.CONSTANT R19, [R2.64] ;  /* 0x0000000402138981 */ /* 0x000368000c1e9900 */
[----:B------:R-:W5:Y:S01]  /*03b0*/  @!P1 LDG.E.CONSTANT R39, [R4.64] ;  /* 0x0000000404279981 */ /* 0x000f62000c1e9900 */
[----:B------:R-:W-:Y:S01]  /*03c0*/  IADD3 R41, R41, 0x1, RZ ;  /* 0x0000000129297810 */ /* 0x000fe20007ffe0ff */
[----:B------:R-:W-:Y:S01]  /*03d0*/  UIADD3 UR6, UP0, UR6, 0x620, URZ ;  /* 0x0000062006067890 */ /* 0x000fe2000ff1e03f */
[----:B0-----:R-:W-:-:S03]  /*03e0*/  IADD3 R6, P3, R6, 0x2000, RZ ;  /* 0x0000200006067810 */ /* 0x001fc60007f7e0ff */
[----:B------:R-:W-:Y:S01]  /*03f0*/  UIADD3.X UR7, URZ, UR7, URZ, UP0, !UPT ;  /* 0x000000073f077290 */ /* 0x000fe200087fe43f */
[----:B------:R-:W-:Y:S01]  /*0400*/  IADD3.X R7, RZ, R7, RZ, P3, !PT ;  /* 0x00000007ff077210 */ /* 0x000fe20001ffe4ff */
[----:B--2---:R-:W-:Y:S01]  /*0410*/  @!P2 STS [R0.X4], R17 ;  /* 0x000000110000a388 */ /* 0x004fe20000004800 */
[----:B-1----:R-:W-:-:S03]  /*0420*/  IADD3 R2, P2, R2, 0x2000, RZ ;  /* 0x0000200002027810 */ /* 0x002fc60007f5e0ff */
[----:B---3--:R-:W-:Y:S01]  /*0430*/  STS [R0.X4+0x200], R11 ;  /* 0x0002000b00007388 */ /* 0x008fe20000004800 */
[----:B------:R-:W-:-:S03]  /*0440*/  IADD3.X R3, RZ, R3, RZ, P2, !PT ;  /* 0x00000003ff037210 */ /* 0x000fc600017fe4ff */
[----:B----4-:R-:W-:Y:S04]  /*0450*/  STS [R0.X4+0x2c4], R13 ;  /* 0x0002c40d00007388 */ /* 0x010fe80000004800 */
[----:B-----5:R-:W-:Y:S04]  /*0460*/  STS [R0.X4+0x388], R15 ;  /* 0x0003880f00007388 */ /* 0x020fe80000004800 */
[----:B------:R-:W-:Y:S04]  /*0470*/  STS [R0.X4+0x44c], R25 ;  /* 0x00044c1900007388 */ /* 0x000fe80000004800 */
[----:B------:R-:W-:Y:S04]  /*0480*/  STS [R0.X4+0x510], R27 ;  /* 0x0005101b00007388 */ /* 0x000fe80000004800 */
[----:B------:R-:W-:Y:S04]  /*0490*/  STS [R0.X4+0x5d4], R61 ;  /* 0x0005d43d00007388 */ /* 0x000fe80000004800 */
[----:B------:R-:W-:Y:S04]  /*04a0*/  STS [R0.X4+0x698], R12 ;  /* 0x0006980c00007388 */ /* 0x000fe80000004800 */
[----:B------:R-:W-:Y:S04]  /*04b0*/  STS [R0.X4+0x75c], R14 ;  /* 0x00075c0e00007388 */ /* 0x000fe80000004800 */
[----:B------:R-:W-:Y:S01]  /*04c0*/  @!P0 STS [R0.X4+0xc4], R19 ;  /* 0x0000c41300008388 */ /* 0x000fe20000004800 */
[----:B------:R-:W-:-:S03]  /*04d0*/  ISETP.NE.AND P0, PT, R41, 0x20, PT ;  /* 0x000000202900780c */ /* 0x000fc60003f05270 */
[----:B------:R-:W-:Y:S04]  /*04e0*/  @!P1 STS [R0.X4+0x188], R39 ;  /* 0x0001882700009388 */ /* 0x000fe80000004800 */
[----:B------:R-:W-:Y:S01]  /*04f0*/  BAR.SYNC.DEFER_BLOCKING 0x0 ;  /* 0x0000000000007b1d */ /* 0x000fe20000010000 */
[----:B------:R-:W-:-:S04]  /*0500*/  IADD3 R4, P1, R4, 0x2000, RZ ;  /* 0x0000200004047810 */ /* 0x000fc80007f3e0ff */
[----:B------:R-:W-:Y:S01]  /*0510*/  IADD3.X R5, RZ, R5, RZ, P1, !PT ;  /* 0x00000005ff057210 */ /* 0x000fe20000ffe4ff */
[----:B------:R-:W-:Y:S04]  /*0520*/  LDS R38, [R0.X4+0x200] ;  /* 0x0002000000267984 */ /* 0x000fe80000004800 */
[----:B------:R-:W0:Y:S04]  /*0530*/  LDS.128 R20, [RZ] ;  /* 0x00000000ff147984 */ /* 0x000e280000000c00 */
[----:B------:R-:W1:Y:S04]  /*0540*/  LDS.128 R28, [0x20] ;  /* 0x00002000ff1c7984 */ /* 0x000e680000000c00 */
[----:B------:R-:W2:Y:S04]  /*0550*/  LDS.128 R32, [0x10] ;  /* 0x00001000ff207984 */ /* 0x000ea80000000c00 */
[----:B------:R-:W3:Y:S04]  /*0560*/  LDS.128 R8, [0x30] ;  /* 0x00003000ff087984 */ /* 0x000ee80000000c00 */
[----:B------:R-:W-:Y:S04]  /*0570*/  LDS R56, [R0.X4+0x2c4] ;  /* 0x0002c40000387984 */ /* 0x000fe80000004800 */
[----:B------:R-:W4:Y:S04]  /*0580*/  LDS.128 R12, [0x40] ;  /* 0x00004000ff0c7984 */ /* 0x000f280000000c00 */
[----:B------:R-:W5:Y:S04]  /*0590*/  LDS.128 R24, [0x60] ;  /* 0x00006000ff187984 */ /* 0x000f680000000c00 */
[----:B------:R-:W5:Y:S04]  /*05a0*/  LDS.128 R16, [0x50] ;  /* 0x00005000ff107984 */ /* 0x000f680000000c00 */
[----:B------:R-:W-:Y:S01]  /*05b0*/  LDS R36, [R0.X4+0x388] ;  /* 0x0003880000247984 */ /* 0x000fe20000004800 */
[----:B0-----:R-:W-:Y:S01]  /*05c0*/  FFMA R59, R20, R38, R59 ;  /* 0x00000026143b7223 */ /* 0x001fe2000000003b */
[C---:B------:R-:W-:Y:S01]  /*05d0*/  FFMA R47, R38.reuse, R21, R47 ;  /* 0x00000015262f7223 */ /* 0x040fe2000000002f */
[C---:B------:R-:W-:Y:S01]  /*05e0*/  FFMA R45, R38.reuse, R22, R45 ;  /* 0x00000016262d7223 */ /* 0x040fe2000000002d */
[C---:B------:R-:W-:Y:S01]  /*05f0*/  FFMA R44, R38.reuse, R23, R44 ;  /* 0x00000017262c7223 */ /* 0x040fe2000000002c */
[C---:B-1----:R-:W-:Y:S01]  /*0600*/  FFMA R57, R38.reuse, R28, R57 ;  /* 0x0000001c26397223 */ /* 0x042fe20000000039 */
[----:B------:R-:W0:Y:S01]  /*0610*/  LDS.128 R20, [0x70] ;  /* 0x00007000ff147984 */ /* 0x000e220000000c00 */
[C---:B------:R-:W-:Y:S01]  /*0620*/  FFMA R54, R38.reuse, R29, R54 ;  /* 0x0000001d26367223 */ /* 0x040fe20000000036 */
[C---:B------:R-:W-:Y:S01]  /*0630*/  FFMA R53, R38.reuse, R30, R53 ;  /* 0x0000001e26357223 */ /* 0x040fe20000000035 */
[C---:B------:R-:W-:Y:S01]  /*0640*/  FFMA R52, R38.reuse, R31, R52 ;  /* 0x0000001f26347223 */ /* 0x040fe20000000034 */
[C---:B--2---:R-:W-:Y:S01]  /*0650*/  FFMA R55, R38.reuse, R32, R55 ;  /* 0x0000002026377223 */ /* 0x044fe20000000037 */
[C---:B------:R-:W-:Y:S01]  /*0660*/  FFMA R48, R38.reuse, R33, R48 ;  /* 0x0000002126307223 */ /* 0x040fe20000000030 */
[C---:B------:R-:W-:Y:S01]  /*0670*/  FFMA R51, R38.reuse, R34, R51 ;  /* 0x0000002226337223 */ /* 0x040fe20000000033 */
[C---:B------:R-:W-:Y:S01]  /*0680*/  FFMA R46, R38.reuse, R35, R46 ;  /* 0x00000023262e7223 */ /* 0x040fe2000000002e */
[C---:B---3--:R-:W-:Y:S01]  /*0690*/  FFMA R49, R38.reuse, R8, R49 ;  /* 0x0000000826317223 */ /* 0x048fe20000000031 */
[C---:B------:R-:W-:Y:S01]  /*06a0*/  FFMA R50, R38.reuse, R9, R50 ;  /* 0x0000000926327223 */ /* 0x040fe20000000032 */
[C---:B------:R-:W-:Y:S01]  /*06b0*/  FFMA R39, R38.reuse, R10, R37 ;  /* 0x0000000a26277223 */ /* 0x040fe20000000025 */
[----:B------:R-:W1:Y:S01]  /*06c0*/  LDS.128 R28, [0x80] ;  /* 0x00008000ff1c7984 */ /* 0x000e620000000c00 */
[----:B------:R-:W-:-:S03]  /*06d0*/  FFMA R38, R38, R11, R42 ;  /* 0x0000000b26267223 */ /* 0x000fc6000000002a */
[----:B------:R-:W2:Y:S01]  /*06e0*/  LDS.128 R32, [0xa0] ;  /* 0x0000a000ff207984 */ /* 0x000ea20000000c00 */
[----:B----4-:R-:W-:Y:S01]  /*06f0*/  FFMA R59, R12, R56, R59 ;  /* 0x000000380c3b7223 */ /* 0x010fe2000000003b */
[C---:B------:R-:W-:Y:S01]  /*0700*/  FFMA R47, R56.reuse, R13, R47 ;  /* 0x0000000d382f7223 */ /* 0x040fe2000000002f */
[C---:B------:R-:W-:Y:S01]  /*0710*/  FFMA R45, R56.reuse, R14, R45 ;  /* 0x0000000e382d7223 */ /* 0x040fe2000000002d */
[----:B------:R-:W3:Y:S01]  /*0720*/  LDS.128 R8, [0x90] ;  /* 0x00009000ff087984 */ /* 0x000ee20000000c00 */
[C---:B------:R-:W-:Y:S01]  /*0730*/  FFMA R44, R56.reuse, R15, R44 ;  /* 0x0000000f382c7223 */ /* 0x040fe2000000002c */
[C---:B-----5:R-:W-:Y:S01]  /*0740*/  FFMA R57, R56.reuse, R24, R57 ;  /* 0x0000001838397223 */ /* 0x060fe20000000039 */
[C---:B------:R-:W-:Y:S01]  /*0750*/  FFMA R54, R56.reuse, R25, R54 ;  /* 0x0000001938367223 */ /* 0x040fe20000000036 */
[C---:B------:R-:W-:Y:S01]  /*0760*/  FFMA R53, R56.reuse, R26, R53 ;  /* 0x0000001a38357223 */ /* 0x040fe20000000035 */
[C---:B------:R-:W-:Y:S01]  /*0770*/  FFMA R52, R56.reuse, R27, R52 ;  /* 0x0000001b38347223 */ /* 0x040fe20000000034 */
[----:B------:R-:W4:Y:S01]  /*0780*/  LDS.128 R12, [0xb0] ;  /* 0x0000b000ff0c7984 */ /* 0x000f220000000c00 */
[C---:B------:R-:W-:Y:S01]  /*0790*/  FFMA R55, R56.reuse, R16, R55 ;  /* 0x0000001038377223 */ /* 0x040fe20000000037 */
[C---:B------:R-:W-:Y:S01]  /*07a0*/  FFMA R48, R56.reuse, R17, R48 ;  /* 0x0000001138307223 */ /* 0x040fe20000000030 */
[C---:B------:R-:W-:Y:S01]  /*07b0*/  FFMA R51, R56.reuse, R18, R51 ;  /* 0x0000001238337223 */ /* 0x040fe20000000033 */
[----:B------:R-:W-:Y:S01]  /*07c0*/  LDS R37, [R0.X4+0x44c] ;  /* 0x00044c0000257984 */ /* 0x000fe20000004800 */
[----:B------:R-:W-:-:S03]  /*07d0*/  FFMA R46, R56, R19, R46 ;  /* 0x00000013382e7223 */ /* 0x000fc6000000002e */
[----:B------:R-:W5:Y:S04]  /*07e0*/  LDS.128 R24, [0xc0] ;  /* 0x0000c000ff187984 */ /* 0x000f680000000c00 */
[----:B------:R-:W5:Y:S01]  /*07f0*/  LDS.128 R16, [0xe0] ;  /* 0x0000e000ff107984 */ /* 0x000f620000000c00 */
[C---:B0-----:R-:W-:Y:S01]  /*0800*/  FFMA R49, R56.reuse, R20, R49 ;  /* 0x0000001438317223 */ /* 0x041fe20000000031 */
[C---:B------:R-:W-:Y:S01]  /*0810*/  FFMA R50, R56.reuse, R21, R50 ;  /* 0x0000001538327223 */ /* 0x040fe20000000032 */
[C---:B------:R-:W-:Y:S01]  /*0820*/  FFMA R39, R56.reuse, R22, R39 ;  /* 0x0000001638277223 */ /* 0x040fe20000000027 */
[----:B------:R-:W-:Y:S02]  /*0830*/  FFMA R56, R56, R23, R38 ;  /* 0x0000001738387223 */ /* 0x000fe40000000026 */
[----:B------:R-:W0:Y:S04]  /*0840*/  LDS.128 R20, [0xd0] ;  /* 0x0000d000ff147984 */ /* 0x000e280000000c00 */
[----:B------:R-:W-:Y:S01]  /*0850*/  LDS R38, [R0.X4+0x510] ;  /* 0x0005100000267984 */ /* 0x000fe20000004800 */
[----:B-1----:R-:W-:Y:S01]  /*0860*/  FFMA R59, R28, R36, R59 ;  /* 0x000000241c3b7223 */ /* 0x002fe2000000003b */
[C---:B------:R-:W-:Y:S01]  /*0870*/  FFMA R42, R36.reuse, R29, R47 ;  /* 0x0000001d242a7223 */ /* 0x040fe2000000002f */
[C---:B------:R-:W-:Y:S01]  /*0880*/  FFMA R45, R36.reuse, R30, R45 ;  /* 0x0000001e242d7223 */ /* 0x040fe2000000002d */
[C---:B------:R-:W-:Y:S01]  /*0890*/  FFMA R44, R36.reuse, R31, R44 ;  /* 0x0000001f242c7223 */ /* 0x040fe2000000002c */
[C---:B--2---:R-:W-:Y:S01]  /*08a0*/  FFMA R57, R36.reuse, R32, R57 ;  /* 0x0000002024397223 */ /* 0x044fe20000000039 */
[----:B------:R-:W1:Y:S01]  /*08b0*/  LDS.128 R28, [0xf0] ;  /* 0x0000f000ff1c7984 */ /* 0x000e620000000c00 */
[C---:B------:R-:W-:Y:S01]  /*08c0*/  FFMA R54, R36.reuse, R33, R54 ;  /* 0x0000002124367223 */ /* 0x040fe20000000036 */
[C---:B------:R-:W-:Y:S01]  /*08d0*/  FFMA R53, R36.reuse, R34, R53 ;  /* 0x0000002224357223 */ /* 0x040fe20000000035 */
[C---:B------:R-:W-:Y:S01]  /*08e0*/  FFMA R52, R36.reuse, R35, R52 ;  /* 0x0000002324347223 */ /* 0x040fe20000000034 */
[C---:B---3--:R-:W-:Y:S01]  /*08f0*/  FFMA R55, R36.reuse, R8, R55 ;  /* 0x0000000824377223 */ /* 0x048fe20000000037 */
[C---:B------:R-:W-:Y:S01]  /*0900*/  FFMA R48, R36.reuse, R9, R48 ;  /* 0x0000000924307223 */ /* 0x040fe20000000030 */
[C---:B------:R-:W-:Y:S01]  /*0910*/  FFMA R51, R36.reuse, R10, R51 ;  /* 0x0000000a24337223 */ /* 0x040fe20000000033 */
[C---:B------:R-:W-:Y:S01]  /*0920*/  FFMA R46, R36.reuse, R11, R46 ;  /* 0x0000000b242e7223 */ /* 0x040fe2000000002e */
[----:B------:R-:W2:Y:S01]  /*0930*/  LDS.128 R32, [0x100] ;  /* 0x00010000ff207984 */ /* 0x000ea20000000c00 */
[C---:B----4-:R-:W-:Y:S01]  /*0940*/  FFMA R49, R36.reuse, R12, R49 ;  /* 0x0000000c24317223 */ /* 0x050fe20000000031 */
[C---:B------:R-:W-:Y:S01]  /*0950*/  FFMA R50, R36.reuse, R13, R50 ;  /* 0x0000000d24327223 */ /* 0x040fe20000000032 */
[C---:B------:R-:W-:Y:S01]  /*0960*/  FFMA R39, R36.reuse, R14, R39 ;  /* 0x0000000e24277223 */ /* 0x040fe20000000027 */
[----:B------:R-:W3:Y:S01]  /*0970*/  LDS.128 R8, [0x120] ;  /* 0x00012000ff087984 */ /* 0x000ee20000000c00 */
[----:B------:R-:W-:-:S03]  /*0980*/  FFMA R56, R36, R15, R56 ;  /* 0x0000000f24387223 */ /* 0x000fc60000000038 */
[----:B------:R-:W4:Y:S01]  /*0990*/  LDS.128 R12, [0x110] ;  /* 0x00011000ff0c7984 */ /* 0x000f220000000c00 */
[----:B-----5:R-:W-:Y:S01]  /*09a0*/  FFMA R59, R24, R37, R59 ;  /* 0x00000025183b7223 */ /* 0x020fe2000000003b */
[C---:B------:R-:W-:Y:S01]  /*09b0*/  FFMA R47, R37.reuse, R25, R42 ;  /* 0x00000019252f7223 */ /* 0x040fe2000000002a */
[C---:B------:R-:W-:Y:S01]  /*09c0*/  FFMA R45, R37.reuse, R26, R45 ;  /* 0x0000001a252d7223 */ /* 0x040fe2000000002d */
[C---:B------:R-:W-:Y:S01]  /*09d0*/  FFMA R44, R37.reuse, R27, R44 ;  /* 0x0000001b252c7223 */ /* 0x040fe2000000002c */
[C---:B------:R-:W-:Y:S01]  /*09e0*/  FFMA R57, R37.reuse, R16, R57 ;  /* 0x0000001025397223 */ /* 0x040fe20000000039 */
[C---:B------:R-:W-:Y:S01]  /*09f0*/  FFMA R54, R37.reuse, R17, R54 ;  /* 0x0000001125367223 */ /* 0x040fe20000000036 */
[C---:B------:R-:W-:Y:S01]  /*0a00*/  FFMA R53, R37.reuse, R18, R53 ;  /* 0x0000001225357223 */ /* 0x040fe20000000035 */
[C---:B------:R-:W-:Y:S01]  /*0a10*/  FFMA R52, R37.reuse, R19, R52 ;  /* 0x0000001325347223 */ /* 0x040fe20000000034 */
[----:B------:R-:W5:Y:S01]  /*0a20*/  LDS.128 R24, [0x130] ;  /* 0x00013000ff187984 */ /* 0x000f620000000c00 */
[C---:B0-----:R-:W-:Y:S01]  /*0a30*/  FFMA R55, R37.reuse, R20, R55 ;  /* 0x0000001425377223 */ /* 0x041fe20000000037 */
[C---:B------:R-:W-:Y:S01]  /*0a40*/  FFMA R48, R37.reuse, R21, R48 ;  /* 0x0000001525307223 */ /* 0x040fe20000000030 */
[C---:B------:R-:W-:Y:S01]  /*0a50*/  FFMA R51, R37.reuse, R22, R51 ;  /* 0x0000001625337223 */ /* 0x040fe20000000033 */
[----:B------:R-:W-:Y:S01]  /*0a60*/  LDS R36, [R0.X4+0x5d4] ;  /* 0x0005d40000247984 */ /* 0x000fe20000004800 */
[----:B------:R-:W-:-:S03]  /*0a70*/  FFMA R46, R37, R23, R46 ;  /* 0x00000017252e7223 */ /* 0x000fc6000000002e */
[----:B------:R-:W0:Y:S04]  /*0a80*/  LDS.128 R16, [0x140] ;  /* 0x00014000ff107984 */ /* 0x000e280000000c00 */
[----:B------:R-:W0:Y:S01]  /*0a90*/  LDS.128 R20, [0x160] ;  /* 0x00016000ff147984 */ /* 0x000e220000000c00 */
[C---:B-1----:R-:W-:Y:S01]  /*0aa0*/  FFMA R49, R37.reuse, R28, R49 ;  /* 0x0000001c25317223 */ /* 0x042fe20000000031 */
[C---:B------:R-:W-:Y:S01]  /*0ab0*/  FFMA R50, R37.reuse, R29, R50 ;  /* 0x0000001d25327223 */ /* 0x040fe20000000032 */
[C---:B------:R-:W-:Y:S01]  /*0ac0*/  FFMA R39, R37.reuse, R30, R39 ;  /* 0x0000001e25277223 */ /* 0x040fe20000000027 */
[----:B------:R-:W-:Y:S01]  /*0ad0*/  FFMA R56, R37, R31, R56 ;  /* 0x0000001f25387223 */ /* 0x000fe20000000038 */
[----:B------:R-:W-:Y:S01]  /*0ae0*/  LDS R42, [R0.X4+0x698] ;  /* 0x00069800002a7984 */ /* 0x000fe20000004800 */
[----:B--2---:R-:W-:Y:S01]  /*0af0*/  FFMA R37, R32, R38, R59 ;  /* 0x0000002620257223 */ /* 0x004fe2000000003b */
[C---:B------:R-:W-:Y:S01]  /*0b00*/  FFMA R47, R38.reuse, R33, R47 ;  /* 0x00000021262f7223 */ /* 0x040fe2000000002f */
[C---:B------:R-:W-:Y:S01]  /*0b10*/  FFMA R45, R38.reuse, R34, R45 ;  /* 0x00000022262d7223 */ /* 0x040fe2000000002d */
[C---:B------:R-:W-:Y:S01]  /*0b20*/  FFMA R44, R38.reuse, R35, R44 ;  /* 0x00000023262c7223 */ /* 0x040fe2000000002c */
[C---:B---3--:R-:W-:Y:S01]  /*0b30*/  FFMA R57, R38.reuse, R8, R57 ;  /* 0x0000000826397223 */ /* 0x048fe20000000039 */
[C---:B------:R-:W-:Y:S01]  /*0b40*/  FFMA R54, R38.reuse, R9, R54 ;  /* 0x0000000926367223 */ /* 0x040fe20000000036 */
[C---:B------:R-:W-:Y:S01]  /*0b50*/  FFMA R53, R38.reuse, R10, R53 ;  /* 0x0000000a26357223 */ /* 0x040fe20000000035 */
[C---:B------:R-:W-:Y:S01]  /*0b60*/  FFMA R52, R38.reuse, R11, R52 ;  /* 0x0000000b26347223 */ /* 0x040fe20000000034 */
[----:B------:R-:W1:Y:S01]  /*0b70*/  LDS.128 R28, [0x150] ;  /* 0x00015000ff1c7984 */ /* 0x000e620000000c00 */
[C---:B----4-:R-:W-:Y:S01]  /*0b80*/  FFMA R55, R38.reuse, R12, R55 ;  /* 0x0000000c26377223 */ /* 0x050fe20000000037 */
[C---:B------:R-:W-:Y:S01]  /*0b90*/  FFMA R48, R38.reuse, R13, R48 ;  /* 0x0000000d26307223 */ /* 0x040fe20000000030 */
[C---:B------:R-:W-:Y:S01]  /*0ba0*/  FFMA R51, R38.reuse, R14, R51 ;  /* 0x0000000e26337223 */ /* 0x040fe20000000033 */
[----:B------:R-:W2:Y:S01]  /*0bb0*/  LDS.128 R32, [0x170] ;  /* 0x00017000ff207984 */ /* 0x000ea20000000c00 */
[----:B------:R-:W-:-:S03]  /*0bc0*/  FFMA R46, R38, R15, R46 ;  /* 0x0000000f262e7223 */ /* 0x000fc6000000002e */
[----:B------:R-:W3:Y:S01]  /*0bd0*/  LDS.128 R8, [0x180] ;  /* 0x00018000ff087984 */ /* 0x000ee20000000c00 */
[C---:B-----5:R-:W-:Y:S01]  /*0be0*/  FFMA R49, R38.reuse, R24, R49 ;  /* 0x0000001826317223 */ /* 0x060fe20000000031 */
[C---:B------:R-:W-:Y:S01]  /*0bf0*/  FFMA R50, R38.reuse, R25, R50 ;  /* 0x0000001926327223 */ /* 0x040fe20000000032 */
[C---:B------:R-:W-:Y:S01]  /*0c00*/  FFMA R39, R38.reuse, R26, R39 ;  /* 0x0000001a26277223 */ /* 0x040fe20000000027 */
[----:B------:R-:W-:Y:S01]  /*0c10*/  FFMA R38, R38, R27, R56 ;  /* 0x0000001b26267223 */ /* 0x000fe20000000038 */
[----:B------:R-:W4:Y:S04]  /*0c20*/  LDS.128 R12, [0x1a0] ;  /* 0x0001a000ff0c7984 */ /* 0x000f280000000c00 */
[----:B------:R-:W-:Y:S01]  /*0c30*/  LDS R56, [R0.X4+0x75c] ;  /* 0x00075c0000387984 */ /* 0x000fe20000004800 */
[----:B0-----:R-:W-:Y:S01]  /*0c40*/  FFMA R37, R16, R36, R37 ;  /* 0x0000002410257223 */ /* 0x001fe20000000025 */
[C---:B------:R-:W-:Y:S01]  /*0c50*/  FFMA R47, R36.reuse, R17, R47 ;  /* 0x00000011242f7223 */ /* 0x040fe2000000002f */
[C---:B------:R-:W-:Y:S01]  /*0c60*/  FFMA R45, R36.reuse, R18, R45 ;  /* 0x00000012242d7223 */ /* 0x040fe2000000002d */
[C---:B------:R-:W-:Y:S01]  /*0c70*/  FFMA R44, R36.reuse, R19, R44 ;  /* 0x00000013242c7223 */ /* 0x040fe2000000002c */
[C---:B------:R-:W-:Y:S01]  /*0c80*/  FFMA R57, R36.reuse, R20, R57 ;  /* 0x0000001424397223 */ /* 0x040fe20000000039 */
[C---:B------:R-:W-:Y:S01]  /*0c90*/  FFMA R54, R36.reuse, R21, R54 ;  /* 0x0000001524367223 */ /* 0x040fe20000000036 */
[C---:B------:R-:W-:Y:S01]  /*0ca0*/  FFMA R53, R36.reuse, R22, R53 ;  /* 0x0000001624357223 */ /* 0x040fe20000000035 */
[C---:B------:R-:W-:Y:S01]  /*0cb0*/  FFMA R52, R36.reuse, R23, R52 ;  /* 0x0000001724347223 */ /* 0x040fe20000000034 */
[----:B------:R-:W0:Y:S04]  /*0cc0*/  LDS.128 R16, [0x190] ;  /* 0x00019000ff107984 */ /* 0x000e280000000c00 */
[----:B------:R-:W5:Y:S04]  /*0cd0*/  LDS.128 R20, [0x1b0] ;  /* 0x0001b000ff147984 */ /* 0x000f680000000c00 */
[----:B------:R-:W5:Y:S01]  /*0ce0*/  LDS.128 R24, [0x1c0] ;  /* 0x0001c000ff187984 */ /* 0x000f620000000c00 */
[C---:B-1----:R-:W-:Y:S01]  /*0cf0*/  FFMA R55, R36.reuse, R28, R55 ;  /* 0x0000001c24377223 */ /* 0x042fe20000000037 */
[C---:B------:R-:W-:Y:S01]  /*0d00*/  FFMA R48, R36.reuse, R29, R48 ;  /* 0x0000001d24307223 */ /* 0x040fe20000000030 */
[C---:B------:R-:W-:Y:S01]  /*0d10*/  FFMA R51, R36.reuse, R30, R51 ;  /* 0x0000001e24337223 */ /* 0x040fe20000000033 */
[C---:B------:R-:W-:Y:S01]  /*0d20*/  FFMA R46, R36.reuse, R31, R46 ;  /* 0x0000001f242e7223 */ /* 0x040fe2000000002e */
[C---:B--2---:R-:W-:Y:S01]  /*0d30*/  FFMA R49, R36.reuse, R32, R49 ;  /* 0x0000002024317223 */ /* 0x044fe20000000031 */
[C---:B------:R-:W-:Y:S01]  /*0d40*/  FFMA R50, R36.reuse, R33, R50 ;  /* 0x0000002124327223 */ /* 0x040fe20000000032 */
[C---:B------:R-:W-:Y:S01]  /*0d50*/  FFMA R59, R36.reuse, R34, R39 ;  /* 0x00000022243b7223 */ /* 0x040fe20000000027 */
[----:B------:R-:W-:Y:S01]  /*0d60*/  FFMA R58, R36, R35, R38 ;  /* 0x00000023243a7223 */ /* 0x000fe20000000026 */
[----:B---3--:R-:W-:Y:S01]  /*0d70*/  FFMA R61, R8, R42, R37 ;  /* 0x0000002a083d7223 */ /* 0x008fe20000000025 */
[----:B------:R-:W1:Y:S01]  /*0d80*/  LDS.128 R28, [0x1e0] ;  /* 0x0001e000ff1c7984 */ /* 0x000e620000000c00 */
        /* <DEDUP_REMOVED lines=8> */
[C---:B------:R-:W-:Y:S01]  /*0e10*/  FFMA R52, R42.reuse, R15, R52 ;  /* 0x0000000f2a347223 */ /* 0x040fe20000000034 */
[C---:B0-----:R-:W-:Y:S01]  /*0e20*/  FFMA R55, R42.reuse, R16, R55 ;  /* 0x000000102a377223 */ /* 0x041fe20000000037 */
[C---:B------:R-:W-:Y:S01]  /*0e30*/  FFMA R48, R42.reuse, R17, R48 ;  /* 0x000000112a307223 */ /* 0x040fe20000000030 */
[C---:B------:R-:W-:Y:S01]  /*0e40*/  FFMA R51, R42.reuse, R18, R51 ;  /* 0x000000122a337223 */ /* 0x040fe20000000033 */
[C---:B------:R-:W-:Y:S01]  /*0e50*/  FFMA R46, R42.reuse, R19, R46 ;  /* 0x000000132a2e7223 */ /* 0x040fe2000000002e */
[C---:B-----5:R-:W-:Y:S01]  /*0e60*/  FFMA R49, R42.reuse, R20, R49 ;  /* 0x000000142a317223 */ /* 0x060fe20000000031 */
[C---:B------:R-:W-:Y:S01]  /*0e70*/  FFMA R50, R42.reuse, R21, R50 ;  /* 0x000000152a327223 */ /* 0x040fe20000000032 */
[C---:B------:R-:W-:Y:S01]  /*0e80*/  FFMA R9, R42.reuse, R22, R59 ;  /* 0x000000162a097223 */ /* 0x040fe2000000003b */
[----:B------:R-:W-:Y:S01]  /*0e90*/  FFMA R42, R42, R23, R58 ;  /* 0x000000172a2a7223 */ /* 0x000fe2000000003a */
[----:B------:R-:W-:Y:S01]  /*0ea0*/  FFMA R59, R24, R56, R61 ;  /* 0x00000038183b7223 */ /* 0x000fe2000000003d */
[C---:B------:R-:W-:Y:S01]  /*0eb0*/  FFMA R47, R56.reuse, R25, R47 ;  /* 0x00000019382f7223 */ /* 0x040fe2000000002f */
[C---:B------:R-:W-:Y:S01]  /*0ec0*/  FFMA R45, R56.reuse, R26, R45 ;  /* 0x0000001a382d7223 */ /* 0x040fe2000000002d */
[C---:B------:R-:W-:Y:S01]  /*0ed0*/  FFMA R44, R56.reuse, R27, R44 ;  /* 0x0000001b382c7223 */ /* 0x040fe2000000002c */
[C---:B-1----:R-:W-:Y:S01]  /*0ee0*/  FFMA R57, R56.reuse, R28, R57 ;  /* 0x0000001c38397223 */ /* 0x042fe20000000039 */
        /* <DEDUP_REMOVED lines=10> */
[----:B------:R-:W-:Y:S01]  /*0f90*/  FFMA R46, R56, R35, R46 ;  /* 0x00000023382e7223 */ /* 0x000fe2000000002e */
[----:B------:R-:W-:Y:S05]  /*0fa0*/  @P0 BRA `(.L_x_50) ;  /* 0xfffff2f000000947 */ /* 0x000fea000383ffff */
[----:B------:R-:W-:Y:S01]  /*0fb0*/  MOV R3, 0x4 ;  /* 0x0000000400037802 */ /* 0x000fe20000000f00 */
        /* <DEDUP_REMOVED lines=19> */
.L_x_51:
        /* <DEDUP_REMOVED lines=9> */
.L_x_106:


//--------------------- .text.tvmgen_default_fused_nn_contrib_conv2d_winograd_without_weight_transform_add_nn_relu_kernel_1 --------------------------
	.section	.text.tvmgen_default_fused_nn_contrib_conv2d_winograd_without_weight_transform_add_nn_relu_kernel_1,"ax",@progbits
	.sectionflags	@"SHF_BARRIERS=1"
	.sectioninfo	@"SHI_REGISTERS=56"
	.align	128
        .global         tvmgen_default_fused_nn_contrib_conv2d_winograd_without_weight_transform_add_nn_relu_kernel_1
        .type           tvmgen_default_fused_nn_contrib_conv2d_winograd_without_weight_transform_add_nn_relu_kernel_1,@function
        .size           tvmgen_default_fused_nn_contrib_conv2d_winograd_without_weight_transform_add_nn_relu_kernel_1,(.L_x_107 - tvmgen_default_fused_nn_contrib_conv2d_winograd_without_weight_transform_add_nn_relu_kernel_1)
        .other          tvmgen_default_fused_nn_contrib_conv2d_winograd_without_weight_transform_add_nn_relu_kernel_1,@"STO_CUDA_ENTRY STV_DEFAULT"
tvmgen_default_fused_nn_contrib_conv2d_winograd_without_weight_transform_add_nn_relu_kernel_1:
.text.tvmgen_default_fused_nn_contrib_conv2d_winograd_without_weight_transform_add_nn_relu_kernel_1:
        /* <DEDUP_REMOVED lines=24> */
.L_x_53:
        /* <DEDUP_REMOVED lines=58> */
.L_x_52:
        /* <DEDUP_REMOVED lines=199> */
.L_x_54:
        /* <DEDUP_REMOVED lines=15> */
.L_x_107:


//--------------------- .text.tvmgen_default_fused_nn_contrib_conv2d_winograd_without_weight_transform_add_nn_relu_3_kernel --------------------------
	.section	.text.tvmgen_default_fused_nn_contrib_conv2d_winograd_without_weight_transform_add_nn_relu_3_kernel,"ax",@progbits
	.sectioninfo	@"SHI_REGISTERS=28"
	.align	128
        .global         tvmgen_default_fused_nn_contrib_conv2d_winograd_without_weight_transform_add_nn_relu_3_kernel
        .type           tvmgen_default_fused_nn_contrib_conv2d_winograd_without_weight_transform_add_nn_relu_3_kernel,@function
        .size           tvmgen_default_fused_nn_contrib_conv2d_winograd_without_weight_transform_add_nn_relu_3_kernel,(.L_x_108 - tvmgen_default_fused_nn_contrib_conv2d_winograd_without_weight_transform_add_nn_relu_3_kernel)
        .other          tvmgen_default_fused_nn_contrib_conv2d_winograd_without_weight_transform_add_nn_relu_3_kernel,@"STO_CUDA_ENTRY STV_DEFAULT"
tvmgen_default_fused_nn_contrib_conv2d_winograd_without_weight_transform_add_nn_relu_3_kernel:
.text.tvmgen_default_fused_nn_contrib_conv2d_winograd_without_weight_transform_add_nn_relu_3_kernel:
        /* <DEDUP_REMOVED lines=123> */
.L_x_55:
        /* <DEDUP_REMOVED lines=13> */
.L_x_108:


//--------------------- .text.tvmgen_default_fused_nn_conv2d_add_nn_relu_kernel --------------------------
	.section	.text.tvmgen_default_fused_nn_conv2d_add_nn_relu_kernel,"ax",@progbits
	.sectionflags	@"SHF_BARRIERS=1"
	.sectioninfo	@"SHI_REGISTERS=93"
	.align	128
        .global         tvmgen_default_fused_nn_conv2d_add_nn_relu_kernel
        .type           tvmgen_default_fused_nn_conv2d_add_nn_relu_kernel,@function
        .size           tvmgen_default_fused_nn_conv2d_add_nn_relu_kernel,(.L_x_109 - tvmgen_default_fused_nn_conv2d_add_nn_relu_kernel)
        .other          tvmgen_default_fused_nn_conv2d_add_nn_relu_kernel,@"STO_CUDA_ENTRY STV_DEFAULT"
tvmgen_default_fused_nn_conv2d_add_nn_relu_kernel:
.text.tvmgen_default_fused_nn_conv2d_add_nn_relu_kernel:
[----:B------:R-:W-:Y:S02]  /*0000*/  MOV R1, c[0x0][0x28] ;  /* 0x00000a0000017a02 */ /* 0x000fe40000000f00 */
[----:B------:R-:W0:Y:S01]  /*0010*/  S2R R3, SR_TID.X ;  /* 0x0000000000037919 */ /* 0x000e220000002100 */
[----:B------:R-:W-:Y:S01]  /*0020*/  MOV R2, RZ ;  /* 0x000000ff00027202 */ /* 0x000fe20000000f00 */
[----:B------:R-:W-:Y:S01]  /*0030*/  CS2R R66, SRZ ;  /* 0x0000000000427805 */ /* 0x000fe2000001ff00 */
[----:B------:R-:W-:Y:S01]  /*0040*/  MOV R4, RZ ;  /* 0x000000ff00047202 */ /* 0x000fe20000000f00 */
[----:B------:R-:W1:Y:S01]  /*0050*/  S2R R69, SR_TID.Z ;  /* 0x0000000000457919 */ /* 0x000e620000002300 */
[----:B------:R-:W-:Y:S01]  /*0060*/  MOV R6, RZ ;  /* 0x000000ff00067202 */ /* 0x000fe20000000f00 */
[----:B------:R-:W-:Y:S01]  /*0070*/  CS2R R64, SRZ ;  /* 0x0000000000407805 */ /* 0x000fe2000001ff00 */
[----:B------:R-:W-:Y:S01]  /*0080*/  MOV R8, RZ ;  /* 0x000000ff00087202 */ /* 0x000fe20000000f00 */
[----:B------:R-:W-:Y:S01]  /*0090*/  CS2R R62, SRZ ;  /* 0x00000000003e7805 */ /* 0x000fe2000001ff00 */
[----:B------:R-:W-:Y:S01]  /*00a0*/  MOV R10, RZ ;  /* 0x000000ff000a7202 */ /* 0x000fe20000000f00 */
[----:B------:R-:W-:Y:S01]  /*00b0*/  CS2R R60, SRZ ;  /* 0x00000000003c7805 */ /* 0x000fe2000001ff00 */
[----:B------:R-:W-:Y:S01]  /*00c0*/  MOV R74, 0x38 ;  /* 0x00000038004a7802 */ /* 0x000fe20000000f00 */
        /* <DEDUP_REMOVED lines=12> */
[C---:B0-----:R-:W-:Y:S01]  /*0190*/  IMAD.HI R0, R3.reuse, -0x6db6db6d, R2 ;  /* 0x9249249303007827 */ /* 0x041fe200078e0202 */
[----:B------:R-:W-:Y:S01]  /*01a0*/  SHF.L.U32 R5, R3, 0x2, RZ ;  /* 0x0000000203057819 */ /* 0x000fe200000006ff */
[----:B------:R-:W-:Y:S01]  /*01b0*/  CS2R R36, SRZ ;  /* 0x0000000000247805 */ /* 0x000fe2000001ff00 */
[----:B------:R-:W-:Y:S01]  /*01c0*/  CS2R R34, SRZ ;  /* 0x0000000000227805 */ /* 0x000fe2000001ff00 */
[----:B------:R-:W-:Y:S01]  /*01d0*/  CS2R R32, SRZ ;  /* 0x0000000000207805 */ /* 0x000fe2000001ff00 */
[----:B------:R-:W-:Y:S01]  /*01e0*/  SHF.R.U32.HI R11, RZ, 0x1f, R0 ;  /* 0x0000001fff0b7819 */ /* 0x000fe20000011600 */
[C---:B------:R-:W-:Y:S01]  /*01f0*/  IMAD.HI R71, R5.reuse, -0x6db6db6d, R4 ;  /* 0x9249249305477827 */ /* 0x040fe200078e0204 */
[C---:B------:R-:W-:Y:S01]  /*0200*/  IADD3 R7, R5.reuse, 0x1, RZ ;  /* 0x0000000105077810 */ /* 0x040fe20007ffe0ff */
[----:B------:R-:W-:Y:S01]  /*0210*/  CS2R R30, SRZ ;  /* 0x00000000001e7805 */ /* 0x000fe2000001ff00 */
[----:B------:R-:W-:Y:S01]  /*0220*/  LEA.HI.SX32 R0, R0, R11, 0x1d ;  /* 0x0000000b00007211 */ /* 0x000fe200078feaff */
[----:B------:R-:W-:Y:S01]  /*0230*/  CS2R R28, SRZ ;  /* 0x00000000001c7805 */ /* 0x000fe2000001ff00 */
[----:B------:R-:W-:Y:S01]  /*0240*/  IADD3 R9, R5, 0x2, RZ ;  /* 0x0000000205097810 */ /* 0x000fe20007ffe0ff */
[----:B------:R-:W-:Y:S01]  /*0250*/  IMAD.HI R73, R7, -0x6db6db6d, R6 ;  /* 0x9249249307497827 */ /* 0x000fe200078e0206 */
[----:B------:R-:W-:Y:S01]  /*0260*/  IADD3 R11, R5, 0x3, RZ ;  /* 0x00000003050b7810 */ /* 0x000fe20007ffe0ff */
[----:B------:R-:W-:Y:S01]  /*0270*/  CS2R R26, SRZ ;  /* 0x00000000001a7805 */ /* 0x000fe2000001ff00 */
[----:B------:R-:W-:Y:S01]  /*0280*/  SHF.R.U32.HI R4, RZ, 0x1f, R71 ;  /* 0x0000001fff047819 */ /* 0x000fe20000011647 */
[----:B------:R-:W-:Y:S01]  /*0290*/  IMAD.HI R75, R9, -0x6db6db6d, R8 ;  /* 0x92492493094b7827 */ /* 0x000fe200078e0208 */
[----:B-1----:R-:W-:Y:S01]  /*02a0*/  IADD3 R0, R0, R69, RZ ;  /* 0x0000004500007210 */ /* 0x002fe20007ffe0ff */
[----:B------:R-:W-:Y:S01]  /*02b0*/  CS2R R24, SRZ ;  /* 0x0000000000187805 */ /* 0x000fe2000001ff00 */
[----:B------:R-:W-:Y:S01]  /*02c0*/  LEA.HI.SX32 R71, R71, R4, 0x1e ;  /* 0x0000000447477211 */ /* 0x000fe200078ff2ff */
[----:B------:R-:W-:Y:S01]  /*02d0*/  IMAD.HI R77, R11, -0x6db6db6d, R10 ;  /* 0x924924930b4d7827 */ /* 0x000fe200078e020a */
[----:B------:R-:W-:Y:S01]  /*02e0*/  SHF.R.U32.HI R4, RZ, 0x1f, R73 ;  /* 0x0000001fff047819 */ /* 0x000fe20000011649 */
[----:B------:R-:W-:Y:S01]  /*02f0*/  CS2R R22, SRZ ;  /* 0x0000000000167805 */ /* 0x000fe2000001ff00 */
[----:B------:R-:W-:Y:S01]  /*0300*/  SHF.R.U32.HI R6, RZ, 0x1f, R75 ;  /* 0x0000001fff067819 */ /* 0x000fe2000001164b */
[----:B------:R-:W-:Y:S01]  /*0310*/  CS2R R20, SRZ ;  /* 0x0000000000147805 */ /* 0x000fe2000001ff00 */
[----:B------:R-:W-:Y:S01]  /*0320*/  SHF.R.U32.HI R8, RZ, 0x1f, R77 ;  /* 0x0000001fff087819 */ /* 0x000fe2000001164d */
[----:B------:R-:W-:Y:S01]  /*0330*/  CS2R R18, SRZ ;  /* 0x0000000000127805 */ /* 0x000fe2000001ff00 */
[----:B------:R-:W-:Y:S01]  /*0340*/  LEA.HI.SX32 R73, R73, R4, 0x1e ;  /* 0x0000000449497211 */ /* 0x000fe200078ff2ff */
[----:B------:R-:W-:Y:S01]  /*0350*/  CS2R R16, SRZ ;  /* 0x0000000000107805 */ /* 0x000fe2000001ff00 */
[----:B------:R-:W-:Y:S01]  /*0360*/  LEA.HI.SX32 R75, R75, R6, 0x1e ;  /* 0x000000064b4b7211 */ /* 0x000fe200078ff2ff */
[----:B------:R-:W-:Y:S01]  /*0370*/  CS2R R14, SRZ ;  /* 0x00000000000e7805 */ /* 0x000fe2000001ff00 */
[----:B------:R-:W-:Y:S01]  /*0380*/  LEA.HI.SX32 R77, R77, R8, 0x1e ;  /* 0x000000084d4d7211 */ /* 0x000fe200078ff2ff */
[----:B------:R-:W-:Y:S01]  /*0390*/  IMAD R74, R69, R74, 0x394 ;  /* 0x00000394454a7424 */ /* 0x000fe200078e024a */
[----:B------:R-:W-:Y:S01]  /*03a0*/  ISETP.GE.AND P0, PT, R0, 0x8, PT ;  /* 0x000000080000780c */ /* 0x000fe20003f06270 */
[----:B------:R-:W-:Y:S01]  /*03b0*/  IMAD R76, R71, -0x7, R5 ;  /* 0xfffffff9474c7824 */ /* 0x000fe200078e0205 */
[----:B------:R-:W-:Y:S01]  /*03c0*/  MOV R0, RZ ;  /* 0x000000ff00007202 */ /* 0x000fe20000000f00 */
[----:B------:R-:W-:Y:S01]  /*03d0*/  IMAD R78, R73, -0x7, R7 ;  /* 0xfffffff9494e7824 */ /* 0x000fe200078e0207 */
[----:B------:R-:W-:Y:S01]  /*03e0*/  ISETP.LT.AND P0, PT, R3, 0xe, !P0 ;  /* 0x0000000e0300780c */ /* 0x000fe20004701270 */
[----:B------:R-:W-:Y:S01]  /*03f0*/  IMAD R79, R75, -0x7, R9 ;  /* 0xfffffff94b4f7824 */ /* 0x000fe200078e0209 */
[----:B------:R-:W-:Y:S01]  /*0400*/  MOV R68, RZ ;  /* 0x000000ff00447202 */ /* 0x000fe20000000f00 */
[----:B------:R-:W-:Y:S01]  /*0410*/  IMAD R80, R77, -0x7, R11 ;  /* 0xfffffff94d507824 */ /* 0x000fe200078e020b */
[----:B------:R-:W-:-:S02]  /*0420*/  ULDC.64 UR6, c[0x0][0x118] ;  /* 0x0000460000067ab9 */ /* 0x000fc40000000a00 */
.L_x_69:
[----:B------:R-:W-:-:S07]  /*0430*/  MOV R81, RZ ;  /* 0x000000ff00517202 */ /* 0x000fce0000000f00 */
.L_x_68:
[----:B------:R-:W0:Y:S01]  /*0440*/  S2R R70, SR_CTAID.Y ;  /* 0x0000000000467919 */ /* 0x000e220000002600 */
[----:B------:R-:W-:Y:S03]  /*0450*/  BSSY B0, `(.L_x_56) ;  /* 0x0000030000007945 */ /* 0x000fe60003800000 */
[----:B------:R-:W-:Y:S01]  /*0460*/  BAR.SYNC.DEFER_BLOCKING 0x0 ;  /* 0x0000000000007b1d */ /* 0x000fe20000010000 */
[----:B0-----:R-:W-:-:S04]  /*0470*/  LEA R4, R70, R81, 0x1 ;  /* 0x0000005146047211 */ /* 0x001fc800078e08ff */
[----:B------:R-:W-:-:S04]  /*0480*/  IADD3 R4, R4, -0x3, RZ ;  /* 0xfffffffd04047810 */ /* 0x000fc80007ffe0ff */
[----:B------:R-:W-:-:S13]  /*0490*/  ISETP.GE.U32.AND P1, PT, R4, 0xe0, PT ;  /* 0x000000e00400780c */ /* 0x000fda0003f26070 */
[----:B------:R-:W-:Y:S05]  /*04a0*/  @!P1 BRA `(.L_x_57) ;  /* 0x000000a000009947 */ /* 0x000fea0003800000 */
[C---:B------:R-:W-:Y:S02]  /*04b0*/  SHF.L.U32 R4, R3.reuse, 0x1, RZ ;  /* 0x0000000103047819 */ /* 0x040fe400000006ff */
[----:B------:R-:W-:-:S03]  /*04c0*/  ISETP.GT.AND P1, PT, R3, 0xe, PT ;  /* 0x0000000e0300780c */ /* 0x000fc60003f24270 */
[----:B------:R-:W-:-:S05]  /*04d0*/  IMAD R4, R69, 0x1d, R4 ;  /* 0x0000001d45047824 */ /* 0x000fca00078e0204 */
[----:B------:R-:W-:-:S13]  /*04e0*/  ISETP.GT.OR P1, PT, R4, 0xe4, P1 ;  /* 0x000000e40400780c */ /* 0x000fda0000f24670 */
[----:B------:R0:W-:Y:S01]  /*04f0*/  @!P1 STS [R4.X4], RZ ;  /* 0x000000ff04009388 */ /* 0x0001e20000004800 */
[----:B------:R-:W-:-:S04]  /*0500*/  ISETP.GT.AND P1, PT, R3, 0xd, PT ;  /* 0x0000000d0300780c */ /* 0x000fc80003f24270 */
[----:B------:R-:W-:-:S13]  /*0510*/  ISETP.GT.OR P1, PT, R4, 0xe3, P1 ;  /* 0x000000e30400780c */ /* 0x000fda0000f24670 */
[----:B------:R-:W-:Y:S05]  /*0520*/  @P1 BRA `(.L_x_58) ;  /* 0x0000022000001947 */ /* 0x000fea0003800000 */
[----:B0-----:R0:W-:Y:S01]  /*0530*/  STS [R4.X4+0x4], RZ ;  /* 0x000004ff04007388 */ /* 0x0011e20000004800 */
[----:B------:R-:W-:Y:S05]  /*0540*/  BRA `(.L_x_58) ;  /* 0x0000020000007947 */ /* 0x000fea0003800000 */
.L_x_57:
[C---:B------:R-:W-:Y:S01]  /*0550*/  SHF.L.U32 R4, R3.reuse, 0x1, RZ ;  /* 0x0000000103047819 */ /* 0x040fe200000006ff */
[----:B------:R-:W-:Y:S01]  /*0560*/  BSSY B1, `(.L_x_59) ;  /* 0x0000013000017945 */ /* 0x000fe20003800000 */
[----:B------:R-:W-:-:S03]  /*0570*/  ISETP.GT.AND P1, PT, R3, 0xe, PT ;  /* 0x0000000e0300780c */ /* 0x000fc60003f24270 */
[----:B------:R-:W-:-:S04]  /*0580*/  IMAD R7, R69, 0x1d, R4 ;  /* 0x0000001d45077824 */ /* 0x000fc800078e0204 */
[----:B------:R-:W-:Y:S01]  /*0590*/  IMAD R4, R70, 0x1c0, R7 ;  /* 0x000001c046047824 */ /* 0x000fe200078e0207 */
[----:B------:R-:W-:-:S04]  /*05a0*/  ISETP.GT.OR P1, PT, R7, 0xe4, P1 ;  /* 0x000000e40700780c */ /* 0x000fc80000f24670 */
[----:B------:R-:W-:-:S05]  /*05b0*/  IADD3 R5, R4, -0x2a3, RZ ;  /* 0xfffffd5d04057810 */ /* 0x000fca0007ffe0ff */
[----:B------:R-:W-:Y:S01]  /*05c0*/  IMAD R4, R72, 0xc400, R5 ;  /* 0x0000c40048047824 */ /* 0x000fe200078e0205 */
[----:B------:R-:W-:-:S03]  /*05d0*/  MOV R5, 0x4 ;  /* 0x0000000400057802 */ /* 0x000fc60000000f00 */
[----:B------:R-:W-:-:S04]  /*05e0*/  IMAD R4, R81, 0xe0, R4 ;  /* 0x000000e051047824 */ /* 0x000fc800078e0204 */
[----:B------:R-:W-:Y:S01]  /*05f0*/  IMAD.WIDE R4, R4, R5, c[0x0][0x168] ;  /* 0x00005a0004047625 */ /* 0x000fe200078e0205 */
[----:B------:R-:W-:Y:S05]  /*0600*/  @P1 BRA `(.L_x_60) ;  /* 0x0000008000001947 */ /* 0x000fea0003800000 */
[----:B------:R-:W-:Y:S01]  /*0610*/  IADD3 R6, R7, -0x3, RZ ;  /* 0xfffffffd07067810 */ /* 0x000fe20007ffe0ff */
[----:B------:R-:W-:Y:S03]  /*0620*/  BSSY B2, `(.L_x_61) ;  /* 0x0000005000027945 */ /* 0x000fe60003800000 */
[----:B------:R-:W-:Y:S02]  /*0630*/  ISETP.GT.U32.AND P1, PT, R6, 0xdf, PT ;  /* 0x000000df0600780c */ /* 0x000fe40003f24070 */
[----:B------:R-:W-:-:S11]  /*0640*/  MOV R6, RZ ;  /* 0x000000ff00067202 */ /* 0x000fd60000000f00 */
[----:B------:R-:W-:Y:S05]  /*0650*/  @P1 BRA `(.L_x_62) ;  /* 0x0000001000001947 */ /* 0x000fea0003800000 */
[----:B------:R0:W5:Y:S02]  /*0660*/  LDG.E.CONSTANT R6, [R4.64] ;  /* 0x0000000604067981 */ /* 0x000164000c1e9900 */
.L_x_62:
[----:B------:R-:W-:Y:S05]  /*0670*/  BSYNC B2 ;  /* 0x0000000000027941 */ /* 0x000fea0003800000 */
.L_x_61:
[----:B-----5:R1:W-:Y:S02]  /*0680*/  STS [R7.X4], R6 ;  /* 0x0000000607007388 */ /* 0x0203e40000004800 */
.L_x_60:
[----:B------:R-:W-:Y:S05]  /*0690*/  BSYNC B1 ;  /* 0x0000000000017941 */ /* 0x000fea0003800000 */
.L_x_59:
[----:B------:R-:W-:-:S04]  /*06a0*/  ISETP.GT.AND P1, PT, R3, 0xd, PT ;  /* 0x0000000d0300780c */ /* 0x000fc80003f24270 */
[----:B------:R-:W-:-:S13]  /*06b0*/  ISETP.GT.OR P1, PT, R7, 0xe3, P1 ;  /* 0x000000e30700780c */ /* 0x000fda0000f24670 */
[----:B------:R-:W-:Y:S05]  /*06c0*/  @P1 BRA `(.L_x_58) ;  /* 0x0000008000001947 */ /* 0x000fea0003800000 */
[----:B-1----:R-:W-:Y:S01]  /*06d0*/  IADD3 R6, R7, -0x2, RZ ;  /* 0xfffffffe07067810 */ /* 0x002fe20007ffe0ff */
[----:B------:R-:W-:Y:S03]  /*06e0*/  BSSY B1, `(.L_x_63) ;  /* 0x0000005000017945 */ /* 0x000fe60003800000 */
[----:B------:R-:W-:Y:S02]  /*06f0*/  ISETP.GT.U32.AND P1, PT, R6, 0xdf, PT ;  /* 0x000000df0600780c */ /* 0x000fe40003f24070 */
[----:B------:R-:W-:-:S11]  /*0700*/  MOV R6, RZ ;  /* 0x000000ff00067202 */ /* 0x000fd60000000f00 */
[----:B------:R-:W-:Y:S05]  /*0710*/  @P1 BRA `(.L_x_64) ;  /* 0x0000001000001947 */ /* 0x000fea0003800000 */
[----:B------:R1:W5:Y:S02]  /*0720*/  LDG.E.CONSTANT R6, [R4.64+0x4] ;  /* 0x0000040604067981 */ /* 0x000364000c1e9900 */
.L_x_64:
[----:B------:R-:W-:Y:S05]  /*0730*/  BSYNC B1 ;  /* 0x0000000000017941 */ /* 0x000fea0003800000 */
.L_x_63:
[----:B-----5:R2:W-:Y:S02]  /*0740*/  STS [R7.X4+0x4], R6 ;  /* 0x0000040607007388 */ /* 0x0205e40000004800 */
.L_x_58:
[----:B0-----:R-:W-:Y:S05]  /*0750*/  BSYNC B0 ;  /* 0x0000000000007941 */ /* 0x001fea0003800000 */
.L_x_56:
[----:B------:R-:W-:Y:S01]  /*0760*/  BSSY B0, `(.L_x_65) ;  /* 0x000001b000007945 */ /* 0x000fe20003800000 */
[----:B------:R-:W-:Y:S05]  /*0770*/  @!P0 BRA `(.L_x_66) ;  /* 0x0000019000008947 */ /* 0x000fea0003800000 */
[----:B-1----:R-:W-:Y:S01]  /*0780*/  IMAD R4, R69, 0x18, R72 ;  /* 0x0000001845047824 */ /* 0x002fe200078e0248 */
[----:B------:R-:W-:-:S03]  /*0790*/  MOV R9, 0x4 ;  /* 0x0000000400097802 */ /* 0x000fc60000000f00 */
[----:B------:R-:W-:-:S05]  /*07a0*/  IMAD R4, R4, 0x7, R81 ;  /* 0x0000000704047824 */ /* 0x000fca00078e0251 */
[----:B------:R-:W-:-:S04]  /*07b0*/  LEA R5, R4, -R4, 0x3 ;  /* 0x8000000404057211 */ /* 0x000fc800078e18ff */
[-C--:B--2---:R-:W-:Y:S02]  /*07c0*/  IADD3 R6, R78, R5.reuse, RZ ;  /* 0x000000054e067210 */ /* 0x084fe40007ffe0ff */
[-C--:B------:R-:W-:Y:S02]  /*07d0*/  IADD3 R8, R79, R5.reuse, RZ ;  /* 0x000000054f087210 */ /* 0x080fe40007ffe0ff */
[-C--:B------:R-:W-:Y:S01]  /*07e0*/  IADD3 R4, R76, R5.reuse, RZ ;  /* 0x000000054c047210 */ /* 0x080fe20007ffe0ff */
[----:B------:R-:W-:Y:S01]  /*07f0*/  IMAD R10, R73, 0x93, R6 ;  /* 0x00000093490a7824 */ /* 0x000fe200078e0206 */
[----:B------:R-:W-:Y:S01]  /*0800*/  IADD3 R12, R80, R5, RZ ;  /* 0x00000005500c7210 */ /* 0x000fe20007ffe0ff */
[----:B------:R-:W-:Y:S02]  /*0810*/  IMAD R5, R75, 0x93, R8 ;  /* 0x000000934b057824 */ /* 0x000fe400078e0208 */
[----:B------:R-:W-:Y:S02]  /*0820*/  IMAD R6, R71, 0x93, R4 ;  /* 0x0000009347067824 */ /* 0x000fe400078e0204 */
[----:B------:R-:W-:-:S02]  /*0830*/  IMAD R8, R77, 0x93, R12 ;  /* 0x000000934d087824 */ /* 0x000fc400078e020c */
[----:B------:R-:W-:-:S04]  /*0840*/  IMAD.WIDE R10, R10, R9, c[0x0][0x170] ;  /* 0x00005c000a0a7625 */ /* 0x000fc800078e0209 */
[-C--:B------:R-:W-:Y:S01]  /*0850*/  IMAD.WIDE R4, R5, R9.reuse, c[0x0][0x170] ;  /* 0x00005c0005047625 */ /* 0x080fe200078e0209 */
[----:B------:R-:W2:Y:S03]  /*0860*/  LDG.E.CONSTANT R12, [R10.64] ;  /* 0x000000060a0c7981 */ /* 0x000ea6000c1e9900 */
[-C--:B------:R-:W-:Y:S01]  /*0870*/  IMAD.WIDE R6, R6, R9.reuse, c[0x0][0x170] ;  /* 0x00005c0006067625 */ /* 0x080fe200078e0209 */
[----:B------:R-:W2:Y:S03]  /*0880*/  LDG.E.CONSTANT R13, [R4.64] ;  /* 0x00000006040d7981 */ /* 0x000ea6000c1e9900 */
[----:B------:R-:W-:Y:S02]  /*0890*/  IMAD.WIDE R8, R8, R9, c[0x0][0x170] ;  /* 0x00005c0008087625 */ /* 0x000fe400078e0209 */
[----:B------:R-:W3:Y:S04]  /*08a0*/  LDG.E.CONSTANT R6, [R6.64] ;  /* 0x0000000606067981 */ /* 0x000ee8000c1e9900 */
[----:B------:R-:W4:Y:S01]  /*08b0*/  LDG.E.CONSTANT R8, [R8.64] ;  /* 0x0000000608087981 */ /* 0x000f22000c1e9900 */
[----:B------:R-:W-:-:S05]  /*08c0*/  IMAD R83, R69, 0xe, R3 ;  /* 0x0000000e45537824 */ /* 0x000fca00078e0203 */
[----:B------:R-:W-:-:S05]  /*08d0*/  SHF.L.U32 R83, R83, 0x2, RZ ;  /* 0x0000000253537819 */ /* 0x000fca00000006ff */
[----:B--2---:R0:W-:Y:S04]  /*08e0*/  STS.64 [R83.X4+0x398], R12 ;  /* 0x0003980c53007388 */ /* 0x0041e80000004a00 */
[----:B---3--:R0:W-:Y:S04]  /*08f0*/  STS [R83.X4+0x394], R6 ;  /* 0x0003940653007388 */ /* 0x0081e80000004800 */
[----:B----4-:R0:W-:Y:S02]  /*0900*/  STS [R83.X4+0x3a0], R8 ;  /* 0x0003a00853007388 */ /* 0x0101e40000004800 */
.L_x_66:
[----:B------:R-:W-:Y:S05]  /*0910*/  BSYNC B0 ;  /* 0x0000000000007941 */ /* 0x000fea0003800000 */
.L_x_65:
[----:B------:R-:W-:Y:S01]  /*0920*/  BAR.SYNC.DEFER_BLOCKING 0x0 ;  /* 0x0000000000007b1d */ /* 0x000fe20000010000 */
[----:B-1----:R-:W-:-:S05]  /*0930*/  LEA R4, R3, 0x180, 0x3 ;  /* 0x0000018003047811 */ /* 0x002fca00078e18ff */
[----:B------:R-:W-:Y:S02]  /*0940*/  UMOV UR4, 0x300 ;  /* 0x0000030000047882 */ /* 0x000fe40000000000 */
.L_x_67:
[----:B------:R-:W-:Y:S04]  /*0950*/  LDS R5, [R74+UR4+-0x300] ;  /* 0xfffd00044a057984 */ /* 0x000fe80008000800 */
[----:B--2---:R-:W1:Y:S04]  /*0960*/  LDS R7, [R4+-0x180] ;  /* 0xfffe800004077984 */ /* 0x004e680000000800 */
[----:B0-----:R-:W0:Y:S04]  /*0970*/  LDS R6, [R4+-0x100] ;  /* 0xffff000004067984 */ /* 0x001e280000000800 */
[----:B------:R-:W2:Y:S04]  /*0980*/  LDS R8, [R4+-0x80] ;  /* 0xffff800004087984 */ /* 0x000ea80000000800 */
[----:B------:R-:W3:Y:S04]  /*0990*/  LDS R10, [R4] ;  /* 0x00000000040a7984 */ /* 0x000ee80000000800 */
[----:B------:R-:W4:Y:S04]  /*09a0*/  LDS R12, [R4+0x80] ;  /* 0x00008000040c7984 */ /* 0x000f280000000800 */
[----:B------:R-:W5:Y:S04]  /*09b0*/  LDS R82, [R4+0x100] ;  /* 0x0001000004527984 */ /* 0x000f680000000800 */
[----:B------:R1:W5:Y:S04]  /*09c0*/  LDS R84, [R4+0x180] ;  /* 0x0001800004547984 */ /* 0x0003680000000800 */
[----:B------:R-:W5:Y:S04]  /*09d0*/  LDS R9, [R74+UR4+-0x140] ;  /* 0xfffec0044a097984 */ /* 0x000f680008000800 */
[----:B------:R-:W5:Y:S01]  /*09e0*/  LDS R11, [R74+UR4+0x80] ;  /* 0x000080044a0b7984 */ /* 0x000f620008000800 */
[----:B-1----:R-:W-:-:S03]  /*09f0*/  IADD3 R4, R4, 0x4, RZ ;  /* 0x0000000404047810 */ /* 0x002fc60007ffe0ff */
[----:B------:R-:W1:Y:S04]  /*0a00*/  LDS R13, [R74+UR4+0x240] ;  /* 0x000240044a0d7984 */ /* 0x000e680008000800 */
[----:B------:R-:W1:Y:S01]  /*0a10*/  LDS R83, [R74+UR4+-0x2e4] ;  /* 0xfffd1c044a537984 */ /* 0x000e620008000800 */
[----:B------:R-:W-:-:S03]  /*0a20*/  FFMA R68, R5, R7, R68 ;  /* 0x0000000705447223 */ /* 0x000fc60000000044 */
[----:B------:R-:W1:Y:S01]  /*0a30*/  LDS R86, [R74+UR4+-0x124] ;  /* 0xfffedc044a567984 */ /* 0x000e620008000800 */
[----:B0-----:R-:W-:-:S03]  /*0a40*/  FFMA R14, R5, R6, R14 ;  /* 0x00000006050e7223 */ /* 0x001fc6000000000e */
[----:B------:R-:W0:Y:S01]  /*0a50*/  LDS R88, [R74+UR4+0x9c] ;  /* 0x00009c044a587984 */ /* 0x000e220008000800 */
[----:B--2---:R-:W-:-:S03]  /*0a60*/  FFMA R16, R5, R8, R16 ;  /* 0x0000000805107223 */ /* 0x004fc60000000010 */
[----:B------:R-:W2:Y:S01]  /*0a70*/  LDS R90, [R74+UR4+0x25c] ;  /* 0x00025c044a5a7984 */ /* 0x000ea20008000800 */
[----:B------:R-:W-:Y:S01]  /*0a80*/  UIADD3 UR4, UR4, 0x4, URZ ;  /* 0x0000000404047890 */ /* 0x000fe2000fffe03f */
[C---:B---3--:R-:W-:Y:S01]  /*0a90*/  FFMA R18, R5.reuse, R10, R18 ;  /* 0x0000000a05127223 */ /* 0x048fe20000000012 */
[C---:B----4-:R-:W-:Y:S02]  /*0aa0*/  FFMA R20, R5.reuse, R12, R20 ;  /* 0x0000000c05147223 */ /* 0x050fe40000000014 */
[----:B------:R-:W-:Y:S01]  /*0ab0*/  UISETP.NE.AND UP0, UPT, UR4, 0x31c, UPT ;  /* 0x0000031c0400788c */ /* 0x000fe2000bf05270 */
[----:B-----5:R-:W-:-:S05]  /*0ac0*/  FFMA R22, R5, R82, R22 ;  /* 0x0000005205167223 */ /* 0x020fca0000000016 */
[----:B------:R-:W-:Y:S01]  /*0ad0*/  PLOP3.LUT P1, PT, PT, PT, UP0, 0x80, 0x0 ;  /* 0x000000000000781c */ /* 0x000fe20003f2f008 */
[----:B------:R-:W-:Y:S01]  /*0ae0*/  FFMA R24, R5, R84, R24 ;  /* 0x0000005405187223 */ /* 0x000fe20000000018 */
[----:B------:R-:W-:Y:S01]  /*0af0*/  FFMA R26, R7, R9, R26 ;  /* 0x00000009071a7223 */ /* 0x000fe2000000001a */
[C---:B------:R-:W-:Y:S01]  /*0b00*/  FFMA R28, R9.reuse, R6, R28 ;  /* 0x00000006091c7223 */ /* 0x040fe2000000001c */
[C---:B------:R-:W-:Y:S01]  /*0b10*/  FFMA R30, R9.reuse, R8, R30 ;  /* 0x00000008091e7223 */ /* 0x040fe2000000001e */
[C---:B------:R-:W-:Y:S01]  /*0b20*/  FFMA R32, R9.reuse, R10, R32 ;  /* 0x0000000a09207223 */ /* 0x040fe20000000020 */
[C---:B------:R-:W-:Y:S01]  /*0b30*/  FFMA R34, R9.reuse, R12, R34 ;  /* 0x0000000c09227223 */ /* 0x040fe20000000022 */
[C---:B------:R-:W-:Y:S01]  /*0b40*/  FFMA R36, R9.reuse, R82, R36 ;  /* 0x0000005209247223 */ /* 0x040fe20000000024 */
        /* <DEDUP_REMOVED lines=8> */
[----:B-1----:R-:W-:Y:S01]  /*0bd0*/  FFMA R54, R7, R13, R54 ;  /* 0x0000000d07367223 */ /* 0x002fe20000000036 */
[C---:B------:R-:W-:Y:S01]  /*0be0*/  FFMA R56, R13.reuse, R6, R56 ;  /* 0x000000060d387223 */ /* 0x040fe20000000038 */
[C---:B------:R-:W-:Y:S01]  /*0bf0*/  FFMA R58, R13.reuse, R8, R58 ;  /* 0x000000080d3a7223 */ /* 0x040fe2000000003a */
[C---:B------:R-:W-:Y:S01]  /*0c00*/  FFMA R60, R13.reuse, R10, R60 ;  /* 0x0000000a0d3c7223 */ /* 0x040fe2000000003c */
[C---:B------:R-:W-:Y:S01]  /*0c10*/  FFMA R62, R13.reuse, R12, R62 ;  /* 0x0000000c0d3e7223 */ /* 0x040fe2000000003e */
[C---:B------:R-:W-:Y:S01]  /*0c20*/  FFMA R64, R13.reuse, R82, R64 ;  /* 0x000000520d407223 */ /* 0x040fe20000000040 */
[----:B------:R-:W-:Y:S01]  /*0c30*/  FFMA R66, R13, R84, R66 ;  /* 0x000000540d427223 */ /* 0x000fe20000000042 */
[CC--:B------:R-:W-:Y:S01]  /*0c40*/  FFMA R0, R7.reuse, R83.reuse, R0 ;  /* 0x0000005307007223 */ /* 0x0c0fe20000000000 */
[-C--:B------:R-:W-:Y:S01]  /*0c50*/  FFMA R15, R6, R83.reuse, R15 ;  /* 0x00000053060f7223 */ /* 0x080fe2000000000f */
[-C--:B------:R-:W-:Y:S01]  /*0c60*/  FFMA R17, R8, R83.reuse, R17 ;  /* 0x0000005308117223 */ /* 0x080fe20000000011 */
[-C--:B------:R-:W-:Y:S01]  /*0c70*/  FFMA R19, R10, R83.reuse, R19 ;  /* 0x000000530a137223 */ /* 0x080fe20000000013 */
[-C--:B------:R-:W-:Y:S01]  /*0c80*/  FFMA R21, R12, R83.reuse, R21 ;  /* 0x000000530c157223 */ /* 0x080fe20000000015 */
[-C--:B------:R-:W-:Y:S01]  /*0c90*/  FFMA R23, R82, R83.reuse, R23 ;  /* 0x0000005352177223 */ /* 0x080fe20000000017 */
        /* <DEDUP_REMOVED lines=8> */
[CC--:B0-----:R-:W-:Y:S01]  /*0d20*/  FFMA R41, R7.reuse, R88.reuse, R41 ;  /* 0x0000005807297223 */ /* 0x0c1fe20000000029 */
[-C--:B------:R-:W-:Y:S01]  /*0d30*/  FFMA R43, R6, R88.reuse, R43 ;  /* 0x00000058062b7223 */ /* 0x080fe2000000002b */
[-C--:B------:R-:W-:Y:S01]  /*0d40*/  FFMA R45, R8, R88.reuse, R45 ;  /* 0x00000058082d7223 */ /* 0x080fe2000000002d */
[-C--:B------:R-:W-:Y:S01]  /*0d50*/  FFMA R47, R10, R88.reuse, R47 ;  /* 0x000000580a2f7223 */ /* 0x080fe2000000002f */
[-C--:B------:R-:W-:Y:S01]  /*0d60*/  FFMA R49, R12, R88.reuse, R49 ;  /* 0x000000580c317223 */ /* 0x080fe20000000031 */
[-C--:B------:R-:W-:Y:S01]  /*0d70*/  FFMA R51, R82, R88.reuse, R51 ;  /* 0x0000005852337223 */ /* 0x080fe20000000033 */
[----:B------:R-:W-:Y:S01]  /*0d80*/  FFMA R53, R84, R88, R53 ;  /* 0x0000005854357223 */ /* 0x000fe20000000035 */
[-C--:B--2---:R-:W-:Y:S01]  /*0d90*/  FFMA R55, R7, R90.reuse, R55 ;  /* 0x0000005a07377223 */ /* 0x084fe20000000037 */
[-C--:B------:R-:W-:Y:S01]  /*0da0*/  FFMA R57, R6, R90.reuse, R57 ;  /* 0x0000005a06397223 */ /* 0x080fe20000000039 */
[-C--:B------:R-:W-:Y:S01]  /*0db0*/  FFMA R59, R8, R90.reuse, R59 ;  /* 0x0000005a083b7223 */ /* 0x080fe2000000003b */
[-C--:B------:R-:W-:Y:S01]  /*0dc0*/  FFMA R61, R10, R90.reuse, R61 ;  /* 0x0000005a0a3d7223 */ /* 0x080fe2000000003d */
[-C--:B------:R-:W-:Y:S01]  /*0dd0*/  FFMA R63, R12, R90.reuse, R63 ;  /* 0x0000005a0c3f7223 */ /* 0x080fe2000000003f */
[-C--:B------:R-:W-:Y:S01]  /*0de0*/  FFMA R65, R82, R90.reuse, R65 ;  /* 0x0000005a52417223 */ /* 0x080fe20000000041 */
[----:B------:R-:W-:Y:S01]  /*0df0*/  FFMA R67, R84, R90, R67 ;  /* 0x0000005a54437223 */ /* 0x000fe20000000043 */
[----:B------:R-:W-:Y:S05]  /*0e00*/  @P1 BRA `(.L_x_67) ;  /* 0xfffffb4000001947 */ /* 0x000fea000383ffff */
[----:B------:R-:W-:-:S04]  /*0e10*/  IADD3 R81, R81, 0x1, RZ ;  /* 0x0000000151517810 */ /* 0x000fc80007ffe0ff */
[----:B------:R-:W-:-:S13]  /*0e20*/  ISETP.GE.U32.AND P1, PT, R81, 0x7, PT ;  /* 0x000000075100780c */ /* 0x000fda0003f26070 */
[----:B------:R-:W-:Y:S05]  /*0e30*/  @!P1 BRA `(.L_x_68) ;  /* 0xfffff60000009947 */ /* 0x000fea000383ffff */
[----:B------:R-:W-:-:S04]  /*0e40*/  IADD3 R72, R72, 0x1, RZ ;  /* 0x0000000148487810 */ /* 0x000fc80007ffe0ff */
[----:B------:R-:W-:-:S13]  /*0e50*/  ISETP.GE.U32.AND P1, PT, R72, 0x3, PT ;  /* 0x000000034800780c */ /* 0x000fda0003f26070 */
[----:B------:R-:W-:Y:S05]  /*0e60*/  @!P1 BRA `(.L_x_69) ;  /* 0xfffff5c000009947 */ /* 0x000fea000383ffff */
[----:B------:R-:W-:Y:S02]  /*0e70*/  SHF.L.U32 R4, R69, 0x1, RZ ;  /* 0x0000000145047819 */ /* 0x000fe400000006ff */
[----:B------:R-:W-:-:S05]  /*0e80*/  MOV R2, 0x4 ;  /* 0x0000000400027802 */ /* 0x000fca0000000f00 */
[----:B------:R-:W-:-:S05]  /*0e90*/  IMAD.WIDE R4, R4, R2, c[0x0][0x178] ;  /* 0x00005e0004047625 */ /* 0x000fca00078e0202 */
[----:B------:R-:W2:Y:S04]  /*0ea0*/  LDG.E.CONSTANT R11, [R4.64+0x40] ;  /* 0x00004006040b7981 */ /* 0x000ea8000c1e9900 */
[----:B------:R-:W3:Y:S04]  /*0eb0*/  LDG.E.CONSTANT R9, [R4.64+0x80] ;  /* 0x0000800604097981 */ /* 0x000ee8000c1e9900 */
[----:B------:R0:W4:Y:S04]  /*0ec0*/  LDG.E.CONSTANT R7, [R4.64+0xc0] ;  /* 0x0000c00604077981 */ /* 0x000128000c1e9900 */
[----:B------:R0:W5:Y:S04]  /*0ed0*/  LDG.E.CONSTANT R13, [R4.64] ;  /* 0x00000006040d7981 */ /* 0x000168000c1e9900 */
[----:B------:R0:W5:Y:S04]  /*0ee0*/  LDG.E.CONSTANT R10, [R4.64+0x4] ;  /* 0x00000406040a7981 */ /* 0x000168000c1e9900 */
[----:B------:R0:W5:Y:S04]  /*0ef0*/  LDG.E.CONSTANT R8, [R4.64+0x44] ;  /* 0x0000440604087981 */ /* 0x000168000c1e9900 */
[----:B------:R0:W5:Y:S04]  /*0f00*/  LDG.E.CONSTANT R6, [R4.64+0x84] ;  /* 0x0000840604067981 */ /* 0x000168000c1e9900 */
[----:B------:R0:W5:Y:S01]  /*0f10*/  LDG.E.CONSTANT R12, [R4.64+0xc4] ;  /* 0x0000c406040c7981 */ /* 0x000162000c1e9900 */
[----:B------:R-:W-:-:S04]  /*0f20*/  IMAD R3, R69, 0x6200, R3 ;  /* 0x0000620045037824 */ /* 0x000fc800078e0203 */
[----:B------:R-:W-:-:S04]  /*0f30*/  IMAD R3, R70, 0x70, R3 ;  /* 0x0000007046037824 */ /* 0x000fc800078e0203 */
[----:B------:R-:W-:Y:S01]  /*0f40*/  IMAD.WIDE R2, R3, R2, c[0x0][0x160] ;  /* 0x0000580003027625 */ /* 0x000fe200078e0202 */
[----:B--2---:R-:W-:Y:S01]  /*0f50*/  FADD R26, R26, R11 ;  /* 0x0000000b1a1a7221 */ /* 0x004fe20000000000 */
[----:B---3--:R-:W-:-:S04]  /*0f60*/  FADD R40, R40, R9 ;  /* 0x0000000928287221 */ /* 0x008fc80000000000 */
[----:B0-----:R-:W-:Y:S01]  /*0f70*/  FMNMX R5, RZ, R26, !PT ;  /* 0x0000001aff057209 */ /* 0x001fe20007800000 */
[----:B----4-:R-:W-:-:S04]  /*0f80*/  FADD R54, R54, R7 ;  /* 0x0000000736367221 */ /* 0x010fc80000000000 */
[----:B------:R0:W-:Y:S01]  /*0f90*/  STG.E [R2.64+0xc4000], R5 ;  /* 0x0c40000502007986 */ /* 0x0001e2000c101906 */
[--C-:B-----5:R-:W-:Y:S01]  /*0fa0*/  FADD R68, R68, R13.reuse ;  /* 0x0000000d44447221 */ /* 0x120fe20000000000 */
[--C-:B------:R-:W-:Y:S01]  /*0fb0*/  FADD R14, R14, R13.reuse ;  /* 0x0000000d0e0e7221 */ /* 0x100fe20000000000 */
[----:B------:R-:W-:Y:S01]  /*0fc0*/  FADD R16, R16, R13 ;  /* 0x0000000d10107221 */ /* 0x000fe20000000000 */
[----:B0-----:R-:W-:Y:S01]  /*0fd0*/  FMNMX R5, RZ, R40, !PT ;  /* 0x00000028ff057209 */ /* 0x001fe20007800000 */
[----:B------:R-:W-:-:S04]  /*0fe0*/  FADD R0, R0, R10 ;  /* 0x0000000a00007221 */ /* 0x000fc80000000000 */
[----:B------:R0:W-:Y:S01]  /*0ff0*/  STG.E [R2.64+0x188000], R5 ;  /* 0x1880000502007986 */ /* 0x0001e2000c101906 */
[--C-:B------:R-:W-:Y:S01]  /*1000*/  FADD R18, R18, R13.reuse ;  /* 0x0000000d12127221 */ /* 0x100fe20000000000 */
[--C-:B------:R-:W-:Y:S01]  /*1010*/  FADD R20, R20, R13.reuse ;  /* 0x0000000d14147221 */ /* 0x100fe20000000000 */
[--C-:B------:R-:W-:Y:S01]  /*1020*/  FADD R22, R22, R13.reuse ;  /* 0x0000000d16167221 */ /* 0x100fe20000000000 */
[----:B------:R-:W-:Y:S01]  /*1030*/  FADD R24, R24, R13 ;  /* 0x0000000d18187221 */ /* 0x000fe20000000000 */
[----:B------:R-:W-:Y:S01]  /*1040*/  FMNMX R69, RZ, R68, !PT ;  /* 0x00000044ff457209 */ /* 0x000fe20007800000 */
[--C-:B------:R-:W-:Y:S01]  /*1050*/  FADD R27, R27, R8.reuse ;  /* 0x000000081b1b7221 */ /* 0x100fe20000000000 */
[----:B0-----:R-:W-:Y:S01]  /*1060*/  FMNMX R5, RZ, R54, !PT ;  /* 0x00000036ff057209 */ /* 0x001fe20007800000 */
[--C-:B------:R-:W-:Y:S01]  /*1070*/  FADD R29, R29, R8.reuse ;  /* 0x000000081d1d7221 */ /* 0x100fe20000000000 */
[----:B------:R-:W-:Y:S01]  /*1080*/  FMNMX R71, RZ, R14, !PT ;  /* 0x0000000eff477209 */ /* 0x000fe20007800000 */
[--C-:B------:R-:W-:Y:S01]  /*1090*/  FADD R31, R31, R8.reuse ;  /* 0x000000081f1f7221 */ /* 0x100fe20000000000 */
[----:B------:R-:W-:Y:S01]  /*10a0*/  FMNMX R13, RZ, R16, !PT ;  /* 0x00000010ff0d7209 */ /* 0x000fe20007800000 */
[----:B------:R0:W-:Y:S01]  /*10b0*/  STG.E [R2.64+0x24c000], R5 ;  /* 0x24c0000502007986 */ /* 0x0001e2000c101906 */
        /* <DEDUP_REMOVED lines=8> */
[----:B0-----:R-:W-:Y:S01]  /*1140*/  FMNMX R5, RZ, R0, !PT ;  /* 0x00000000ff057209 */ /* 0x001fe20007800000 */
[----:B------:R0:W-:Y:S01]  /*1150*/  STG.E [R2.64], R69 ;  /* 0x0000004502007986 */ /* 0x0001e2000c101906 */
[--C-:B------:R-:W-:Y:S01]  /*1160*/  FADD R36, R36, R11.reuse ;  /* 0x0000000b24247221 */ /* 0x100fe20000000000 */
[----:B------:R-:W-:Y:S01]  /*1170*/  FADD R38, R38, R11 ;  /* 0x0000000b26267221 */ /* 0x000fe20000000000 */
[----:B------:R-:W-:Y:S01]  /*1180*/  FMNMX R73, RZ, R18, !PT ;  /* 0x00000012ff497209 */ /* 0x000fe20007800000 */
[----:B------:R1:W-:Y:S01]  /*1190*/  STG.E [R2.64+0x40], R71 ;  /* 0x0000404702007986 */ /* 0x0003e2000c101906 */
[----:B------:R-:W-:Y:S01]  /*11a0*/  FMNMX R11, RZ, R30, !PT ;  /* 0x0000001eff0b7209 */ /* 0x000fe20007800000 */
[--C-:B------:R-:W-:Y:S01]  /*11b0*/  FADD R41, R41, R6.reuse ;  /* 0x0000000629297221 */ /* 0x100fe20000000000 */
[--C-:B------:R-:W-:Y:S01]  /*11c0*/  FADD R43, R43, R6.reuse ;  /* 0x000000062b2b7221 */ /* 0x100fe20000000000 */
[----:B------:R2:W-:Y:S01]  /*11d0*/  STG.E [R2.64+0x80], R13 ;  /* 0x0000800d02007986 */ /* 0x0005e2000c101906 */
[--C-:B------:R-:W-:Y:S01]  /*11e0*/  FADD R45, R45, R6.reuse ;  /* 0x000000062d2d7221 */ /* 0x100fe20000000000 */
[--C-:B------:R-:W-:Y:S01]  /*11f0*/  FADD R47, R47, R6.reuse ;  /* 0x000000062f2f7221 */ /* 0x100fe20000000000 */
[--C-:B------:R-:W-:Y:S01]  /*1200*/  FADD R49, R49, R6.reuse ;  /* 0x0000000631317221 */ /* 0x100fe20000000000 */
[----:B------:R3:W-:Y:S01]  /*1210*/  STG.E [R2.64+0xc400], R5 ;  /* 0x00c4000502007986 */ /* 0x0007e2000c101906 */
[----:B0-----:R-:W-:Y:S01]  /*1220*/  FMNMX R69, RZ, R32, !PT ;  /* 0x00000020ff457209 */ /* 0x001fe20007800000 */
[--C-:B------:R-:W-:Y:S01]  /*1230*/  FADD R51, R51, R6.reuse ;  /* 0x0000000633337221 */ /* 0x100fe20000000000 */
[--C-:B------:R-:W-:Y:S01]  /*1240*/  FADD R42, R42, R9.reuse ;  /* 0x000000092a2a7221 */ /* 0x100fe20000000000 */
[----:B-1----:R-:W-:Y:S01]  /*1250*/  FMNMX R71, RZ, R34, !PT ;  /* 0x00000022ff477209 */ /* 0x002fe20007800000 */
[--C-:B------:R-:W-:Y:S01]  /*1260*/  FADD R44, R44, R9.reuse ;  /* 0x000000092c2c7221 */ /* 0x100fe20000000000 */
[--C-:B------:R-:W-:Y:S01]  /*1270*/  FADD R46, R46, R9.reuse ;  /* 0x000000092e2e7221 */ /* 0x100fe20000000000 */
[--C-:B------:R-:W-:Y:S01]  /*1280*/  FADD R48, R48, R9.reuse ;  /* 0x0000000930307221 */ /* 0x100fe20000000000 */
[----:B--2---:R-:W-:Y:S01]  /*1290*/  FMNMX R13, RZ, R28, !PT ;  /* 0x0000001cff0d7209 */ /* 0x004fe20007800000 */
[----:B------:R-:W-:Y:S01]  /*12a0*/  FADD R50, R50, R9 ;  /* 0x0000000932327221 */ /* 0x000fe20000000000 */
[----:B------:R-:W-:Y:S01]  /*12b0*/  FADD R58, R58, R7 ;  /* 0x000000073a3a7221 */ /* 0x000fe20000000000 */
[----:B------:R-:W-:Y:S01]  /*12c0*/  FADD R6, R53, R6 ;  /* 0x0000000635067221 */ /* 0x000fe20000000000 */
[----:B---3--:R-:W-:Y:S01]  /*12d0*/  FMNMX R5, RZ, R8, !PT ;  /* 0x00000008ff057209 */ /* 0x008fe20007800000 */
[----:B------:R0:W-:Y:S01]  /*12e0*/  STG.E [R2.64+0xc0], R73 ;  /* 0x0000c04902007986 */ /* 0x0001e2000c101906 */
[----:B------:R-:W-:Y:S01]  /*12f0*/  FADD R52, R52, R9 ;  /* 0x0000000934347221 */ /* 0x000fe20000000000 */
[--C-:B------:R-:W-:Y:S01]  /*1300*/  FADD R56, R56, R7.reuse ;  /* 0x0000000738387221 */ /* 0x100fe20000000000 */
[--C-:B------:R-:W-:Y:S01]  /*1310*/  FADD R60, R60, R7.reuse ;  /* 0x000000073c3c7221 */ /* 0x100fe20000000000 */
[----:B------:R1:W-:Y:S01]  /*1320*/  STG.E [R2.64+0xc4040], R13 ;  /* 0x0c40400d02007986 */ /* 0x0003e2000c101906 */
[--C-:B------:R-:W-:Y:S01]  /*1330*/  FADD R62, R62, R7.reuse ;  /* 0x000000073e3e7221 */ /* 0x100fe20000000000 */
[--C-:B------:R-:W-:Y:S01]  /*1340*/  FADD R64, R64, R7.reuse ;  /* 0x0000000740407221 */ /* 0x100fe20000000000 */
[----:B------:R-:W-:Y:S01]  /*1350*/  FADD R66, R66, R7 ;  /* 0x0000000742427221 */ /* 0x000fe20000000000 */
[----:B------:R2:W-:Y:S01]  /*1360*/  STG.E [R2.64+0xc4080], R11 ;  /* 0x0c40800b02007986 */ /* 0x0005e2000c101906 */
[----:B------:R-:W-:Y:S01]  /*1370*/  FMNMX R75, RZ, R20, !PT ;  /* 0x00000014ff4b7209 */ /* 0x000fe20007800000 */
[--C-:B------:R-:W-:Y:S01]  /*1380*/  FADD R15, R15, R10.reuse ;  /* 0x0000000a0f0f7221 */ /* 0x100fe20000000000 */
[----:B------:R-:W-:Y:S01]  /*1390*/  FMNMX R9, RZ, R44, !PT ;  /* 0x0000002cff097209 */ /* 0x000fe20007800000 */
[----:B------:R3:W-:Y:S01]  /*13a0*/  STG.E [R2.64+0xc40c0], R69 ;  /* 0x0c40c04502007986 */ /* 0x0007e2000c101906 */
[----:B0-----:R-:W-:Y:S01]  /*13b0*/  FMNMX R73, RZ, R36, !PT ;  /* 0x00000024ff497209 */ /* 0x001fe20007800000 */
[--C-:B------:R-:W-:Y:S01]  /*13c0*/  FADD R17, R17, R10.reuse ;  /* 0x0000000a11117221 */ /* 0x100fe20000000000 */
[----:B------:R-:W-:Y:S01]  /*13d0*/  FMNMX R7, RZ, R58, !PT ;  /* 0x0000003aff077209 */ /* 0x000fe20007800000 */
[----:B------:R0:W-:Y:S01]  /*13e0*/  STG.E [R2.64+0xc4100], R71 ;  /* 0x0c41004702007986 */ /* 0x0001e2000c101906 */
[----:B-1----:R-:W-:Y:S01]  /*13f0*/  FMNMX R13, RZ, R46, !PT ;  /* 0x0000002eff0d7209 */ /* 0x002fe20007800000 */
[--C-:B------:R-:W-:Y:S01]  /*1400*/  FADD R19, R19, R10.reuse ;  /* 0x0000000a13137221 */ /* 0x100fe20000000000 */
[--C-:B------:R-:W-:Y:S01]  /*1410*/  FADD R21, R21, R10.reuse ;  /* 0x0000000a15157221 */ /* 0x100fe20000000000 */
[----:B------:R1:W-:Y:S01]  /*1420*/  STG.E [R2.64+0xd0580], R5 ;  /* 0x0d05800502007986 */ /* 0x0003e2000c101906 */
[----:B--2---:R-:W-:Y:S01]  /*1430*/  FMNMX R11, RZ, R42, !PT ;  /* 0x0000002aff0b7209 */ /* 0x004fe20007800000 */
[----:B------:R-:W-:Y:S01]  /*1440*/  FADD R23, R23, R10 ;  /* 0x0000000a17177221 */ /* 0x000fe20000000000 */
[--C-:B------:R-:W-:Y:S01]  /*1450*/  FADD R55, R55, R12.reuse ;  /* 0x0000000c37377221 */ /* 0x100fe20000000000 */
[----:B---3--:R-:W-:Y:S01]  /*1460*/  FMNMX R69, RZ, R48, !PT ;  /* 0x00000030ff457209 */ /* 0x008fe20007800000 */
[--C-:B------:R-:W-:Y:S01]  /*1470*/  FADD R57, R57, R12.reuse ;  /* 0x0000000c39397221 */ /* 0x100fe20000000000 */
[--C-:B------:R-:W-:Y:S01]  /*1480*/  FADD R59, R59, R12.reuse ;  /* 0x0000000c3b3b7221 */ /* 0x100fe20000000000 */
[--C-:B------:R-:W-:Y:S01]  /*1490*/  FADD R61, R61, R12.reuse ;  /* 0x0000000c3d3d7221 */ /* 0x100fe20000000000 */
[----:B0-----:R-:W-:Y:S01]  /*14a0*/  FMNMX R71, RZ, R50, !PT ;  /* 0x00000032ff477209 */ /* 0x001fe20007800000 */
[--C-:B------:R-:W-:Y:S01]  /*14b0*/  FADD R63, R63, R12.reuse ;  /* 0x0000000c3f3f7221 */ /* 0x100fe20000000000 */
[----:B------:R-:W-:Y:S01]  /*14c0*/  FADD R65, R65, R12 ;  /* 0x0000000c41417221 */ /* 0x000fe20000000000 */
[----:B------:R-:W-:Y:S01]  /*14d0*/  FADD R10, R25, R10 ;  /* 0x0000000a190a7221 */ /* 0x000fe20000000000 */
[----:B-1----:R-:W-:Y:S01]  /*14e0*/  FMNMX R5, RZ, R6, !PT ;  /* 0x00000006ff057209 */ /* 0x002fe20007800000 */
[----:B------:R-:W-:Y:S01]  /*14f0*/  FADD R12, R67, R12 ;  /* 0x0000000c430c7221 */ /* 0x000fe20000000000 */
[----:B------:R0:W-:Y:S01]  /*1500*/  STG.E [R2.64+0x100], R75 ;  /* 0x0001004b02007986 */ /* 0x0001e2000c101906 */
[----:B------:R-:W-:-:S02]  /*1510*/  FMNMX R77, RZ, R22, !PT ;  /* 0x00000016ff4d7209 */ /* 0x000fc40007800000 */
[----:B------:R-:W-:Y:S01]  /*1520*/  FMNMX R79, RZ, R24, !PT ;  /* 0x00000018ff4f7209 */ /* 0x000fe20007800000 */
[----:B------:R1:W-:Y:S01]  /*1530*/  STG.E [R2.64+0xc4140], R73 ;  /* 0x0c41404902007986 */ /* 0x0003e2000c101906 */
[----:B------:R-:W-:Y:S02]  /*1540*/  FMNMX R15, RZ, R15, !PT ;  /* 0x0000000fff0f7209 */ /* 0x000fe40007800000 */
[----:B------:R-:W-:Y:S01]  /*1550*/  FMNMX R17, RZ, R17, !PT ;  /* 0x00000011ff117209 */ /* 0x000fe20007800000 */
[----:B------:R2:W-:Y:S01]  /*1560*/  STG.E [R2.64+0x188040], R11 ;  /* 0x1880400b02007986 */ /* 0x0005e2000c101906 */
[----:B------:R-:W-:Y:S02]  /*1570*/  FMNMX R19, RZ, R19, !PT ;  /* 0x00000013ff137209 */ /* 0x000fe40007800000 */
[----:B------:R-:W-:Y:S01]  /*1580*/  FMNMX R21, RZ, R21, !PT ;  /* 0x00000015ff157209 */ /* 0x000fe20007800000 */
[----:B------:R3:W-:Y:S01]  /*1590*/  STG.E [R2.64+0x188080], R9 ;  /* 0x1880800902007986 */ /* 0x0007e2000c101906 */
[----:B0-----:R-:W-:-:S02]  /*15a0*/  FMNMX R75, RZ, R38, !PT ;  /* 0x00000026ff4b7209 */ /* 0x001fc40007800000 */
[----:B------:R-:W-:Y:S01]  /*15b0*/  FMNMX R23, RZ, R23, !PT ;  /* 0x00000017ff177209 */ /* 0x000fe20007800000 */
[----:B------:R0:W-:Y:S01]  /*15c0*/  STG.E [R2.64+0x1880c0], R13 ;  /* 0x1880c00d02007986 */ /* 0x0001e2000c101906 */
[----:B-1----:R-:W-:Y:S02]  /*15d0*/  FMNMX R73, RZ, R52, !PT ;  /* 0x00000034ff497209 */ /* 0x002fe40007800000 */
[----:B------:R-:W-:Y:S01]  /*15e0*/  FMNMX R27, RZ, R27, !PT ;  /* 0x0000001bff1b7209 */ /* 0x000fe20007800000 */
[----:B------:R1:W-:Y:S01]  /*15f0*/  STG.E [R2.64+0x188100], R69 ;  /* 0x1881004502007986 */ /* 0x0003e2000c101906 */
[----:B--2---:R-:W-:Y:S02]  /*1600*/  FMNMX R11, RZ, R60, !PT ;  /* 0x0000003cff0b7209 */ /* 0x004fe40007800000 */
[----:B------:R-:W-:Y:S01]  /*1610*/  FMNMX R29, RZ, R29, !PT ;  /* 0x0000001dff1d7209 */ /* 0x000fe20007800000 */
[----:B------:R2:W-:Y:S01]  /*1620*/  STG.E [R2.64+0x188140], R71 ;  /* 0x1881404702007986 */ /* 0x0005e2000c101906 */
[----:B---3--:R-:W-:-:S02]  /*1630*/  FMNMX R9, RZ, R56, !PT ;  /* 0x00000038ff097209 */ /* 0x008fc40007800000 */
[----:B------:R-:W-:Y:S01]  /*1640*/  FMNMX R31, RZ, R31, !PT ;  /* 0x0000001fff1f7209 */ /* 0x000fe20007800000 */
[----:B------:R3:W-:Y:S01]  /*1650*/  STG.E [R2.64+0x24c080], R7 ;  /* 0x24c0800702007986 */ /* 0x0007e2000c101906 */
[----:B0-----:R-:W-:Y:S02]  /*1660*/  FMNMX R13, RZ, R62, !PT ;  /* 0x0000003eff0d7209 */ /* 0x001fe40007800000 */
[----:B------:R-:W-:Y:S01]  /*1670*/  FMNMX R33, RZ, R33, !PT ;  /* 0x00000021ff217209 */ /* 0x000fe20007800000 */
[----:B------:R0:W-:Y:S01]  /*1680*/  STG.E [R2.64+0x194580], R5 ;  /* 0x1945800502007986 */ /* 0x0001e2000c101906 */
[----:B-1----:R-:W-:Y:S02]  /*1690*/  FMNMX R69, RZ, R64, !PT ;  /* 0x00000040ff457209 */ /* 0x002fe40007800000 */
[----:B------:R-:W-:Y:S02]  /*16a0*/  FMNMX R35, RZ, R35, !PT ;  /* 0x00000023ff237209 */ /* 0x000fe40007800000 */
[----:B--2---:R-:W-:-:S02]  /*16b0*/  FMNMX R71, RZ, R66, !PT ;  /* 0x00000042ff477209 */ /* 0x004fc40007800000 */
[----:B------:R-:W-:Y:S02]  /*16c0*/  FMNMX R37, RZ, R37, !PT ;  /* 0x00000025ff257209 */ /* 0x000fe40007800000 */
[----:B---3--:R-:W-:Y:S02]  /*16d0*/  FMNMX R7, RZ, R10, !PT ;  /* 0x0000000aff077209 */ /* 0x008fe40007800000 */
[----:B------:R-:W-:Y:S02]  /*16e0*/  FMNMX R41, RZ, R41, !PT ;  /* 0x00000029ff297209 */ /* 0x000fe40007800000 */
[----:B------:R-:W-:Y:S02]  /*16f0*/  FMNMX R43, RZ, R43, !PT ;  /* 0x0000002bff2b7209 */ /* 0x000fe40007800000 */
[----:B------:R-:W-:Y:S02]  /*1700*/  FMNMX R45, RZ, R45, !PT ;  /* 0x0000002dff2d7209 */ /* 0x000fe40007800000 */
[----:B------:R-:W-:-:S02]  /*1710*/  FMNMX R47, RZ, R47, !PT ;  /* 0x0000002fff2f7209 */ /* 0x000fc40007800000 */
[----:B------:R-:W-:Y:S02]  /*1720*/  FMNMX R49, RZ, R49, !PT ;  /* 0x00000031ff317209 */ /* 0x000fe40007800000 */
[----:B------:R-:W-:Y:S02]  /*1730*/  FMNMX R51, RZ, R51, !PT ;  /* 0x00000033ff337209 */ /* 0x000fe40007800000 */
[----:B------:R-:W-:Y:S02]  /*1740*/  FMNMX R55, RZ, R55, !PT ;  /* 0x00000037ff377209 */ /* 0x000fe40007800000 */
[----:B------:R-:W-:Y:S02]  /*1750*/  FMNMX R57, RZ, R57, !PT ;  /* 0x00000039ff397209 */ /* 0x000fe40007800000 */
[----:B------:R-:W-:Y:S02]  /*1760*/  FMNMX R59, RZ, R59, !PT ;  /* 0x0000003bff3b7209 */ /* 0x000fe40007800000 */
[----:B------:R-:W-:-:S02]  /*1770*/  FMNMX R61, RZ, R61, !PT ;  /* 0x0000003dff3d7209 */ /* 0x000fc40007800000 */
[----:B------:R-:W-:Y:S02]  /*1780*/  FMNMX R63, RZ, R63, !PT ;  /* 0x0000003fff3f7209 */ /* 0x000fe40007800000 */
[----:B------:R-:W-:Y:S02]  /*1790*/  FMNMX R65, RZ, R65, !PT ;  /* 0x00000041ff417209 */ /* 0x000fe40007800000 */
        /* <DEDUP_REMOVED lines=36> */
.L_x_70:
        /* <DEDUP_REMOVED lines=10> */
.L_x_109:


//--------------------- .text.tvmgen_default_fused_nn_batch_flatten_kernel --------------------------
	.section	.text.tvmgen_default_fused_nn_batch_flatten_kernel,"ax",@progbits
	.sectioninfo	@"SHI_REGISTERS=8"
	.align	128
        .global         tvmgen_default_fused_nn_batch_flatten_kernel
        .type           tvmgen_default_fused_nn_batch_flatten_kernel,@function
        .size           tvmgen_default_fused_nn_batch_flatten_kernel,(.L_x_110 - tvmgen_default_fused_nn_batch_flatten_kernel)
        .other          tvmgen_default_fused_nn_batch_flatten_kernel,@"STO_CUDA_ENTRY STV_DEFAULT"
tvmgen_default_fused_nn_batch_flatten_kernel:
.text.tvmgen_default_fused_nn_batch_flatten_kernel:
[----:B------:R-:W-:Y:S02]  /*0000*/  MOV R1, c[0x0][0x28] ;  /* 0x00000a0000017a02 */ /* 0x000fe40000000f00 */
[----:B------:R-:W0:Y:S01]  /*0010*/  S2R R4, SR_TID.X ;  /* 0x0000000000047919 */ /* 0x000e220000002100 */
[----:B------:R-:W-:Y:S01]  /*0020*/  MOV R5, 0x4 ;  /* 0x0000000400057802 */ /* 0x000fe20000000f00 */
[----:B------:R-:W-:-:S04]  /*0030*/  ULDC.64 UR4, c[0x0][0x118] ;  /* 0x0000460000047ab9 */ /* 0x000fc80000000a00 */
[----:B0-----:R-:W-:-:S06]  /*0040*/  IMAD.WIDE R2, R4, R5, c[0x0][0x160] ;  /* 0x0000580004027625 */ /* 0x001fcc00078e0205 */
[----:B------:R-:W2:Y:S01]  /*0050*/  LDG.E.CONSTANT R3, [R2.64] ;  /* 0x0000000402037981 */ /* 0x000ea2000c1e9900 */
[----:B------:R-:W-:-:S05]  /*0060*/  IMAD.WIDE R4, R4, R5, c[0x0][0x168] ;  /* 0x00005a0004047625 */ /* 0x000fca00078e0205 */
[----:B--2---:R-:W-:Y:S01]  /*0070*/  STG.E [R4.64], R3 ;  /* 0x0000000304007986 */ /* 0x004fe2000c101904 */
[----:B------:R-:W-:Y:S05]  /*0080*/  EXIT ;  /* 0x000000000000794d */ /* 0x000fea0003800000 */
.L_x_71:
        /* <DEDUP_REMOVED lines=15> */
.L_x_110:


//--------------------- .text.tvmgen_default_fused_nn_contrib_conv2d_winograd_without_weight_transform_add_nn_relu_kernel_2 --------------------------
	.section	.text.tvmgen_default_fused_nn_contrib_conv2d_winograd_without_weight_transform_add_nn_relu_kernel_2,"ax",@progbits
	.sectioninfo	@"SHI_REGISTERS=40"
	.align	128
        .global         tvmgen_default_fused_nn_contrib_conv2d_winograd_without_weight_transform_add_nn_relu_kernel_2
        .type           tvmgen_default_fused_nn_contrib_conv2d_winograd_without_weight_transform_add_nn_relu_kernel_2,@function
        .size           tvmgen_default_fused_nn_contrib_conv2d_winograd_without_weight_transform_add_nn_relu_kernel_2,(.L_x_111 - tvmgen_default_fused_nn_contrib_conv2d_winograd_without_weight_transform_add_nn_relu_kernel_2)
        .other          tvmgen_default_fused_nn_contrib_conv2d_winograd_without_weight_transform_add_nn_relu_kernel_2,@"STO_CUDA_ENTRY STV_DEFAULT"
tvmgen_default_fused_nn_contrib_conv2d_winograd_without_weight_transform_add_nn_relu_kernel_2:
.text.tvmgen_default_fused_nn_contrib_conv2d_winograd_without_weight_transform_add_nn_relu_kernel_2:
        /* <DEDUP_REMOVED lines=31> */
[C---:B------:R-:W-:Y:S02]  /*01f0*/  LEA R7, R33.reuse, R30, 0x1 ;  /* 0x0000001e21077211 */ /* 0x040fe400078e08ff */
[----:B------:R-:W-:Y:S02]  /*0200*/  MOV R6, RZ ;  /* 0x000000ff00067202 */ /* 0x000fe40000000f00 */
[----:B------:R-:W-:Y:S02]  /*0210*/  LEA R19, R33, R18, 0x6 ;  /* 0x0000001221137211 */ /* 0x000fe400078e30ff */
[----:B------:R-:W-:Y:S01]  /*0220*/  MOV R18, RZ ;  /* 0x000000ff00127202 */ /* 0x000fe20000000f00 */
[----:B------:R-:W-:Y:S01]  /*0230*/  IMAD.HI R29, R7, -0x6db6db6d, R6 ;  /* 0x92492493071d7827 */ /* 0x000fe200078e0206 */
[----:B------:R-:W-:-:S03]  /*0240*/  SHF.R.S32.HI R6, RZ, 0x2, R30 ;  /* 0x00000002ff067819 */ /* 0x000fc6000001141e */
[----:B------:R-:W-:Y:S01]  /*0250*/  IMAD.HI R19, R19, -0x6db6db6d, R18 ;  /* 0x9249249313137827 */ /* 0x000fe200078e0212 */
[----:B------:R-:W-:Y:S02]  /*0260*/  LEA R6, R33, R6, 0x5 ;  /* 0x0000000621067211 */ /* 0x000fe400078e28ff */
[----:B------:R-:W-:Y:S02]  /*0270*/  SHF.R.U32.HI R18, RZ, 0x1f, R29 ;  /* 0x0000001fff127819 */ /* 0x000fe4000001161d */
[----:B------:R-:W-:Y:S02]  /*0280*/  SHF.R.U32.HI R30, RZ, 0x1f, R19 ;  /* 0x0000001fff1e7819 */ /* 0x000fe40000011613 */
[----:B------:R-:W-:Y:S01]  /*0290*/  LEA.HI.SX32 R29, R29, R18, 0x1d ;  /* 0x000000121d1d7211 */ /* 0x000fe200078feaff */
[----:B------:R-:W-:Y:S01]  /*02a0*/  IMAD.HI R18, R6, 0x5397829d, RZ ;  /* 0x5397829d06127827 */ /* 0x000fe200078e02ff */
[----:B------:R-:W-:-:S03]  /*02b0*/  LEA.HI.SX32 R35, R19, R30, 0x1e ;  /* 0x0000001e13237211 */ /* 0x000fc600078ff2ff */
[----:B------:R-:W-:Y:S01]  /*02c0*/  IMAD R6, R29, -0xe, R7 ;  /* 0xfffffff21d067824 */ /* 0x000fe200078e0207 */
[----:B------:R-:W-:-:S04]  /*02d0*/  SHF.R.U32.HI R7, RZ, 0x1f, R18 ;  /* 0x0000001fff077819 */ /* 0x000fc80000011612 */
[----:B------:R-:W-:Y:S01]  /*02e0*/  LEA.HI.SX32 R7, R18, R7, 0x1c ;  /* 0x0000000712077211 */ /* 0x000fe200078fe2ff */
[----:B--2---:R-:W-:Y:S01]  /*02f0*/  FADD R19, RZ, R28 ;  /* 0x0000001cff137221 */ /* 0x004fe20000000000 */
[--C-:B---3--:R-:W-:Y:S01]  /*0300*/  FADD R33, RZ, R10.reuse ;  /* 0x0000000aff217221 */ /* 0x108fe20000000000 */
[--C-:B------:R-:W-:Y:S02]  /*0310*/  FADD R29, RZ, -R10.reuse ;  /* 0x8000000aff1d7221 */ /* 0x100fe40000000000 */
[----:B------:R-:W-:Y:S01]  /*0320*/  FADD R19, R19, R10 ;  /* 0x0000000a13137221 */ /* 0x000fe20000000000 */
[C---:B----4-:R-:W-:Y:S01]  /*0330*/  FADD R28, R26.reuse, R33 ;  /* 0x000000211a1c7221 */ /* 0x050fe20000000000 */
[----:B------:R-:W-:Y:S02]  /*0340*/  FADD R18, R26, R29 ;  /* 0x0000001d1a127221 */ /* 0x000fe40000000000 */
[----:B------:R-:W-:Y:S01]  /*0350*/  FADD R26, R19, R26 ;  /* 0x0000001a131a7221 */ /* 0x000fe20000000000 */
[----:B------:R-:W-:Y:S01]  /*0360*/  IMAD R10, R35, 0x38, R6 ;  /* 0x00000038230a7824 */ /* 0x000fe200078e0206 */
[C---:B-----5:R-:W-:Y:S01]  /*0370*/  FFMA R28, R25.reuse, 0.25, R28 ;  /* 0x3e800000191c7823 */ /* 0x060fe2000000001c */
[C-C-:B------:R-:W-:Y:S01]  /*0380*/  FFMA R6, R25.reuse, 0.125, R18.reuse ;  /* 0x3e00000019067823 */ /* 0x140fe20000000012 */
[----:B------:R-:W-:Y:S01]  /*0390*/  FADD R26, R26, R25 ;  /* 0x000000191a1a7221 */ /* 0x000fe20000000000 */
[----:B------:R-:W-:Y:S01]  /*03a0*/  FFMA R18, R25, 0.5, R18 ;  /* 0x3f00000019127823 */ /* 0x000fe20000000012 */
[C-C-:B------:R-:W-:Y:S01]  /*03b0*/  FADD R25, R21.reuse, R21.reuse ;  /* 0x0000001515197221 */ /* 0x140fe20000000000 */
[C---:B------:R-:W-:Y:S01]  /*03c0*/  FFMA R29, R21.reuse, -8, R6 ;  /* 0xc1000000151d7823 */ /* 0x040fe20000000006 */
[----:B------:R-:W-:Y:S01]  /*03d0*/  FFMA R19, R21, 4, R28 ;  /* 0x4080000015137823 */ /* 0x000fe2000000001c */
[----:B------:R-:W-:Y:S01]  /*03e0*/  FADD R21, R26, R21 ;  /* 0x000000151a157221 */ /* 0x000fe20000000000 */
[----:B------:R-:W-:Y:S01]  /*03f0*/  FADD R25, R18, -R25 ;  /* 0x8000001912197221 */ /* 0x000fe20000000000 */
[----:B------:R-:W-:Y:S01]  /*0400*/  FADD R29, R29, R24 ;  /* 0x000000181d1d7221 */ /* 0x000fe20000000000 */
[--C-:B------:R-:W-:Y:S01]  /*0410*/  FADD R33, RZ, -R20.reuse ;  /* 0x80000014ff217221 */ /* 0x100fe20000000000 */
[--C-:B------:R-:W-:Y:S01]  /*0420*/  FADD R35, RZ, R20.reuse ;  /* 0x00000014ff237221 */ /* 0x100fe20000000000 */
[----:B------:R-:W-:Y:S01]  /*0430*/  FADD R21, R21, R20 ;  /* 0x0000001415157221 */ /* 0x000fe20000000000 */
[--C-:B------:R-:W-:Y:S01]  /*0440*/  FADD R28, RZ, -R0.reuse ;  /* 0x80000000ff1c7221 */ /* 0x100fe20000000000 */
[--C-:B------:R-:W-:Y:S01]  /*0450*/  FADD R18, RZ, R0.reuse ;  /* 0x00000000ff127221 */ /* 0x100fe20000000000 */
        /* <DEDUP_REMOVED lines=16> */
[C---:B------:R-:W-:Y:S01]  /*0560*/  FFMA R18, R36.reuse, -0.25, R25 ;  /* 0xbe80000024127823 */ /* 0x040fe20000000019 */
[C---:B------:R-:W-:Y:S01]  /*0570*/  FFMA R20, R36.reuse, 0.25, R28 ;  /* 0x3e80000024147823 */ /* 0x040fe2000000001c */
[C-C-:B------:R-:W-:Y:S01]  /*0580*/  FFMA R25, R36.reuse, -0.5, R21.reuse ;  /* 0xbf00000024197823 */ /* 0x140fe20000000015 */
[C---:B------:R-:W-:Y:S01]  /*0590*/  FFMA R24, R36.reuse, -0.125, R21 ;  /* 0xbe00000024187823 */ /* 0x040fe20000000015 */
[----:B------:R-:W-:Y:S01]  /*05a0*/  IMAD.WIDE R6, R7, R12, c[0x0][0x170] ;  /* 0x00005c0007067625 */ /* 0x000fe200078e020c */
        /* <DEDUP_REMOVED lines=8> */
[C---:B------:R-:W-:Y:S01]  /*0630*/  FADD R31, R17.reuse, R17 ;  /* 0x00000011111f7221 */ /* 0x040fe20000000000 */
[----:B------:R0:W2:Y:S01]  /*0640*/  LDG.E.CONSTANT R0, [R6.64] ;  /* 0x0000000406007981 */ /* 0x0000a2000c1e9900 */
[C---:B------:R-:W-:Y:S01]  /*0650*/  FADD R35, -R17.reuse, R28 ;  /* 0x0000001c11237221 */ /* 0x040fe20000000100 */
[C---:B------:R-:W-:Y:S01]  /*0660*/  FADD R37, R17.reuse, R30 ;  /* 0x0000001e11257221 */ /* 0x040fe20000000000 */
[----:B------:R-:W-:Y:S01]  /*0670*/  FFMA R26, R17, -8, R26 ;  /* 0xc1000000111a7823 */ /* 0x000fe2000000001a */
[C---:B------:R-:W-:Y:S01]  /*0680*/  FADD R29, R31.reuse, R25 ;  /* 0x000000191f1d7221 */ /* 0x040fe20000000000 */
[----:B------:R-:W-:Y:S01]  /*0690*/  FADD R21, -R31, R21 ;  /* 0x000000151f157221 */ /* 0x000fe20000000100 */
[----:B------:R-:W-:Y:S01]  /*06a0*/  FADD R19, R19, -R31 ;  /* 0x8000001f13137221 */ /* 0x000fe20000000000 */
[C---:B------:R-:W-:Y:S01]  /*06b0*/  FFMA R33, R17.reuse, -4, R18 ;  /* 0xc080000011217823 */ /* 0x040fe20000000012 */
[----:B0-----:R-:W-:Y:S01]  /*06c0*/  FADD R7, R36, R17 ;  /* 0x0000001124077221 */ /* 0x001fe20000000000 */
[C---:B------:R-:W-:Y:S01]  /*06d0*/  FFMA R31, R17.reuse, 4, R20 ;  /* 0x40800000111f7823 */ /* 0x040fe20000000014 */
[C---:B------:R-:W-:Y:S01]  /*06e0*/  FFMA R24, R17.reuse, 8, R24 ;  /* 0x4100000011187823 */ /* 0x040fe20000000018 */
[C---:B------:R-:W-:Y:S01]  /*06f0*/  FFMA R25, R17.reuse, 4, R32 ;  /* 0x4080000011197823 */ /* 0x040fe20000000020 */
[----:B------:R-:W-:Y:S01]  /*0700*/  FFMA R34, R17, -8, R34 ;  /* 0xc100000011227823 */ /* 0x000fe20000000022 */
[C---:B------:R-:W-:Y:S01]  /*0710*/  FADD R35, R16.reuse, R35 ;  /* 0x0000002310237221 */ /* 0x040fe20000000000 */
[----:B------:R-:W-:Y:S01]  /*0720*/  FADD R17, R16, R37 ;  /* 0x0000002510117221 */ /* 0x000fe20000000000 */
[----:B------:R-:W-:Y:S01]  /*0730*/  FADD R7, R7, R16 ;  /* 0x0000001007077221 */ /* 0x000fe20000000000 */
[C---:B------:R-:W-:Y:S01]  /*0740*/  FADD R16, R11.reuse, R26 ;  /* 0x0000001a0b107221 */ /* 0x040fe20000000000 */
[----:B------:R-:W-:Y:S01]  /*0750*/  FADD R37, -R11, R24 ;  /* 0x000000180b257221 */ /* 0x000fe20000000100 */
[----:B------:R-:W-:Y:S01]  /*0760*/  FADD R11, R34, R11 ;  /* 0x0000000b220b7221 */ /* 0x000fe20000000000 */
[C---:B------:R-:W-:Y:S01]  /*0770*/  FADD R30, -R8.reuse, R21 ;  /* 0x00000015081e7221 */ /* 0x040fe20000000100 */
[----:B------:R-:W3:Y:S01]  /*0780*/  LDG.E.CONSTANT R6, [R2.64+0x126000] ;  /* 0x1260000402067981 */ /* 0x000ee2000c1e9900 */
[C---:B------:R-:W-:Y:S01]  /*0790*/  FADD R32, R8.reuse, R31 ;  /* 0x0000001f08207221 */ /* 0x040fe20000000000 */
[C---:B------:R-:W-:Y:S01]  /*07a0*/  FADD R16, -R8.reuse, R16 ;  /* 0x0000001008107221 */ /* 0x040fe20000000100 */
[C---:B------:R-:W-:Y:S01]  /*07b0*/  FADD R18, R8.reuse, R35 ;  /* 0x0000002308127221 */ /* 0x040fe20000000000 */
[C---:B------:R-:W-:Y:S01]  /*07c0*/  FADD R20, R8.reuse, R17 ;  /* 0x0000001108147221 */ /* 0x040fe20000000000 */
[----:B------:R-:W-:Y:S01]  /*07d0*/  FADD R21, R7, R8 ;  /* 0x0000000807157221 */ /* 0x000fe20000000000 */
[C---:B------:R-:W-:Y:S01]  /*07e0*/  FADD R26, R8.reuse, R25 ;  /* 0x00000019081a7221 */ /* 0x040fe20000000000 */
[C---:B------:R-:W-:Y:S01]  /*07f0*/  FADD R24, -R8.reuse, R19 ;  /* 0x0000001308187221 */ /* 0x040fe20000000100 */
[C---:B------:R-:W-:Y:S01]  /*0800*/  FADD R17, -R8.reuse, R11 ;  /* 0x0000000b08117221 */ /* 0x040fe20000000100 */
[C---:B------:R-:W-:Y:S01]  /*0810*/  FADD R30, R5.reuse, R30 ;  /* 0x0000001e051e7221 */ /* 0x040fe20000000000 */
[C---:B------:R-:W-:Y:S01]  /*0820*/  FADD R36, -R8.reuse, R29 ;  /* 0x0000001d08247221 */ /* 0x040fe20000000100 */
[C---:B------:R-:W-:Y:S01]  /*0830*/  FADD R34, R8.reuse, R33 ;  /* 0x0000002108227221 */ /* 0x040fe20000000000 */
[----:B------:R-:W-:Y:S01]  /*0840*/  FADD R28, -R8, R37 ;  /* 0x00000025081c7221 */ /* 0x000fe20000000100 */
[C---:B------:R-:W-:Y:S01]  /*0850*/  FADD R32, R5.reuse, R32 ;  /* 0x0000002005207221 */ /* 0x040fe20000000000 */
[C---:B------:R-:W-:Y:S01]  /*0860*/  FADD R16, R5.reuse, R16 ;  /* 0x0000001005107221 */ /* 0x040fe20000000000 */
[----:B------:R-:W4:Y:S01]  /*0870*/  LDG.E.CONSTANT R11, [R2.64+0x119c00] ;  /* 0x119c0004020b7981 */ /* 0x000f22000c1e9900 */
[C---:B------:R-:W-:Y:S01]  /*0880*/  FADD R18, R5.reuse, R18 ;  /* 0x0000001205127221 */ /* 0x040fe20000000000 */
[----:B------:R-:W-:Y:S01]  /*0890*/  FADD R20, R5, R20 ;  /* 0x0000001405147221 */ /* 0x000fe20000000000 */
[----:B------:R-:W-:Y:S01]  /*08a0*/  FADD R21, R21, R5 ;  /* 0x0000000515157221 */ /* 0x000fe20000000000 */
[----:B------:R0:W5:Y:S01]  /*08b0*/  LDG.E.CONSTANT R8, [R2.64+0x132400] ;  /* 0x1324000402087981 */ /* 0x000162000c1e9900 */
[C---:B------:R-:W-:Y:S01]  /*08c0*/  FADD R26, R5.reuse, R26 ;  /* 0x0000001a051a7221 */ /* 0x040fe20000000000 */
[C---:B------:R-:W-:Y:S01]  /*08d0*/  FADD R24, R5.reuse, R24 ;  /* 0x0000001805187221 */ /* 0x040fe20000000000 */
[----:B------:R-:W-:Y:S01]  /*08e0*/  FADD R17, R5, R17 ;  /* 0x0000001105117221 */ /* 0x000fe20000000000 */
[----:B------:R-:W-:Y:S01]  /*08f0*/  FFMA R25, R15, 0.5, R30 ;  /* 0x3f0000000f197823 */ /* 0x000fe2000000001e */
[----:B------:R-:W-:Y:S01]  /*0900*/  FADD R36, R5, R36 ;  /* 0x0000002405247221 */ /* 0x000fe20000000000 */
[C---:B------:R-:W-:Y:S01]  /*0910*/  FFMA R32, R15.reuse, 0.25, R32 ;  /* 0x3e8000000f207823 */ /* 0x040fe20000000020 */
[----:B------:R-:W-:Y:S01]  /*0920*/  FFMA R30, R15, 0.125, R16 ;  /* 0x3e0000000f1e7823 */ /* 0x000fe20000000010 */
[----:B------:R-:W-:Y:S01]  /*0930*/  FADD R28, R5, R28 ;  /* 0x0000001c051c7221 */ /* 0x000fe20000000000 */
[C---:B------:R-:W-:Y:S01]  /*0940*/  FADD R18, R15.reuse, R18 ;  /* 0x000000120f127221 */ /* 0x040fe20000000000 */
[----:B------:R-:W-:Y:S01]  /*0950*/  FADD R29, R15, R20 ;  /* 0x000000140f1d7221 */ /* 0x000fe20000000000 */
[----:B------:R-:W-:Y:S01]  /*0960*/  FADD R21, R21, R15 ;  /* 0x0000000f15157221 */ /* 0x000fe20000000000 */
[C---:B------:R-:W-:Y:S01]  /*0970*/  FFMA R31, R15.reuse, 0.25, R26 ;  /* 0x3e8000000f1f7823 */ /* 0x040fe2000000001a */
[C---:B------:R-:W-:Y:S01]  /*0980*/  FFMA R16, R15.reuse, 0.5, R24 ;  /* 0x3f0000000f107823 */ /* 0x040fe20000000018 */
[----:B------:R-:W-:Y:S01]  /*0990*/  FFMA R26, R15, 0.125, R17 ;  /* 0x3e0000000f1a7823 */ /* 0x000fe20000000011 */
[----:B------:R-:W-:Y:S01]  /*09a0*/  FADD R34, R5, R34 ;  /* 0x0000002205227221 */ /* 0x000fe20000000000 */
[----:B------:R-:W-:Y:S01]  /*09b0*/  FADD R19, R13, R13 ;  /* 0x0000000d0d137221 */ /* 0x000fe20000000000 */
[----:B------:R-:W-:Y:S01]  /*09c0*/  FFMA R36, R15, 0.5, R36 ;  /* 0x3f0000000f247823 */ /* 0x000fe20000000024 */
[C---:B------:R-:W-:Y:S01]  /*09d0*/  FFMA R24, R13.reuse, 4, R32 ;  /* 0x408000000d187823 */ /* 0x040fe20000000020 */
[----:B------:R-:W-:Y:S01]  /*09e0*/  FFMA R17, R13, -8, R30 ;  /* 0xc10000000d117823 */ /* 0x000fe2000000001e */
[----:B------:R0:W2:Y:S01]  /*09f0*/  LDG.E.CONSTANT R7, [R2.64+0x13e800] ;  /* 0x13e8000402077981 */ /* 0x0000a2000c1e9900 */
[----:B------:R-:W-:Y:S01]  /*0a00*/  FFMA R28, R15, 0.125, R28 ;  /* 0x3e0000000f1c7823 */ /* 0x000fe2000000001c */
[C---:B------:R-:W-:Y:S01]  /*0a10*/  FADD R30, R13.reuse, R18 ;  /* 0x000000120d1e7221 */ /* 0x040fe20000000000 */
[----:B------:R-:W-:Y:S01]  /*0a20*/  FADD R29, R13, R29 ;  /* 0x0000001d0d1d7221 */ /* 0x000fe20000000000 */
[----:B------:R0:W2:Y:S01]  /*0a30*/  LDG.E.CONSTANT R5, [R2.64+0x14ac00] ;  /* 0x14ac000402057981 */ /* 0x0000a2000c1e9900 */
[----:B------:R-:W-:Y:S01]  /*0a40*/  FADD R32, R21, R13 ;  /* 0x0000000d15207221 */ /* 0x000fe20000000000 */
[C---:B------:R-:W-:Y:S01]  /*0a50*/  FADD R36, -R19.reuse, R36 ;  /* 0x0000002413247221 */ /* 0x040fe20000000100 */
[----:B------:R-:W-:Y:S01]  /*0a60*/  FADD R20, -R19, R25 ;  /* 0x0000001913147221 */ /* 0x000fe20000000100 */
[----:B------:R-:W-:Y:S01]  /*0a70*/  FADD R16, R16, -R19 ;  /* 0x8000001310107221 */ /* 0x000fe20000000000 */
[----:B------:R-:W-:Y:S01]  /*0a80*/  FFMA R25, R13, -8, R28 ;  /* 0xc10000000d197823 */ /* 0x000fe2000000001c */
[C---:B------:R-:W-:Y:S01]  /*0a90*/  FFMA R37, R9.reuse, 0.25, R29 ;  /* 0x3e80000009257823 */ /* 0x040fe2000000001d */
[C-C-:B------:R-:W-:Y:S01]  /*0aa0*/  FFMA R35, R9.reuse, 0.5, R30.reuse ;  /* 0x3f00000009237823 */ /* 0x140fe2000000001e */
[----:B------:R-:W-:Y:S01]  /*0ab0*/  FFMA R19, R9, 0.125, R30 ;  /* 0x3e00000009137823 */ /* 0x000fe2000000001e */
[----:B------:R-:W-:-:S02]  /*0ac0*/  FADD R32, R32, R9 ;  /* 0x0000000920207221 */ /* 0x000fc40000000000 */
[----:B------:R0:W2:Y:S01]  /*0ad0*/  LDG.E.CONSTANT R9, [R2.64+0x157000] ;  /* 0x1570000402097981 */ /* 0x0000a2000c1e9900 */
[C---:B------:R-:W-:Y:S01]  /*0ae0*/  FADD R25, R14.reuse, R25 ;  /* 0x000000190e197221 */ /* 0x040fe20000000000 */
[----:B------:R-:W-:Y:S01]  /*0af0*/  FFMA R34, R15, 0.25, R34 ;  /* 0x3e8000000f227823 */ /* 0x000fe20000000022 */
[----:B------:R-:W-:Y:S01]  /*0b00*/  FFMA R15, R13, -8, R26 ;  /* 0xc10000000d0f7823 */ /* 0x000fe2000000001a */
[C---:B------:R-:W-:Y:S01]  /*0b10*/  FFMA R30, R27.reuse, 0.25, R24 ;  /* 0x3e8000001b1e7823 */ /* 0x040fe20000000018 */
[----:B------:R-:W-:Y:S01]  /*0b20*/  FFMA R24, R27, -0.5, R25 ;  /* 0xbf0000001b187823 */ /* 0x000fe20000000019 */
[C---:B------:R-:W-:Y:S01]  /*0b30*/  FFMA R34, R13.reuse, 4, R34 ;  /* 0x408000000d227823 */ /* 0x040fe20000000022 */
[----:B------:R-:W-:Y:S01]  /*0b40*/  FADD R28, R14, R17 ;  /* 0x000000110e1c7221 */ /* 0x000fe20000000000 */
[----:B------:R-:W-:Y:S01]  /*0b50*/  FFMA R18, R13, 4, R31 ;  /* 0x408000000d127823 */ /* 0x000fe2000000001f */
[----:B------:R-:W-:Y:S01]  /*0b60*/  FADD R14, R15, R14 ;  /* 0x0000000e0f0e7221 */ /* 0x000fe20000000000 */
[C---:B------:R-:W-:Y:S01]  /*0b70*/  FADD R33, -R27.reuse, R16 ;  /* 0x000000101b217221 */ /* 0x040fe20000000100 */
[C---:B------:R-:W-:Y:S01]  /*0b80*/  FFMA R29, R27.reuse, -0.25, R20 ;  /* 0xbe8000001b1d7823 */ /* 0x040fe20000000014 */
[----:B------:R-:W-:Y:S01]  /*0b90*/  FFMA R35, R27, 0.5, R35 ;  /* 0x3f0000001b237823 */ /* 0x000fe20000000023 */
[----:B------:R-:W-:Y:S01]  /*0ba0*/  FMUL R13, R23, 0.5 ;  /* 0x3f000000170d7820 */ /* 0x000fe20000400000 */
[----:B------:R-:W-:Y:S01]  /*0bb0*/  FFMA R24, R22, 0.5, R24 ;  /* 0x3f00000016187823 */ /* 0x000fe20000000018 */
[C---:B------:R-:W-:Y:S01]  /*0bc0*/  FFMA R20, R27.reuse, -0.5, R36 ;  /* 0xbf0000001b147823 */ /* 0x040fe20000000024 */
[C---:B------:R-:W-:Y:S01]  /*0bd0*/  FFMA R26, R27.reuse, 0.5, R34 ;  /* 0x3f0000001b1a7823 */ /* 0x040fe20000000022 */
[C---:B------:R-:W-:Y:S01]  /*0be0*/  FFMA R25, R27.reuse, -0.125, R25 ;  /* 0xbe0000001b197823 */ /* 0x040fe20000000019 */
[C---:B------:R-:W-:Y:S01]  /*0bf0*/  FFMA R31, R27.reuse, -0.125, R36 ;  /* 0xbe0000001b1f7823 */ /* 0x040fe20000000024 */
[C---:B------:R-:W-:Y:S01]  /*0c00*/  FFMA R17, R27.reuse, 0.125, R34 ;  /* 0x3e0000001b117823 */ /* 0x040fe20000000022 */
[C---:B------:R-:W-:Y:S01]  /*0c10*/  FFMA R28, R27.reuse, -0.25, R28 ;  /* 0xbe8000001b1c7823 */ /* 0x040fe2000000001c */
[C---:B------:R-:W-:Y:S01]  /*0c20*/  FFMA R37, R27.reuse, 0.25, R37 ;  /* 0x3e8000001b257823 */ /* 0x040fe20000000025 */
[C---:B------:R-:W-:Y:S01]  /*0c30*/  FFMA R19, R27.reuse, 0.125, R19 ;  /* 0x3e0000001b137823 */ /* 0x040fe20000000013 */
[C---:B------:R-:W-:Y:S01]  /*0c40*/  FADD R15, R27.reuse, R18 ;  /* 0x000000121b0f7221 */ /* 0x040fe20000000000 */
[----:B------:R-:W-:Y:S01]  /*0c50*/  FADD R21, -R27, R14 ;  /* 0x0000000e1b157221 */ /* 0x000fe20000000100 */
[----:B------:R-:W-:Y:S01]  /*0c60*/  FADD R27, R32, R27 ;  /* 0x0000001b201b7221 */ /* 0x000fe20000000000 */
[C---:B------:R-:W-:Y:S01]  /*0c70*/  FADD R14, R22.reuse, R33 ;  /* 0x00000021160e7221 */ /* 0x040fe20000000000 */
[C---:B------:R-:W-:Y:S01]  /*0c80*/  FFMA R18, R22.reuse, 0.5, R35 ;  /* 0x3f00000016127823 */ /* 0x040fe20000000023 */
[----:B------:R-:W-:Y:S01]  /*0c90*/  FFMA R33, R13, 0.125, R24 ;  /* 0x3e0000000d217823 */ /* 0x000fe20000000018 */
[C---:B------:R-:W-:Y:S01]  /*0ca0*/  FFMA R20, R22.reuse, 0.5, R20 ;  /* 0x3f00000016147823 */ /* 0x040fe20000000014 */
[C---:B------:R-:W-:Y:S01]  /*0cb0*/  FFMA R26, R22.reuse, 0.5, R26 ;  /* 0x3f000000161a7823 */ /* 0x040fe2000000001a */
[C---:B------:R-:W-:Y:S01]  /*0cc0*/  FFMA R25, R22.reuse, 0.125, R25 ;  /* 0x3e00000016197823 */ /* 0x040fe20000000019 */
[C---:B------:R-:W-:Y:S01]  /*0cd0*/  FMUL R24, R23.reuse, 0.125 ;  /* 0x3e00000017187820 */ /* 0x040fe20000400000 */
[C---:B------:R-:W-:Y:S01]  /*0ce0*/  FFMA R29, R22.reuse, 0.25, R29 ;  /* 0x3e800000161d7823 */ /* 0x040fe2000000001d */
[C---:B------:R-:W-:Y:S01]  /*0cf0*/  FFMA R30, R22.reuse, 0.25, R30 ;  /* 0x3e800000161e7823 */ /* 0x040fe2000000001e */
[C---:B------:R-:W-:Y:S01]  /*0d00*/  FFMA R31, R22.reuse, 0.125, R31 ;  /* 0x3e000000161f7823 */ /* 0x040fe2000000001f */
[C---:B------:R-:W-:Y:S01]  /*0d10*/  FFMA R17, R22.reuse, 0.125, R17 ;  /* 0x3e00000016117823 */ /* 0x040fe20000000011 */
[C---:B------:R-:W-:Y:S01]  /*0d20*/  FFMA R28, R22.reuse, 0.25, R28 ;  /* 0x3e800000161c7823 */ /* 0x040fe2000000001c */
[C---:B------:R-:W-:Y:S01]  /*0d30*/  FFMA R37, R22.reuse, 0.25, R37 ;  /* 0x3e80000016257823 */ /* 0x040fe20000000025 */
[C---:B------:R-:W-:Y:S01]  /*0d40*/  FFMA R19, R22.reuse, 0.125, R19 ;  /* 0x3e00000016137823 */ /* 0x040fe20000000013 */
[C---:B------:R-:W-:Y:S01]  /*0d50*/  FADD R15, R22.reuse, R15 ;  /* 0x0000000f160f7221 */ /* 0x040fe20000000000 */
[----:B------:R-:W-:Y:S01]  /*0d60*/  FADD R21, R22, R21 ;  /* 0x0000001516157221 */ /* 0x000fe20000000000 */
[----:B------:R-:W-:Y:S01]  /*0d70*/  FMUL R16, R23, 0.25 ;  /* 0x3e80000017107820 */ /* 0x000fe20000400000 */
[----:B------:R-:W-:Y:S01]  /*0d80*/  FMUL R32, R4, 0.5 ;  /* 0x3f00000004207820 */ /* 0x000fe20000400000 */
[----:B------:R-:W-:Y:S01]  /*0d90*/  FADD R22, R27, R22 ;  /* 0x000000161b167221 */ /* 0x000fe20000000000 */
[C---:B------:R-:W-:Y:S01]  /*0da0*/  FADD R27, R13.reuse, R18 ;  /* 0x000000120d1b7221 */ /* 0x040fe20000000000 */
[C---:B------:R-:W-:Y:S01]  /*0db0*/  FFMA R20, R13.reuse, 0.5, R20 ;  /* 0x3f0000000d147823 */ /* 0x040fe20000000014 */
[----:B------:R-:W-:Y:S01]  /*0dc0*/  FFMA R35, R13, 0.25, R26 ;  /* 0x3e8000000d237823 */ /* 0x000fe2000000001a */
[----:B------:R-:W-:Y:S01]  /*0dd0*/  FFMA R18, R24, 0.125, R25 ;  /* 0x3e00000018127823 */ /* 0x000fe20000000019 */
[----:B------:R-:W-:Y:S01]  /*0de0*/  FADD R13, R14, R13 ;  /* 0x0000000d0e0d7221 */ /* 0x000fe20000000000 */
[----:B------:R-:W-:Y:S01]  /*0df0*/  FADD R25, R32, R32 ;  /* 0x0000002020197221 */ /* 0x000fe20000000000 */
[C---:B------:R-:W-:Y:S01]  /*0e00*/  FFMA R29, R16.reuse, 0.5, R29 ;  /* 0x3f000000101d7823 */ /* 0x040fe2000000001d */
[C---:B------:R-:W-:Y:S01]  /*0e10*/  FFMA R30, R16.reuse, 0.25, R30 ;  /* 0x3e800000101e7823 */ /* 0x040fe2000000001e */
[C---:B------:R-:W-:Y:S01]  /*0e20*/  FFMA R28, R16.reuse, 0.125, R28 ;  /* 0x3e000000101c7823 */ /* 0x040fe2000000001c */
[----:B------:R-:W-:Y:S01]  /*0e30*/  FADD R14, R16, R37 ;  /* 0x00000025100e7221 */ /* 0x000fe20000000000 */
[----:B------:R-:W-:-:S02]  /*0e40*/  FADD R15, R15, R16 ;  /* 0x000000100f0f7221 */ /* 0x000fc40000000000 */
[----:B------:R0:W2:Y:S01]  /*0e50*/  LDG.E.CONSTANT R16, [R2.64+0x163400] ;  /* 0x1634000402107981 */ /* 0x0000a2000c1e9900 */
[----:B------:R-:W-:Y:S01]  /*0e60*/  FADD R20, R20, -R25 ;  /* 0x8000001914147221 */ /* 0x000fe20000000000 */
[C---:B------:R-:W-:Y:S01]  /*0e70*/  FFMA R31, R24.reuse, 0.5, R31 ;  /* 0x3f000000181f7823 */ /* 0x040fe2000000001f */
[C---:B------:R-:W-:Y:S01]  /*0e80*/  FFMA R17, R24.reuse, 0.25, R17 ;  /* 0x3e80000018117823 */ /* 0x040fe20000000011 */
[----:B------:R-:W-:Y:S01]  /*0e90*/  FADD R19, R24, R19 ;  /* 0x0000001318137221 */ /* 0x000fe20000000000 */
[----:B------:R-:W-:Y:S01]  /*0ea0*/  FADD R21, R21, R24 ;  /* 0x0000001815157221 */ /* 0x000fe20000000000 */
[C---:B------:R-:W-:Y:S01]  /*0eb0*/  FMUL R25, R4.reuse, 0.25 ;  /* 0x3e80000004197820 */ /* 0x040fe20000400000 */
[----:B------:R-:W-:Y:S01]  /*0ec0*/  FMUL R24, R4, 0.125 ;  /* 0x3e00000004187820 */ /* 0x000fe20000400000 */
[----:B------:R-:W-:Y:S01]  /*0ed0*/  FADD R23, R22, R23 ;  /* 0x0000001716177221 */ /* 0x000fe20000000000 */
[C---:B------:R-:W-:Y:S01]  /*0ee0*/  FFMA R22, R32.reuse, 4, R35 ;  /* 0x4080000020167823 */ /* 0x040fe20000000023 */
[----:B------:R-:W-:Y:S01]  /*0ef0*/  FFMA R26, R32, -8, R33 ;  /* 0xc1000000201a7823 */ /* 0x000fe20000000021 */
[----:B------:R-:W-:Y:S01]  /*0f00*/  FADD R27, R27, R32 ;  /* 0x000000201b1b7221 */ /* 0x000fe20000000000 */
[C-C-:B------:R-:W-:Y:S01]  /*0f10*/  FADD R32, R25.reuse, R25.reuse ;  /* 0x0000001919207221 */ /* 0x140fe20000000000 */
[C---:B------:R-:W-:Y:S01]  /*0f20*/  FFMA R33, R25.reuse, 4, R30 ;  /* 0x4080000019217823 */ /* 0x040fe2000000001e */
[----:B------:R-:W-:Y:S01]  /*0f30*/  FFMA R28, R25, -8, R28 ;  /* 0xc1000000191c7823 */ /* 0x000fe2000000001c */
[----:B------:R-:W-:Y:S01]  /*0f40*/  FADD R25, R14, R25 ;  /* 0x000000190e197221 */ /* 0x000fe20000000000 */
[----:B------:R-:W-:Y:S01]  /*0f50*/  FFMA R35, R24, 4, R17 ;  /* 0x4080000018237823 */ /* 0x000fe20000000011 */
[----:B------:R0:W2:Y:S01]  /*0f60*/  LDG.E.CONSTANT R14, [R2.64+0x16f800] ;  /* 0x16f80004020e7981 */ /* 0x0000a2000c1e9900 */
[----:B------:R-:W-:-:S03]  /*0f70*/  FADD R37, R19, R24 ;  /* 0x0000001813257221 */ /* 0x000fc60000000000 */
[----:B------:R0:W2:Y:S01]  /*0f80*/  LDG.E.CONSTANT R17, [R2.64+0x17bc00] ;  /* 0x17bc000402117981 */ /* 0x0000a2000c1e9900 */
[----:B------:R-:W-:-:S03]  /*0f90*/  FADD R30, R4, R4 ;  /* 0x00000004041e7221 */ /* 0x000fc60000000000 */
[----:B------:R0:W2:Y:S01]  /*0fa0*/  LDG.E.CONSTANT R19, [R2.64+0x188000] ;  /* 0x1880000402137981 */ /* 0x0000a2000c1e9900 */
[----:B------:R-:W-:-:S03]  /*0fb0*/  FADD R30, R13, -R30 ;  /* 0x8000001e0d1e7221 */ /* 0x000fc60000000000 */
[----:B------:R0:W2:Y:S01]  /*0fc0*/  LDG.E.CONSTANT R13, [R2.64+0x194400] ;  /* 0x19440004020d7981 */ /* 0x0000a2000c1e9900 */
[C---:B------:R-:W-:Y:S01]  /*0fd0*/  FADD R34, R24.reuse, R24 ;  /* 0x0000001818227221 */ /* 0x040fe20000000000 */
[----:B------:R-:W-:Y:S02]  /*0fe0*/  FFMA R18, R24, -8, R18 ;  /* 0xc100000018127823 */ /* 0x000fe40000000012 */
[----:B------:R0:W2:Y:S01]  /*0ff0*/  LDG.E.CONSTANT R24, [R2.64+0x1a0800] ;  /* 0x1a08000402187981 */ /* 0x0000a2000c1e9900 */
[----:B------:R-:W-:-:S03]  /*1000*/  FADD R29, R29, -R32 ;  /* 0x800000201d1d7221 */ /* 0x000fc60000000000 */
[----:B------:R0:W2:Y:S01]  /*1010*/  LDG.E.CONSTANT R32, [R2.64+0x1acc00] ;  /* 0x1acc000402207981 */ /* 0x0000a2000c1e9900 */
[----:B------:R-:W-:Y:S01]  /*1020*/  FADD R31, R31, -R34 ;  /* 0x800000221f1f7221 */ /* 0x000fe20000000000 */
[C---:B------:R-:W-:Y:S01]  /*1030*/  FFMA R34, R4.reuse, -8, R21 ;  /* 0xc100000004227823 */ /* 0x040fe20000000015 */
[----:B------:R-:W-:Y:S01]  /*1040*/  FFMA R15, R4, 4, R15 ;  /* 0x40800000040f7823 */ /* 0x000fe2000000000f */
[----:B------:R-:W-:Y:S01]  /*1050*/  FADD R21, R23, R4 ;  /* 0x0000000417157221 */ /* 0x000fe20000000000 */
[C---:B---3--:R-:W-:Y:S01]  /*1060*/  FADD R4, R6.reuse, R6 ;  /* 0x0000000606047221 */ /* 0x048fe20000000000 */
[C---:B------:R-:W-:Y:S01]  /*1070*/  FFMA R25, R6.reuse, 4, R25 ;  /* 0x4080000006197823 */ /* 0x040fe20000000019 */
[----:B------:R-:W-:Y:S02]  /*1080*/  FFMA R37, R6, -8, R37 ;  /* 0xc100000006257823 */ /* 0x000fe40000000025 */
[----:B------:R-:W-:Y:S01]  /*1090*/  FADD R27, R27, -R4 ;  /* 0x800000041b1b7221 */ /* 0x000fe20000000000 */
[----:B------:R-:W-:Y:S01]  /*10a0*/  FADD R21, R21, R6 ;  /* 0x0000000615157221 */ /* 0x000fe20000000000 */
[C---:B----4-:R-:W-:Y:S01]  /*10b0*/  FFMA R26, R11.reuse, 0.5, R26 ;  /* 0x3f0000000b1a7823 */ /* 0x050fe2000000001a */
[C---:B0-----:R-:W-:Y:S01]  /*10c0*/  FFMA R3, R11.reuse, 0.25, R28 ;  /* 0x3e8000000b037823 */ /* 0x041fe2000000001c */
[----:B------:R-:W-:Y:S01]  /*10d0*/  FFMA R23, R11, 0.125, R18 ;  /* 0x3e0000000b177823 */ /* 0x000fe20000000012 */
[----:B------:R-:W-:Y:S01]  /*10e0*/  FADD R11, R34, R11 ;  /* 0x0000000b220b7221 */ /* 0x000fe20000000000 */
[C---:B-----5:R-:W-:Y:S01]  /*10f0*/  FADD R4, R8.reuse, R8 ;  /* 0x0000000808047221 */ /* 0x060fe20000000000 */
[C---:B------:R-:W-:Y:S01]  /*1100*/  FFMA R6, R8.reuse, -4, R29 ;  /* 0xc080000008067823 */ /* 0x040fe2000000001d */
[C---:B------:R-:W-:Y:S01]  /*1110*/  FFMA R18, R8.reuse, 4, R33 ;  /* 0x4080000008127823 */ /* 0x040fe20000000021 */
[----:B------:R-:W-:Y:S01]  /*1120*/  FFMA R34, R8, -4, R3 ;  /* 0xc080000008227823 */ /* 0x000fe20000000003 */
[----:B------:R-:W-:Y:S01]  /*1130*/  FADD R2, R4, R26 ;  /* 0x0000001a04027221 */ /* 0x000fe20000000000 */
[C---:B------:R-:W-:Y:S01]  /*1140*/  FFMA R25, R8.reuse, 4, R25 ;  /* 0x4080000008197823 */ /* 0x040fe20000000019 */
[C---:B------:R-:W-:Y:S01]  /*1150*/  FFMA R26, R8.reuse, 8, R31 ;  /* 0x41000000081a7823 */ /* 0x040fe2000000001f */
[C---:B------:R-:W-:Y:S01]  /*1160*/  FFMA R28, R8.reuse, -8, R35 ;  /* 0xc1000000081c7823 */ /* 0x040fe20000000023 */
[C---:B------:R-:W-:Y:S01]  /*1170*/  FFMA R36, R8.reuse, 8, R23 ;  /* 0x4100000008247823 */ /* 0x040fe20000000017 */
[C---:B------:R-:W-:Y:S01]  /*1180*/  FADD R30, -R8.reuse, R30 ;  /* 0x0000001e081e7221 */ /* 0x040fe20000000100 */
[C---:B------:R-:W-:Y:S01]  /*1190*/  FADD R15, R8.reuse, R15 ;  /* 0x0000000f080f7221 */ /* 0x040fe20000000000 */
[C---:B------:R-:W-:Y:S01]  /*11a0*/  FFMA R37, R8.reuse, -8, R37 ;  /* 0xc100000008257823 */ /* 0x040fe20000000025 */
[----:B------:R-:W-:Y:S01]  /*11b0*/  FADD R11, -R8, R11 ;  /* 0x0000000b080b7221 */ /* 0x000fe20000000100 */
[C---:B------:R-:W-:Y:S01]  /*11c0*/  FADD R20, R4.reuse, R20 ;  /* 0x0000001404147221 */ /* 0x040fe20000000000 */
[----:B------:R-:W-:Y:S01]  /*11d0*/  FADD R22, -R4, R22 ;  /* 0x0000001604167221 */ /* 0x000fe20000000100 */
[----:B------:R-:W-:Y:S01]  /*11e0*/  FADD R8, R21, R8 ;  /* 0x0000000815087221 */ /* 0x000fe20000000000 */
[----:B------:R-:W-:Y:S01]  /*11f0*/  FADD R4, R27, -R4 ;  /* 0x800000041b047221 */ /* 0x000fe20000000000 */
[C---:B--2---:R-:W-:Y:S01]  /*1200*/  FADD R27, R7.reuse, R7 ;  /* 0x00000007071b7221 */ /* 0x044fe20000000000 */
[C---:B------:R-:W-:Y:S01]  /*1210*/  FFMA R6, R7.reuse, 4, R6 ;  /* 0x4080000007067823 */ /* 0x040fe20000000006 */
[C---:B------:R-:W-:Y:S01]  /*1220*/  FFMA R18, R7.reuse, 4, R18 ;  /* 0x4080000007127823 */ /* 0x040fe20000000012 */
[C---:B------:R-:W-:Y:S01]  /*1230*/  FFMA R34, R7.reuse, 4, R34 ;  /* 0x4080000007227823 */ /* 0x040fe20000000022 */
[----:B------:R-:W-:Y:S01]  /*1240*/  FFMA R25, R7, 4, R25 ;  /* 0x4080000007197823 */ /* 0x000fe20000000019 */
[----:B------:R-:W-:Y:S01]  /*1250*/  FMUL R21, R5, 4 ;  /* 0x4080000005157820 */ /* 0x000fe20000400000 */
[C---:B------:R-:W-:Y:S01]  /*1260*/  FFMA R26, R7.reuse, -8, R26 ;  /* 0xc1000000071a7823 */ /* 0x040fe2000000001a */
[C---:B------:R-:W-:Y:S01]  /*1270*/  FFMA R28, R7.reuse, -8, R28 ;  /* 0xc1000000071c7823 */ /* 0x040fe2000000001c */
[C---:B------:R-:W-:Y:S01]  /*1280*/  FFMA R36, R7.reuse, -8, R36 ;  /* 0xc100000007247823 */ /* 0x040fe20000000024 */
[C---:B------:R-:W-:Y:S01]  /*1290*/  FADD R30, R7.reuse, R30 ;  /* 0x0000001e071e7221 */ /* 0x040fe20000000000 */
[C---:B------:R-:W-:Y:S01]  /*12a0*/  FADD R15, R7.reuse, R15 ;  /* 0x0000000f070f7221 */ /* 0x040fe20000000000 */
[C---:B------:R-:W-:Y:S01]  /*12b0*/  FFMA R37, R7.reuse, -8, R37 ;  /* 0xc100000007257823 */ /* 0x040fe20000000025 */
[----:B------:R-:W-:Y:S01]  /*12c0*/  FADD R11, R7, R11 ;  /* 0x0000000b070b7221 */ /* 0x000fe20000000000 */
[----:B------:R-:W-:Y:S01]  /*12d0*/  FADD R8, R8, R7 ;  /* 0x0000000708087221 */ /* 0x000fe20000000000 */
[----:B------:R-:W-:Y:S01]  /*12e0*/  FMUL R7, R5, -8 ;  /* 0xc100000005077820 */ /* 0x000fe20000400000 */
[----:B------:R-:W-:Y:S01]  /*12f0*/  FADD R22, -R27, R22 ;  /* 0x000000161b167221 */ /* 0x000fe20000000100 */
[----:B------:R-:W-:Y:S01]  /*1300*/  FMUL R3, R5, -2 ;  /* 0xc000000005037820 */ /* 0x000fe20000400000 */
[C---:B------:R-:W-:Y:S01]  /*1310*/  FFMA R6, R21.reuse, 0.5, R6 ;  /* 0x3f00000015067823 */ /* 0x040fe20000000006 */
[C---:B------:R-:W-:Y:S01]  /*1320*/  FFMA R18, R21.reuse, 0.25, R18 ;  /* 0x3e80000015127823 */ /* 0x040fe20000000012 */
[----:B------:R-:W-:Y:S01]  /*1330*/  FFMA R34, R21, 0.125, R34 ;  /* 0x3e00000015227823 */ /* 0x000fe20000000022 */
[----:B------:R-:W-:Y:S01]  /*1340*/  FADD R25, R25, R21 ;  /* 0x0000001519197221 */ /* 0x000fe20000000000 */
[C---:B------:R-:W-:Y:S01]  /*1350*/  FADD R20, -R27.reuse, R20 ;  /* 0x000000141b147221 */ /* 0x040fe20000000100 */
[----:B------:R-:W-:Y:S01]  /*1360*/  FADD R2, -R27, R2 ;  /* 0x000000021b027221 */ /* 0x000fe20000000100 */
[----:B------:R-:W-:Y:S01]  /*1370*/  FMUL R21, R9, 4 ;  /* 0x4080000009157820 */ /* 0x000fe20000400000 */
[C---:B------:R-:W-:Y:S01]  /*1380*/  FFMA R26, R7.reuse, 0.5, R26 ;  /* 0x3f000000071a7823 */ /* 0x040fe2000000001a */
[C---:B------:R-:W-:Y:S01]  /*1390*/  FFMA R28, R7.reuse, 0.25, R28 ;  /* 0x3e800000071c7823 */ /* 0x040fe2000000001c */
[----:B------:R-:W-:Y:S01]  /*13a0*/  FFMA R36, R7, 0.125, R36 ;  /* 0x3e00000007247823 */ /* 0x000fe20000000024 */
[----:B------:R-:W-:Y:S01]  /*13b0*/  FFMA R22, R3, 0.25, R22 ;  /* 0x3e80000003167823 */ /* 0x000fe20000000016 */
[----:B------:R-:W-:Y:S01]  /*13c0*/  FMUL R7, R9, -2 ;  /* 0xc000000009077820 */ /* 0x000fe20000400000 */
[C---:B------:R-:W-:Y:S01]  /*13d0*/  FFMA R20, R3.reuse, 0.5, R20 ;  /* 0x3f00000003147823 */ /* 0x040fe20000000014 */
[----:B------:R-:W-:Y:S01]  /*13e0*/  FFMA R2, R3, 0.125, R2 ;  /* 0x3e00000003027823 */ /* 0x000fe20000000002 */
[----:B------:R-:W-:Y:S01]  /*13f0*/  FADD R29, R21, R21 ;  /* 0x00000015151d7221 */ /* 0x000fe20000000000 */
[----:B------:R-:W-:Y:S01]  /*1400*/  FADD R4, R4, -R27 ;  /* 0x8000001b04047221 */ /* 0x000fe20000000000 */
[C---:B------:R-:W-:Y:S01]  /*1410*/  FADD R3, R5.reuse, R5 ;  /* 0x0000000505037221 */ /* 0x040fe20000000000 */
[C---:B------:R-:W-:Y:S01]  /*1420*/  FFMA R30, R5.reuse, 0.5, R30 ;  /* 0x3f000000051e7823 */ /* 0x040fe2000000001e */
[C---:B------:R-:W-:Y:S01]  /*1430*/  FFMA R15, R5.reuse, 0.25, R15 ;  /* 0x3e800000050f7823 */ /* 0x040fe2000000000f */
[C---:B------:R-:W-:Y:S01]  /*1440*/  FFMA R37, R5.reuse, -8, R37 ;  /* 0xc100000005257823 */ /* 0x040fe20000000025 */
[----:B------:R-:W-:Y:S01]  /*1450*/  FFMA R11, R5, 0.125, R11 ;  /* 0x3e000000050b7823 */ /* 0x000fe2000000000b */
[----:B------:R-:W-:Y:S01]  /*1460*/  FADD R8, R8, R5 ;  /* 0x0000000508087221 */ /* 0x000fe20000000000 */
[----:B------:R-:W-:Y:S01]  /*1470*/  FFMA R31, R21, 4, R18 ;  /* 0x40800000151f7823 */ /* 0x000fe20000000012 */
[----:B------:R-:W-:Y:S01]  /*1480*/  FMUL R23, R9, -8 ;  /* 0xc100000009177820 */ /* 0x000fe20000400000 */
[----:B------:R-:W-:Y:S01]  /*1490*/  FFMA R5, R7, 4, R22 ;  /* 0x4080000007057823 */ /* 0x000fe20000000016 */
[----:B------:R-:W-:Y:S01]  /*14a0*/  FADD R29, R6, -R29 ;  /* 0x8000001d061d7221 */ /* 0x000fe20000000000 */
[----:B------:R-:W-:Y:S01]  /*14b0*/  FADD R3, R4, -R3 ;  /* 0x8000000304037221 */ /* 0x000fe20000000000 */
[----:B------:R-:W-:Y:S01]  /*14c0*/  FADD R6, R9, R9 ;  /* 0x0000000909067221 */ /* 0x000fe20000000000 */
[----:B------:R-:W-:Y:S01]  /*14d0*/  SHF.L.U32 R33, R10, 0x2, RZ ;  /* 0x000000020a217819 */ /* 0x000fe200000006ff */
[--C-:B------:R-:W-:Y:S01]  /*14e0*/  FADD R18, R31, R0.reuse ;  /* 0x000000001f127221 */ /* 0x100fe20000000000 */
[----:B------:R-:W-:Y:S01]  /*14f0*/  FADD R10, R5, R0 ;  /* 0x00000000050a7221 */ /* 0x000fe20000000000 */
[----:B------:R-:W-:Y:S01]  /*1500*/  FADD R31, R23, R23 ;  /* 0x00000017171f7221 */ /* 0x000fe20000000000 */
[----:B------:R-:W-:Y:S01]  /*1510*/  FADD R3, -R6, R3 ;  /* 0x0000000306037221 */ /* 0x000fe20000000100 */
[----:B------:R-:W-:-:S02]  /*1520*/  IMAD.WIDE R4, R33, R12, c[0x0][0x160] ;  /* 0x0000580021047625 */ /* 0x000fc400078e020c */
[----:B------:R-:W-:Y:S01]  /*1530*/  FADD R26, R26, -R31 ;  /* 0x8000001f1a1a7221 */ /* 0x000fe20000000000 */
[----:B------:R-:W-:Y:S01]  /*1540*/  FMNMX R31, RZ, R10, !PT ;  /* 0x0000000aff1f7209 */ /* 0x000fe20007800000 */
[----:B------:R-:W-:Y:S01]  /*1550*/  FADD R3, R3, R0 ;  /* 0x0000000003037221 */ /* 0x000fe20000000000 */
[C---:B------:R-:W-:Y:S01]  /*1560*/  FADD R27, R7.reuse, R7 ;  /* 0x00000007071b7221 */ /* 0x040fe20000000000 */
[----:B------:R-:W-:Y:S02]  /*1570*/  FFMA R2, R7, -8, R2 ;  /* 0xc100000007027823 */ /* 0x000fe40000000002 */
[----:B------:R0:W-:Y:S01]  /*1580*/  STG.E [R4.64+0xe8], R31 ;  /* 0x0000e81f04007986 */ /* 0x0001e2000c101904 */
[C---:B------:R-:W-:Y:S01]  /*1590*/  FFMA R28, R23.reuse, 4, R28 ;  /* 0x40800000171c7823 */ /* 0x040fe2000000001c */
[----:B------:R-:W-:Y:S01]  /*15a0*/  FADD R27, R20, -R27 ;  /* 0x8000001b141b7221 */ /* 0x000fe20000000000 */
[----:B------:R-:W-:Y:S01]  /*15b0*/  FFMA R23, R23, -8, R36 ;  /* 0xc100000017177823 */ /* 0x000fe20000000024 */
[----:B------:R-:W-:-:S02]  /*15c0*/  FFMA R37, R9, -8, R37 ;  /* 0xc100000009257823 */ /* 0x000fc40000000025 */
[----:B------:R-:W-:Y:S01]  /*15d0*/  FADD R27, R27, R0 ;  /* 0x000000001b1b7221 */ /* 0x000fe20000000000 */
[----:B0-----:R-:W-:Y:S01]  /*15e0*/  FMNMX R31, RZ, R3, !PT ;  /* 0x00000003ff1f7209 */ /* 0x001fe20007800000 */
[----:B------:R-:W-:-:S04]  /*15f0*/  FADD R3, R16, R16 ;  /* 0x0000001010037221 */ /* 0x000fc80000000000 */
[----:B------:R-:W-:Y:S01]  /*1600*/  FADD R7, R2, -R3 ;  /* 0x8000000302077221 */ /* 0x000fe20000000000 */
[----:B------:R-:W-:Y:S01]  /*1610*/  FFMA R2, R16, -8, R23 ;  /* 0xc100000010027823 */ /* 0x000fe20000000017 */
[----:B------:R-:W-:Y:S01]  /*1620*/  FADD R3, R8, R9 ;  /* 0x0000000908037221 */ /* 0x000fe20000000000 */
[----:B------:R-:W-:Y:S01]  /*1630*/  FMNMX R33, RZ, R27, !PT ;  /* 0x0000001bff217209 */ /* 0x000fe20007800000 */
[----:B------:R-:W-:Y:S01]  /*1640*/  FADD R7, R7, R0 ;  /* 0x0000000007077221 */ /* 0x000fe20000000000 */
[----:B------:R-:W-:Y:S01]  /*1650*/  FADD R27, R30, -R6 ;  /* 0x800000061e1b7221 */ /* 0x000fe20000000000 */
[--C-:B------:R-:W-:Y:S01]  /*1660*/  FADD R3, R3, R0.reuse ;  /* 0x0000000003037221 */ /* 0x100fe20000000000 */
[----:B------:R-:W-:Y:S01]  /*1670*/  FADD R29, R29, R0 ;  /* 0x000000001d1d7221 */ /* 0x000fe20000000000 */
[----:B------:R-:W-:Y:S01]  /*1680*/  FADD R14, R37, R14 ;  /* 0x0000000e250e7221 */ /* 0x000fe20000000000 */
[C---:B------:R-:W-:Y:S01]  /*1690*/  FADD R2, -R17.reuse, R2 ;  /* 0x0000000211027221 */ /* 0x040fe20000000100 */
[C---:B------:R-:W-:Y:S01]  /*16a0*/  FADD R26, -R17.reuse, R26 ;  /* 0x0000001a111a7221 */ /* 0x040fe20000000100 */
[----:B------:R-:W-:Y:S01]  /*16b0*/  FADD R28, R17, R28 ;  /* 0x0000001c111c7221 */ /* 0x000fe20000000000 */
[----:B------:R-:W-:Y:S01]  /*16c0*/  FADD R14, R14, R17 ;  /* 0x000000110e0e7221 */ /* 0x000fe20000000000 */
[----:B------:R-:W-:Y:S01]  /*16d0*/  FADD R2, R19, R2 ;  /* 0x0000000213027221 */ /* 0x000fe20000000000 */
[----:B------:R-:W-:Y:S01]  /*16e0*/  FMNMX R7, RZ, R7, !PT ;  /* 0x00000007ff077209 */ /* 0x000fe20007800000 */
[----:B------:R-:W-:Y:S01]  /*16f0*/  FADD R27, R27, R0 ;  /* 0x000000001b1b7221 */ /* 0x000fe20000000000 */
[----:B------:R-:W-:Y:S01]  /*1700*/  FMNMX R3, RZ, R3, !PT ;  /* 0x00000003ff037209 */ /* 0x000fe20007800000 */
[----:B------:R-:W-:Y:S01]  /*1710*/  FFMA R11, R9, -8, R11 ;  /* 0xc1000000090b7823 */ /* 0x000fe2000000000b */
[C---:B------:R-:W-:Y:S01]  /*1720*/  FADD R26, R19.reuse, R26 ;  /* 0x0000001a131a7221 */ /* 0x040fe20000000000 */
[----:B------:R-:W-:Y:S01]  /*1730*/  FADD R28, R19, R28 ;  /* 0x0000001c131c7221 */ /* 0x000fe20000000000 */
[----:B------:R-:W-:Y:S01]  /*1740*/  FADD R14, R14, R19 ;  /* 0x000000130e0e7221 */ /* 0x000fe20000000000 */
[C---:B------:R-:W-:Y:S01]  /*1750*/  FFMA R9, R13.reuse, 0.125, R2 ;  /* 0x3e0000000d097823 */ /* 0x040fe20000000002 */
[----:B------:R-:W-:Y:S01]  /*1760*/  FMNMX R35, RZ, R29, !PT ;  /* 0x0000001dff237209 */ /* 0x000fe20007800000 */
[----:B------:R0:W-:Y:S01]  /*1770*/  STG.E [R4.64+0xec], R7 ;  /* 0x0000ec0704007986 */ /* 0x0001e2000c101904 */
[----:B------:R-:W-:Y:S01]  /*1780*/  FMNMX R29, RZ, R27, !PT ;  /* 0x0000001bff1d7209 */ /* 0x000fe20007800000 */
[----:B------:R-:W-:Y:S01]  /*1790*/  FFMA R26, R13, 0.5, R26 ;  /* 0x3f0000000d1a7823 */ /* 0x000fe2000000001a */
[----:B------:R-:W-:Y:S01]  /*17a0*/  FFMA R27, R21, -8, R34 ;  /* 0xc1000000151b7823 */ /* 0x000fe20000000022 */
[----:B------:R1:W-:Y:S01]  /*17b0*/  STG.E [R4.64], R3 ;  /* 0x0000000304007986 */ /* 0x0003e2000c101904 */
[----:B------:R-:W-:Y:S01]  /*17c0*/  FFMA R9, R24, -8, R9 ;  /* 0xc100000018097823 */ /* 0x000fe20000000009 */
[----:B------:R-:W-:Y:S01]  /*17d0*/  FADD R15, R15, R21 ;  /* 0x000000150f0f7221 */ /* 0x000fe20000000000 */
[----:B------:R-:W-:Y:S01]  /*17e0*/  FADD R25, R21, R25 ;  /* 0x0000001915197221 */ /* 0x000fe20000000000 */
[----:B0-----:R-:W-:Y:S01]  /*17f0*/  FFMA R7, R13, 0.25, R28 ;  /* 0x3e8000000d077823 */ /* 0x001fe2000000001c */
[----:B------:R-:W-:Y:S01]  /*1800*/  FADD R13, R14, R13 ;  /* 0x0000000d0e0d7221 */ /* 0x000fe20000000000 */
[----:B-1----:R-:W-:Y:S01]  /*1810*/  FADD R3, R24, R24 ;  /* 0x0000001818037221 */ /* 0x002fe20000000000 */
[----:B------:R-:W-:Y:S01]  /*1820*/  FFMA R27, R16, 4, R27 ;  /* 0x40800000101b7823 */ /* 0x000fe2000000001b */
[----:B------:R-:W-:Y:S01]  /*1830*/  FADD R11, R11, R16 ;  /* 0x000000100b0b7221 */ /* 0x000fe20000000000 */
[----:B------:R-:W-:Y:S01]  /*1840*/  FFMA R7, R24, 4, R7 ;  /* 0x4080000018077823 */ /* 0x000fe20000000007 */
[----:B------:R-:W-:Y:S01]  /*1850*/  FADD R3, R26, -R3 ;  /* 0x800000031a037221 */ /* 0x000fe20000000000 */
[----:B------:R-:W-:Y:S01]  /*1860*/  FADD R13, R13, R24 ;  /* 0x000000180d0d7221 */ /* 0x000fe20000000000 */
[----:B------:R-:W-:Y:S01]  /*1870*/  FADD R9, R9, R32 ;  /* 0x0000002009097221 */ /* 0x000fe20000000000 */
        /* <DEDUP_REMOVED lines=16> */
[----:B------:R-:W-:Y:S01]  /*1980*/  FMNMX R9, RZ, R9, !PT ;  /* 0x00000009ff097209 */ /* 0x000fe20007800000 */
        /* <DEDUP_REMOVED lines=14> */
.L_x_72:
        /* <DEDUP_REMOVED lines=9> */
.L_x_111:


//--------------------- .text.tvmgen_default_fused_nn_global_avg_pool2d_kernel --------------------------
	.section	.text.tvmgen_default_fused_nn_global_avg_pool2d_kernel,"ax",@progbits
	.sectioninfo	@"SHI_REGISTERS=16"
	.align	128
        .global         tvmgen_default_fused_nn_global_avg_pool2d_kernel
        .type           tvmgen_default_fused_nn_global_avg_pool2d_kernel,@function
        .size           tvmgen_default_fused_nn_global_avg_pool2d_kernel,(.L_x_112 - tvmgen_default_fused_nn_global_avg_pool2d_kernel)
        .other          tvmgen_default_fused_nn_global_avg_pool2d_kernel,@"STO_CUDA_ENTRY STV_DEFAULT"
tvmgen_default_fused_nn_global_avg_pool2d_kernel:
.text.tvmgen_default_fused_nn_global_avg_pool2d_kernel:
[----:B------:R-:W-:Y:S02]  /*0000*/  MOV R1, c[0x0][0x28] ;  /* 0x00000a0000017a02 */ /* 0x000fe40000000f00 */
[----:B------:R-:W0:Y:S01]  /*0010*/  S2R R11, SR_TID.X ;  /* 0x00000000000b7919 */ /* 0x000e220000002100 */
[----:B------:R-:W-:Y:S01]  /*0020*/  MOV R13, 0x4 ;  /* 0x00000004000d7802 */ /* 0x000fe20000000f00 */
[----:B------:R-:W-:Y:S02]  /*0030*/  ULDC.64 UR4, c[0x0][0x118] ;  /* 0x0000460000047ab9 */ /* 0x000fe40000000a00 */
[----:B------:R-:W1:Y:S04]  /*0040*/  S2R R12, SR_TID.Y ;  /* 0x00000000000c7919 */ /* 0x000e680000002200 */
[----:B------:R-:W2:Y:S01]  /*0050*/  S2R R9, SR_CTAID.X ;  /* 0x0000000000097919 */ /* 0x000ea20000002500 */
[C---:B0-----:R-:W-:Y:S02]  /*0060*/  ISETP.GT.AND P0, PT, R11.reuse, 0x30, PT ;  /* 0x000000300b00780c */ /* 0x041fe40003f04270 */
[----:B------:R-:W-:Y:S01]  /*0070*/  ISETP.GT.AND P1, PT, R11, 0x10, PT ;  /* 0x000000100b00780c */ /* 0x000fe20003f24270 */
[----:B-1----:R-:W-:-:S04]  /*0080*/  IMAD R0, R12, 0x31, R11 ;  /* 0x000000310c007824 */ /* 0x002fc800078e020b */
[----:B--2---:R-:W-:-:S04]  /*0090*/  IMAD R0, R9, 0x620, R0 ;  /* 0x0000062009007824 */ /* 0x004fc800078e0200 */
[----:B------:R-:W-:-:S05]  /*00a0*/  IMAD.WIDE R2, R0, R13, c[0x0][0x168] ;  /* 0x00005a0000027625 */ /* 0x000fca00078e020d */
[----:B------:R-:W2:Y:S04]  /*00b0*/  @!P0 LDG.E.CONSTANT R4, [R2.64] ;  /* 0x0000000402048981 */ /* 0x000ea8000c1e9900 */
[----:B------:R-:W3:Y:S01]  /*00c0*/  @!P1 LDG.E.CONSTANT R5, [R2.64+0x80] ;  /* 0x0000800402059981 */ /* 0x000ee2000c1e9900 */
[----:B------:R-:W-:Y:S02]  /*00d0*/  MOV R0, RZ ;  /* 0x000000ff00007202 */ /* 0x000fe40000000f00 */
[----:B------:R-:W-:Y:S01]  /*00e0*/  VOTE.ANY R7, PT, PT ;  /* 0x0000000000077806 */ /* 0x000fe200038e0100 */
[----:B--2---:R-:W-:Y:S01]  /*00f0*/  @!P0 FADD R0, RZ, R4 ;  /* 0x00000004ff008221 */ /* 0x004fe20000000000 */
[----:B------:R-:W-:-:S03]  /*0100*/  ISETP.NE.AND P0, PT, R11, RZ, PT ;  /* 0x000000ff0b00720c */ /* 0x000fc60003f05270 */
[----:B---3--:R-:W-:-:S05]  /*0110*/  @!P1 FADD R0, R0, R5 ;  /* 0x0000000500009221 */ /* 0x008fca0000000000 */
[----:B------:R-:W0:Y:S02]  /*0120*/  SHFL.DOWN PT, R5, R0, 0x10, 0x1f ;  /* 0x0a001f0000057f89 */ /* 0x000e2400000e0000 */
[----:B0-----:R-:W-:-:S05]  /*0130*/  FADD R4, R5, R0 ;  /* 0x0000000005047221 */ /* 0x001fca0000000000 */
[----:B------:R-:W0:Y:S02]  /*0140*/  SHFL.DOWN PT, R5, R4, 0x8, 0x1f ;  /* 0x09001f0004057f89 */ /* 0x000e2400000e0000 */
[----:B0-----:R-:W-:-:S05]  /*0150*/  FADD R6, R4, R5 ;  /* 0x0000000504067221 */ /* 0x001fca0000000000 */
[----:B------:R-:W0:Y:S02]  /*0160*/  SHFL.DOWN PT, R5, R6, 0x4, 0x1f ;  /* 0x08801f0006057f89 */ /* 0x000e2400000e0000 */
[----:B0-----:R-:W-:Y:S01]  /*0170*/  FADD R8, R6, R5 ;  /* 0x0000000506087221 */ /* 0x001fe20000000000 */
[----:B------:R-:W-:-:S04]  /*0180*/  SHF.L.U32 R5, R12, 0x5, RZ ;  /* 0x000000050c057819 */ /* 0x000fc800000006ff */
[----:B------:R-:W0:Y:S02]  /*0190*/  SHFL.DOWN PT, R3, R8, 0x2, 0x1f ;  /* 0x08401f0008037f89 */ /* 0x000e2400000e0000 */
[----:B0-----:R-:W-:-:S05]  /*01a0*/  FADD R2, R8, R3 ;  /* 0x0000000308027221 */ /* 0x001fca0000000000 */
[----:B------:R-:W0:Y:S02]  /*01b0*/  SHFL.DOWN PT, R3, R2, 0x1, 0x1f ;  /* 0x08201f0002037f89 */ /* 0x000e2400000e0000 */
[----:B0-----:R-:W-:-:S05]  /*01c0*/  FADD R10, R2, R3 ;  /* 0x00000003020a7221 */ /* 0x001fca0000000000 */
[----:B------:R0:W1:Y:S01]  /*01d0*/  SHFL.IDX PT, R5, R10, R5, 0x1f ;  /* 0x00001f050a057589 */ /* 0x00006200000e0000 */
[----:B------:R-:W-:Y:S05]  /*01e0*/  @P0 EXIT ;  /* 0x000000000000094d */ /* 0x000fea0003800000 */
[----:B------:R-:W-:-:S05]  /*01f0*/  LEA R2, R9, R12, 0x5 ;  /* 0x0000000c09027211 */ /* 0x000fca00078e28ff */
[----:B------:R-:W-:-:S05]  /*0200*/  IMAD.WIDE R2, R2, R13, c[0x0][0x160] ;  /* 0x0000580002027625 */ /* 0x000fca00078e020d */
[----:B-1----:R-:W-:Y:S01]  /*0210*/  STG.E [R2.64], R5 ;  /* 0x0000000502007986 */ /* 0x002fe2000c101904 */
[----:B------:R-:W-:Y:S05]  /*0220*/  EXIT ;  /* 0x000000000000794d */ /* 0x000fea0003800000 */
.L_x_73:
        /* <DEDUP_REMOVED lines=13> */
.L_x_112:


//--------------------- .text.tvmgen_default_fused_nn_conv2d_add_1_kernel --------------------------
	.section	.text.tvmgen_default_fused_nn_conv2d_add_1_kernel,"ax",@progbits
	.sectionflags	@"SHF_BARRIERS=1"
	.sectioninfo	@"SHI_REGISTERS=39"
	.align	128
        .global         tvmgen_default_fused_nn_conv2d_add_1_kernel
        .type           tvmgen_default_fused_nn_conv2d_add_1_kernel,@function
        .size           tvmgen_default_fused_nn_conv2d_add_1_kernel,(.L_x_113 - tvmgen_default_fused_nn_conv2d_add_1_kernel)
        .other          tvmgen_default_fused_nn_conv2d_add_1_kernel,@"STO_CUDA_ENTRY STV_DEFAULT"
tvmgen_default_fused_nn_conv2d_add_1_kernel:
.text.tvmgen_default_fused_nn_conv2d_add_1_kernel:
[----:B------:R-:W-:Y:S02]  /*0000*/  MOV R1, c[0x0][0x28] ;  /* 0x00000a0000017a02 */ /* 0x000fe40000000f00 */
[----:B------:R-:W0:Y:S01]  /*0010*/  S2R R0, SR_TID.Z ;  /* 0x0000000000007919 */ /* 0x000e220000002300 */
[----:B------:R-:W-:Y:S01]  /*0020*/  MOV R24, 0x4 ;  /* 0x0000000400187802 */ /* 0x000fe20000000f00 */
[----:B------:R-:W-:Y:S01]  /*0030*/  ULDC.64 UR4, c[0x0][0x118] ;  /* 0x0000460000047ab9 */ /* 0x000fe20000000a00 */
[----:B------:R-:W-:Y:S01]  /*0040*/  MOV R19, RZ ;  /* 0x000000ff00137202 */ /* 0x000fe20000000f00 */
[----:B------:R-:W1:Y:S01]  /*0050*/  S2R R21, SR_TID.X ;  /* 0x0000000000157919 */ /* 0x000e620000002100 */
[----:B------:R-:W-:-:S03]  /*0060*/  MOV R15, RZ ;  /* 0x000000ff000f7202 */ /* 0x000fc60000000f00 */
[----:B------:R-:W2:Y:S04]  /*0070*/  S2R R23, SR_CTAID.Z ;  /* 0x0000000000177919 */ /* 0x000ea80000002700 */
[----:B------:R-:W3:Y:S01]  /*0080*/  S2R R22, SR_CTAID.Y ;  /* 0x0000000000167919 */ /* 0x000ee20000002600 */
[C---:B0-----:R-:W-:Y:S01]  /*0090*/  LEA R28, R0.reuse, 0x360, 0x6 ;  /* 0x00000360001c7811 */ /* 0x041fe200078e30ff */
[----:B-1----:R-:W-:Y:S01]  /*00a0*/  IMAD R20, R0, 0xe, R21 ;  /* 0x0000000e00147824 */ /* 0x002fe200078e0215 */
[C---:B------:R-:W-:Y:S02]  /*00b0*/  SHF.L.U32 R7, R21.reuse, 0x1, RZ ;  /* 0x0000000115077819 */ /* 0x040fe400000006ff */
[----:B------:R-:W-:Y:S01]  /*00c0*/  SHF.L.U32 R4, R21, 0x5, RZ ;  /* 0x0000000515047819 */ /* 0x000fe200000006ff */
[----:B------:R-:W-:Y:S01]  /*00d0*/  IMAD.HI R2, R20, 0x4bda12f7, RZ ;  /* 0x4bda12f714027827 */ /* 0x000fe200078e02ff */
[----:B------:R-:W-:-:S02]  /*00e0*/  LOP3.LUT R6, R7, 0x6, RZ, 0xc0, !PT ;  /* 0x0000000607067812 */ /* 0x000fc400078ec0ff */
[----:B------:R-:W-:Y:S02]  /*00f0*/  LOP3.LUT R4, R4, 0xffffff80, RZ, 0xc0, !PT ;  /* 0xffffff8004047812 */ /* 0x000fe400078ec0ff */
[----:B------:R-:W-:Y:S02]  /*0100*/  SHF.R.U32.HI R3, RZ, 0x1f, R2 ;  /* 0x0000001fff037819 */ /* 0x000fe40000011602 */
[----:B--2---:R-:W-:Y:S02]  /*0110*/  LEA R5, R23, R6, 0xc ;  /* 0x0000000617057211 */ /* 0x004fe400078e60ff */
[----:B------:R-:W-:Y:S02]  /*0120*/  LEA.HI.SX32 R3, R2, R3, 0x1d ;  /* 0x0000000302037211 */ /* 0x000fe400078feaff */
[----:B------:R-:W-:Y:S02]  /*0130*/  LEA R5, R0, R5, 0x8 ;  /* 0x0000000500057211 */ /* 0x000fe400078e40ff */
[----:B------:R-:W-:Y:S01]  /*0140*/  LEA.HI.SX32 R6, R21, R0, 0x1d ;  /* 0x0000000015067211 */ /* 0x000fe200078feaff */
[----:B------:R-:W-:Y:S01]  /*0150*/  IMAD R2, R3, -0x1b, R20 ;  /* 0xffffffe503027824 */ /* 0x000fe200078e0214 */
[----:B------:R-:W-:-:S02]  /*0160*/  IADD3 R4, R4, R5, RZ ;  /* 0x0000000504047210 */ /* 0x000fc40007ffe0ff */
[----:B------:R-:W-:Y:S01]  /*0170*/  SHF.R.S32.HI R5, RZ, 0x1, R21 ;  /* 0x00000001ff057819 */ /* 0x000fe20000011415 */
[----:B------:R-:W-:Y:S01]  /*0180*/  IMAD R9, R3, 0x310, R2 ;  /* 0x0000031003097824 */ /* 0x000fe200078e0202 */
[----:B------:R-:W-:Y:S01]  /*0190*/  ISETP.GE.AND P0, PT, R6, 0x10, PT ;  /* 0x000000100600780c */ /* 0x000fe20003f06270 */
[-C--:B------:R-:W-:Y:S01]  /*01a0*/  IMAD.WIDE R2, R4, R24.reuse, c[0x0][0x170] ;  /* 0x00005c0004027625 */ /* 0x080fe200078e0218 */
[----:B------:R-:W-:Y:S02]  /*01b0*/  LEA R26, R0, R7, 0x4 ;  /* 0x00000007001a7211 */ /* 0x000fe400078e20ff */
[----:B------:R-:W-:Y:S01]  /*01c0*/  ISETP.LT.AND P0, PT, R21, 0x8, !P0 ;  /* 0x000000081500780c */ /* 0x000fe20004701270 */
[----:B---3--:R-:W-:Y:S01]  /*01d0*/  IMAD R9, R22, 0x38, R9 ;  /* 0x0000003816097824 */ /* 0x008fe200078e0209 */
[----:B------:R-:W-:Y:S01]  /*01e0*/  IADD3 R2, P2, R2, 0x4, RZ ;  /* 0x0000000402027810 */ /* 0x000fe20007f5e0ff */
[----:B------:R-:W-:Y:S02]  /*01f0*/  IMAD R5, R0, 0x7, R5 ;  /* 0x0000000700057824 */ /* 0x000fe400078e0205 */
[----:B------:R-:W-:Y:S01]  /*0200*/  IMAD.WIDE R24, R9, R24, c[0x0][0x168] ;  /* 0x00005a0009187625 */ /* 0x000fe200078e0218 */
[----:B------:R-:W-:-:S02]  /*0210*/  IADD3.X R3, RZ, R3, RZ, P2, !PT ;  /* 0x00000003ff037210 */ /* 0x000fc400017fe4ff */
[----:B------:R-:W-:Y:S02]  /*0220*/  ISETP.GT.AND P1, PT, R5, 0x6b, PT ;  /* 0x0000006b0500780c */ /* 0x000fe40003f24270 */
[----:B------:R-:W-:Y:S01]  /*0230*/  MOV R27, R25 ;  /* 0x00000019001b7202 */ /* 0x000fe20000000f00 */
[----:B------:R-:W-:-:S10]  /*0240*/  IMAD.MOV.U32 R25, RZ, RZ, RZ ;  /* 0x000000ffff197224 */ /* 0x000fd400078e00ff */
.L_x_74:
[----:B------:R-:W-:Y:S01]  /*0250*/  @!P1 IMAD.MOV.U32 R13, RZ, RZ, R27 ;  /* 0x000000ffff0d9224 */ /* 0x000fe200078e001b */
[----:B------:R-:W-:Y:S01]  /*0260*/  @!P1 MOV R12, R24 ;  /* 0x00000018000c9202 */ /* 0x000fe20000000f00 */
[----:B------:R0:W2:Y:S04]  /*0270*/  @P0 LDG.E.CONSTANT R16, [R2.64+-0x4] ;  /* 0xfffffc0402100981 */ /* 0x0000a8000c1e9900 */
[----:B------:R-:W3:Y:S04]  /*0280*/  @!P1 LDG.E.CONSTANT R13, [R12.64] ;  /* 0x000000040c0d9981 */ /* 0x000ee8000c1e9900 */
[----:B------:R0:W2:Y:S04]  /*0290*/  @P0 LDG.E.CONSTANT R17, [R2.64] ;  /* 0x0000000402110981 */ /* 0x0000a8000c1e9900 */
[----:B------:R-:W-:Y:S01]  /*02a0*/  BAR.SYNC.DEFER_BLOCKING 0x0 ;  /* 0x0000000000007b1d */ /* 0x000fe20000010000 */
[----:B------:R-:W-:-:S04]  /*02b0*/  IADD3 R25, R25, 0x1, RZ ;  /* 0x0000000119197810 */ /* 0x000fc80007ffe0ff */
[----:B------:R-:W-:Y:S02]  /*02c0*/  ISETP.NE.AND P2, PT, R25, 0x10, PT ;  /* 0x000000101900780c */ /* 0x000fe40003f45270 */
[----:B------:R-:W-:Y:S02]  /*02d0*/  IADD3 R24, P4, R24, 0x6200, RZ ;  /* 0x0000620018187810 */ /* 0x000fe40007f9e0ff */
[----:B0-----:R-:W-:Y:S02]  /*02e0*/  IADD3 R2, P3, R2, 0x20, RZ ;  /* 0x0000002002027810 */ /* 0x001fe40007f7e0ff */
[----:B------:R-:W-:Y:S02]  /*02f0*/  IADD3.X R27, RZ, R27, RZ, P4, !PT ;  /* 0x0000001bff1b7210 */ /* 0x000fe400027fe4ff */
[----:B------:R-:W-:Y:S01]  /*0300*/  IADD3.X R3, RZ, R3, RZ, P3, !PT ;  /* 0x00000003ff037210 */ /* 0x000fe20001ffe4ff */
[----:B---3--:R-:W-:Y:S04]  /*0310*/  @!P1 STS [R20.X4], R13 ;  /* 0x0000000d14009388 */ /* 0x008fe80000004800 */
[----:B--2---:R-:W-:Y:S04]  /*0320*/  @P0 STS.64 [R26.X4+0x360], R16 ;  /* 0x000360101a000388 */ /* 0x004fe80000004a00 */
[----:B------:R-:W-:Y:S06]  /*0330*/  BAR.SYNC.DEFER_BLOCKING 0x0 ;  /* 0x0000000000007b1d */ /* 0x000fec0000010000 */
[----:B------:R-:W-:Y:S04]  /*0340*/  LDS R18, [R21.X8] ;  /* 0x0000000015127984 */ /* 0x000fe80000008800 */
[----:B------:R-:W0:Y:S04]  /*0350*/  LDS.128 R4, [R28] ;  /* 0x000000001c047984 */ /* 0x000e280000000c00 */
[----:B------:R-:W1:Y:S04]  /*0360*/  LDS.128 R8, [R28+0x20] ;  /* 0x000020001c087984 */ /* 0x000e680000000c00 */
[----:B------:R-:W2:Y:S04]  /*0370*/  LDS R30, [R21.X8+0x6c] ;  /* 0x00006c00151e7984 */ /* 0x000ea80000008800 */
[----:B------:R-:W3:Y:S04]  /*0380*/  LDS R29, [R21.X8+0xd8] ;  /* 0x0000d800151d7984 */ /* 0x000ee80000008800 */
[----:B------:R-:W4:Y:S04]  /*0390*/  LDS R32, [R21.X8+0x144] ;  /* 0x0001440015207984 */ /* 0x000f280000008800 */
[----:B------:R-:W-:Y:S04]  /*03a0*/  LDS R31, [R21.X8+0x1b0] ;  /* 0x0001b000151f7984 */ /* 0x000fe80000008800 */
[----:B------:R-:W-:Y:S01]  /*03b0*/  LDS R33, [R21.X8+0x288] ;  /* 0x0002880015217984 */ /* 0x000fe20000008800 */
[----:B0-----:R-:W-:-:S03]  /*03c0*/  FFMA R35, R4, R18, R15 ;  /* 0x0000001204237223 */ /* 0x001fc6000000000f */
[----:B------:R-:W0:Y:S01]  /*03d0*/  LDS.128 R12, [R28+0x10] ;  /* 0x000010001c0c7984 */ /* 0x000e220000000c00 */
[----:B-1----:R-:W-:-:S03]  /*03e0*/  FFMA R34, R18, R8, R19 ;  /* 0x0000000812227223 */ /* 0x002fc60000000013 */
[----:B------:R-:W1:Y:S04]  /*03f0*/  LDS.128 R16, [R28+0x30] ;  /* 0x000030001c107984 */ /* 0x000e680000000c00 */
[----:B------:R-:W5:Y:S04]  /*0400*/  LDS R4, [R21.X8+0x21c] ;  /* 0x00021c0015047984 */ /* 0x000f680000008800 */
[----:B------:R-:W5:Y:S01]  /*0410*/  LDS R8, [R21.X8+0x2f4] ;  /* 0x0002f40015087984 */ /* 0x000f620000008800 */
[C---:B--2---:R-:W-:Y:S01]  /*0420*/  FFMA R36, R30.reuse, R5, R35 ;  /* 0x000000051e247223 */ /* 0x044fe20000000023 */
[----:B------:R-:W-:-:S03]  /*0430*/  FFMA R9, R30, R9, R34 ;  /* 0x000000091e097223 */ /* 0x000fc60000000022 */
[C---:B---3--:R-:W-:Y:S01]  /*0440*/  FFMA R5, R29.reuse, R6, R36 ;  /* 0x000000061d057223 */ /* 0x048fe20000000024 */
[----:B------:R-:W-:-:S03]  /*0450*/  FFMA R10, R29, R10, R9 ;  /* 0x0000000a1d0a7223 */ /* 0x000fc60000000009 */
[C---:B----4-:R-:W-:Y:S01]  /*0460*/  FFMA R5, R32.reuse, R7, R5 ;  /* 0x0000000720057223 */ /* 0x050fe20000000005 */
[----:B------:R-:W-:-:S03]  /*0470*/  FFMA R10, R32, R11, R10 ;  /* 0x0000000b200a7223 */ /* 0x000fc6000000000a */
[----:B0-----:R-:W-:Y:S01]  /*0480*/  FFMA R5, R12, R31, R5 ;  /* 0x0000001f0c057223 */ /* 0x001fe20000000005 */
[----:B-1----:R-:W-:-:S03]  /*0490*/  FFMA R10, R31, R16, R10 ;  /* 0x000000101f0a7223 */ /* 0x002fc6000000000a */
[C---:B-----5:R-:W-:Y:S01]  /*04a0*/  FFMA R6, R4.reuse, R13, R5 ;  /* 0x0000000d04067223 */ /* 0x060fe20000000005 */
[----:B------:R-:W-:-:S03]  /*04b0*/  FFMA R10, R4, R17, R10 ;  /* 0x00000011040a7223 */ /* 0x000fc6000000000a */
[C---:B------:R-:W-:Y:S01]  /*04c0*/  FFMA R5, R33.reuse, R14, R6 ;  /* 0x0000000e21057223 */ /* 0x040fe20000000006 */
[----:B------:R-:W-:-:S03]  /*04d0*/  FFMA R10, R33, R18, R10 ;  /* 0x00000012210a7223 */ /* 0x000fc6000000000a */
[C---:B------:R-:W-:Y:S01]  /*04e0*/  FFMA R15, R8.reuse, R15, R5 ;  /* 0x0000000f080f7223 */ /* 0x040fe20000000005 */
[----:B------:R-:W-:Y:S01]  /*04f0*/  FFMA R19, R8, R19, R10 ;  /* 0x0000001308137223 */ /* 0x000fe2000000000a */
[----:B------:R-:W-:Y:S05]  /*0500*/  @P2 BRA `(.L_x_74) ;  /* 0xfffffd4000002947 */ /* 0x000fea000383ffff */
[----:B------:R-:W-:Y:S02]  /*0510*/  LEA R2, R23, R0, 0x4 ;  /* 0x0000000017027211 */ /* 0x000fe400078e20ff */
[----:B------:R-:W-:Y:S02]  /*0520*/  MOV R5, 0x4 ;  /* 0x0000000400057802 */ /* 0x000fe40000000f00 */
[----:B------:R-:W-:-:S05]  /*0530*/  SHF.L.U32 R2, R2, 0x1, RZ ;  /* 0x0000000102027819 */ /* 0x000fca00000006ff */
[----:B------:R-:W-:-:S05]  /*0540*/  IMAD.WIDE R2, R2, R5, c[0x0][0x178] ;  /* 0x00005e0002027625 */ /* 0x000fca00078e0205 */
[----:B------:R-:W2:Y:S04]  /*0550*/  LDG.E.CONSTANT R6, [R2.64] ;  /* 0x0000000402067981 */ /* 0x000ea8000c1e9900 */
[----:B------:R-:W3:Y:S01]  /*0560*/  LDG.E.CONSTANT R8, [R2.64+0x4] ;  /* 0x0000040402087981 */ /* 0x000ee2000c1e9900 */
[----:B------:R-:W-:-:S04]  /*0570*/  IMAD R0, R0, 0x188, R21 ;  /* 0x0000018800007824 */ /* 0x000fc800078e0215 */
[----:B------:R-:W-:-:S04]  /*0580*/  IMAD R23, R23, 0x1880, R0 ;  /* 0x0000188017177824 */ /* 0x000fc800078e0200 */
[----:B------:R-:W-:-:S04]  /*0590*/  IMAD R4, R22, 0xe, R23 ;  /* 0x0000000e16047824 */ /* 0x000fc800078e0217 */
[----:B------:R-:W-:Y:S01]  /*05a0*/  IMAD.WIDE R4, R4, R5, c[0x0][0x160] ;  /* 0x0000580004047625 */ /* 0x000fe200078e0205 */
[----:B--2---:R-:W-:Y:S01]  /*05b0*/  FADD R15, R15, R6 ;  /* 0x000000060f0f7221 */ /* 0x004fe20000000000 */
[----:B---3--:R-:W-:-:S04]  /*05c0*/  FADD R19, R19, R8 ;  /* 0x0000000813137221 */ /* 0x008fc80000000000 */
[----:B------:R-:W-:Y:S04]  /*05d0*/  STG.E [R4.64], R15 ;  /* 0x0000000f04007986 */ /* 0x000fe8000c101904 */
[----:B------:R-:W-:Y:S01]  /*05e0*/  STG.E [R4.64+0x310], R19 ;  /* 0x0003101304007986 */ /* 0x000fe2000c101904 */
[----:B------:R-:W-:Y:S05]  /*05f0*/  EXIT ;  /* 0x000000000000794d */ /* 0x000fea0003800000 */
.L_x_75:
        /* <DEDUP_REMOVED lines=16> */
.L_x_113:


//--------------------- .text.tvmgen_default_fused_nn_contrib_conv2d_winograd_without_weight_transform_add_nn_relu_1_kernel --------------------------
	.section	.text.tvmgen_default_fused_nn_contrib_conv2d_winograd_without_weight_transform_add_nn_relu_1_kernel,"ax",@progbits
	.sectioninfo	@"SHI_REGISTERS=36"
	.align	128
        .global         tvmgen_default_fused_nn_contrib_conv2d_winograd_without_weight_transform_add_nn_relu_1_kernel
        .type           tvmgen_default_fused_nn_contrib_conv2d_winograd_without_weight_transform_add_nn_relu_1_kernel,@function
        .size           tvmgen_default_fused_nn_contrib_conv2d_winograd_without_weight_transform_add_nn_relu_1_kernel,(.L_x_114 - tvmgen_default_fused_nn_contrib_conv2d_winograd_without_weight_transform_add_nn_relu_1_kernel)
        .other          tvmgen_default_fused_nn_contrib_conv2d_winograd_without_weight_transform_add_nn_relu_1_kernel,@"STO_CUDA_ENTRY STV_DEFAULT"
tvmgen_default_fused_nn_contrib_conv2d_winograd_without_weight_transform_add_nn_relu_1_kernel:
.text.tvmgen_default_fused_nn_contrib_conv2d_winograd_without_weight_transform_add_nn_relu_1_kernel:
        /* <DEDUP_REMOVED lines=152> */
.L_x_76:
        /* <DEDUP_REMOVED lines=16> */
.L_x_114:


//--------------------- .text.tvmgen_default_fused_nn_conv2d_add_kernel --------------------------
	.section	.text.tvmgen_default_fused_nn_conv2d_add_kernel,"ax",@progbits
	.sectionflags	@"SHF_BARRIERS=1"
	.sectioninfo	@"SHI_REGISTERS=40"
	.align	128
        .global         tvmgen_default_fused_nn_conv2d_add_kernel
        .type           tvmgen_default_fused_nn_conv2d_add_kernel,@function
        .size           tvmgen_default_fused_nn_conv2d_add_kernel,(.L_x_115 - tvmgen_default_fused_nn_conv2d_add_kernel)
        .other          tvmgen_default_fused_nn_conv2d_add_kernel,@"STO_CUDA_ENTRY STV_DEFAULT"
tvmgen_default_fused_nn_conv2d_add_kernel:
.text.tvmgen_default_fused_nn_conv2d_add_kernel:
        /* <DEDUP_REMOVED lines=9> */
[--C-:B0-----:R-:W-:Y:S01]  /*0090*/  IMAD R28, R0, 0xe, R3.reuse ;  /* 0x0000000e001c7824 */ /* 0x101fe200078e0203 */
[----:B------:R-:W-:Y:S01]  /*00a0*/  SHF.R.S32.HI R5, RZ, 0x1, R3 ;  /* 0x00000001ff057819 */ /* 0x000fe20000011403 */
[C---:B------:R-:W-:Y:S01]  /*00b0*/  IMAD R24, R3.reuse, 0xc, RZ ;  /* 0x0000000c03187824 */ /* 0x040fe200078e02ff */
[----:B------:R-:W-:-:S02]  /*00c0*/  LEA R23, R3, R3, 0x1 ;  /* 0x0000000303177211 */ /* 0x000fc400078e08ff */
[----:B------:R-:W-:Y:S01]  /*00d0*/  SHF.L.U32 R28, R28, 0x1, RZ ;  /* 0x000000011c1c7819 */ /* 0x000fe200000006ff */
[----:B------:R-:W-:Y:S01]  /*00e0*/  IMAD R5, R0, 0x7, R5 ;  /* 0x0000000700057824 */ /* 0x000fe200078e0205 */
[----:B------:R-:W-:Y:S02]  /*00f0*/  LEA.HI.SX32 R6, R23, R0, 0x1b ;  /* 0x0000000017067211 */ /* 0x000fe400078fdaff */
[C---:B------:R-:W-:Y:S01]  /*0100*/  IADD3 R25, R28.reuse, 0x1, RZ ;  /* 0x000000011c197810 */ /* 0x040fe20007ffe0ff */
[----:B------:R-:W-:Y:S01]  /*0110*/  IMAD.HI R2, R28, 0x94f2095, RZ ;  /* 0x094f20951c027827 */ /* 0x000fe200078e02ff */
[----:B------:R-:W-:Y:S02]  /*0120*/  ISETP.GT.AND P3, PT, R5, 0xdb, PT ;  /* 0x000000db0500780c */ /* 0x000fe40003f64270 */
[----:B------:R-:W-:Y:S01]  /*0130*/  ISETP.GE.AND P0, PT, R6, 0x20, PT ;  /* 0x000000200600780c */ /* 0x000fe20003f06270 */
[----:B------:R-:W-:Y:S01]  /*0140*/  IMAD.HI R4, R25, 0x94f2095, RZ ;  /* 0x094f209519047827 */ /* 0x000fe200078e02ff */
[----:B------:R-:W-:-:S02]  /*0150*/  SHF.R.U32.HI R5, RZ, 0x1f, R2 ;  /* 0x0000001fff057819 */ /* 0x000fc40000011602 */
[----:B------:R-:W-:Y:S02]  /*0160*/  IADD3 R21, R23, 0x1, RZ ;  /* 0x0000000117157810 */ /* 0x000fe40007ffe0ff */
[CC--:B------:R-:W-:Y:S02]  /*0170*/  LEA.HI.SX32 R9, R2.reuse, R5.reuse, 0x1b ;  /* 0x0000000502097211 */ /* 0x0c0fe400078fdaff */
[----:B------:R-:W-:Y:S02]  /*0180*/  LEA.HI.SX32 R5, R2, R5, 0x1f ;  /* 0x0000000502057211 */ /* 0x000fe400078ffaff */
[----:B------:R-:W-:Y:S01]  /*0190*/  SHF.R.U32.HI R11, RZ, 0x1f, R4 ;  /* 0x0000001fff0b7819 */ /* 0x000fe20000011604 */
[--C-:B------:R-:W-:Y:S01]  /*01a0*/  IMAD R9, R9, -0x370, R28.reuse ;  /* 0xfffffc9009097824 */ /* 0x100fe200078e021c */
[----:B------:R-:W-:Y:S01]  /*01b0*/  LEA.HI.SX32 R8, R21, R0, 0x1b ;  /* 0x0000000015087211 */ /* 0x000fe200078fdaff */
[----:B------:R-:W-:Y:S01]  /*01c0*/  IMAD R28, R5, -0x37, R28 ;  /* 0xffffffc9051c7824 */ /* 0x000fe200078e021c */
[----:B------:R-:W-:Y:S01]  /*01d0*/  LEA.HI.SX32 R6, R4, R11, 0x1b ;  /* 0x0000000b04067211 */ /* 0x000fe200078fdaff */
[----:B------:R-:W-:Y:S01]  /*01e0*/  IMAD.HI R9, R9, 0x94f2095, RZ ;  /* 0x094f209509097827 */ /* 0x000fe200078e02ff */
[----:B------:R-:W-:-:S02]  /*01f0*/  IADD3 R7, R23, 0x2, RZ ;  /* 0x0000000217077810 */ /* 0x000fc40007ffe0ff */
[----:B------:R-:W-:Y:S01]  /*0200*/  ISETP.GE.AND P2, PT, R8, 0x20, PT ;  /* 0x000000200800780c */ /* 0x000fe20003f46270 */
[----:B------:R-:W-:Y:S01]  /*0210*/  IMAD R6, R6, -0x370, R25 ;  /* 0xfffffc9006067824 */ /* 0x000fe200078e0219 */
[----:B------:R-:W-:Y:S02]  /*0220*/  SHF.R.S32.HI R2, RZ, 0x1, R9 ;  /* 0x00000001ff027819 */ /* 0x000fe40000011409 */
[----:B------:R-:W-:Y:S01]  /*0230*/  LEA.HI.SX32 R8, R7, R0, 0x1b ;  /* 0x0000000007087211 */ /* 0x000fe200078fdaff */
[----:B------:R-:W-:Y:S01]  /*0240*/  IMAD.HI R6, R6, 0x94f2095, RZ ;  /* 0x094f209506067827 */ /* 0x000fe200078e02ff */
[----:B------:R-:W-:Y:S02]  /*0250*/  LEA.HI R29, R9, R2, RZ, 0x1 ;  /* 0x00000002091d7211 */ /* 0x000fe400078f08ff */
[----:B------:R-:W0:Y:S01]  /*0260*/  S2R R2, SR_CTAID.Y ;  /* 0x0000000000027919 */ /* 0x000e220000002600 */
[----:B------:R-:W-:Y:S02]  /*0270*/  LEA.HI.SX32 R4, R4, R11, 0x1f ;  /* 0x0000000b04047211 */ /* 0x000fe400078ffaff */
[----:B------:R-:W-:-:S02]  /*0280*/  ISETP.GE.AND P1, PT, R8, 0x20, PT ;  /* 0x000000200800780c */ /* 0x000fc40003f26270 */
[----:B------:R-:W-:Y:S01]  /*0290*/  SHF.R.S32.HI R11, RZ, 0x1, R6 ;  /* 0x00000001ff0b7819 */ /* 0x000fe20000011406 */
[----:B------:R-:W-:Y:S01]  /*02a0*/  IMAD R25, R4, -0x37, R25 ;  /* 0xffffffc904197824 */ /* 0x000fe200078e0219 */
[----:B------:R-:W-:Y:S02]  /*02b0*/  SHF.L.U32 R27, R3, 0x3, RZ ;  /* 0x00000003031b7819 */ /* 0x000fe400000006ff */
[----:B------:R-:W-:Y:S02]  /*02c0*/  SHF.L.U32 R22, R21, 0x2, RZ ;  /* 0x0000000215167819 */ /* 0x000fe400000006ff */
[----:B------:R-:W-:Y:S01]  /*02d0*/  SHF.L.U32 R20, R7, 0x2, RZ ;  /* 0x0000000207147819 */ /* 0x000fe200000006ff */
[----:B------:R-:W-:Y:S01]  /*02e0*/  IMAD R27, R0, 0x70, R27 ;  /* 0x00000070001b7824 */ /* 0x000fe200078e021b */
[----:B------:R-:W-:Y:S02]  /*02f0*/  LEA.HI R26, R6, R11, RZ, 0x1 ;  /* 0x0000000b061a7211 */ /* 0x000fe400078f08ff */
[----:B------:R-:W-:-:S02]  /*0300*/  LEA R30, R0, R23, 0x5 ;  /* 0x00000017001e7211 */ /* 0x000fc400078e28ff */
[C---:B------:R-:W-:Y:S02]  /*0310*/  ISETP.LT.AND P0, PT, R23.reuse, 0x20, !P0 ;  /* 0x000000201700780c */ /* 0x040fe40004701270 */
[C---:B------:R-:W-:Y:S02]  /*0320*/  ISETP.LT.AND P2, PT, R23.reuse, 0x1f, !P2 ;  /* 0x0000001f1700780c */ /* 0x040fe40005741270 */
[----:B------:R-:W-:Y:S02]  /*0330*/  ISETP.LT.AND P1, PT, R23, 0x1e, !P1 ;  /* 0x0000001e1700780c */ /* 0x000fe40004f21270 */
[----:B------:R-:W-:Y:S02]  /*0340*/  MOV R5, RZ ;  /* 0x000000ff00057202 */ /* 0x000fe40000000f00 */
[----:B-1----:R-:W-:Y:S02]  /*0350*/  LEA R4, R13, R0, 0x5 ;  /* 0x000000000d047211 */ /* 0x002fe400078e28ff */
[----:B------:R-:W-:-:S02]  /*0360*/  LEA R6, R0, 0xdc0, 0x6 ;  /* 0x00000dc000067811 */ /* 0x000fc400078e30ff */
[----:B------:R-:W-:Y:S02]  /*0370*/  LOP3.LUT R23, R23, 0xf, RZ, 0xc0, !PT ;  /* 0x0000000f17177812 */ /* 0x000fe400078ec0ff */
[----:B------:R-:W-:Y:S02]  /*0380*/  LOP3.LUT R24, R24, 0xffffffc0, RZ, 0xc0, !PT ;  /* 0xffffffc018187812 */ /* 0x000fe400078ec0ff */
[----:B------:R-:W-:Y:S02]  /*0390*/  LOP3.LUT R21, R21, 0xf, RZ, 0xc0, !PT ;  /* 0x0000000f15157812 */ /* 0x000fe400078ec0ff */
[----:B------:R-:W-:Y:S02]  /*03a0*/  LOP3.LUT R7, R7, 0xf, RZ, 0xc0, !PT ;  /* 0x0000000f07077812 */ /* 0x000fe400078ec0ff */
[----:B------:R-:W-:Y:S02]  /*03b0*/  LOP3.LUT R22, R22, 0xffffffc0, RZ, 0xc0, !PT ;  /* 0xffffffc016167812 */ /* 0x000fe400078ec0ff */
[----:B0-----:R-:W-:-:S02]  /*03c0*/  LOP3.LUT R20, R20, 0xffffffc0, RZ, 0xc0, !PT ;  /* 0xffffffc014147812 */ /* 0x001fc400078ec0ff */
.L_x_77:
[----:B------:R-:W-:Y:S01]  /*03d0*/  @!P3 IMAD R8, R5, 0x1c0, R2 ;  /* 0x000001c00508b824 */ /* 0x000fe200078e0202 */
[----:B------:R-:W-:Y:S01]  /*03e0*/  LEA R9, R4, R5, 0x3 ;  /* 0x0000000504097211 */ /* 0x000fe200078e18ff */
[----:B------:R-:W-:Y:S01]  /*03f0*/  BAR.SYNC.DEFER_BLOCKING 0x0 ;  /* 0x0000000000007b1d */ /* 0x000fe20000010000 */
[----:B------:R-:W-:Y:S01]  /*0400*/  @!P3 MOV R12, 0x4 ;  /* 0x00000004000cb802 */ /* 0x000fe20000000f00 */
[----:B------:R-:W-:Y:S01]  /*0410*/  @!P3 IMAD R8, R8, 0x70, RZ ;  /* 0x000000700808b824 */ /* 0x000fe200078e02ff */
[----:B------:R-:W-:-:S02]  /*0420*/  SHF.L.U32 R18, R9, 0x4, RZ ;  /* 0x0000000409127819 */ /* 0x000fc400000006ff */
[----:B------:R-:W-:Y:S02]  /*0430*/  @P1 MOV R19, 0x4 ;  /* 0x0000000400131802 */ /* 0x000fe40000000f00 */
[-C--:B------:R-:W-:Y:S02]  /*0440*/  @!P3 IADD3 R14, R28, R8.reuse, RZ ;  /* 0x000000081c0eb210 */ /* 0x080fe40007ffe0ff */
[----:B------:R-:W-:Y:S02]  /*0450*/  @!P3 IADD3 R13, R25, R8, RZ ;  /* 0x00000008190db210 */ /* 0x000fe40007ffe0ff */
[-C--:B------:R-:W-:Y:S01]  /*0460*/  @P0 IADD3 R11, R24, R18.reuse, R23 ;  /* 0x00000012180b0210 */ /* 0x080fe20007ffe017 */
[----:B------:R-:W-:Y:S01]  /*0470*/  @!P3 IMAD R15, R29, 0xc40, R14 ;  /* 0x00000c401d0fb824 */ /* 0x000fe200078e020e */
[-C--:B------:R-:W-:Y:S01]  /*0480*/  @P2 IADD3 R9, R22, R18.reuse, R21 ;  /* 0x0000001216092210 */ /* 0x080fe20007ffe015 */
[----:B------:R-:W-:Y:S01]  /*0490*/  @!P3 IMAD R13, R26, 0xc40, R13 ;  /* 0x00000c401a0db824 */ /* 0x000fe200078e020d */
[----:B------:R-:W-:Y:S01]  /*04a0*/  @P1 IADD3 R18, R20, R18, R7 ;  /* 0x0000001214121210 */ /* 0x000fe20007ffe007 */
[----:B------:R-:W-:Y:S01]  /*04b0*/  @!P3 IMAD.WIDE R14, R15, R12, c[0x0][0x168] ;  /* 0x00005a000f0eb625 */ /* 0x000fe200078e020c */
[----:B------:R-:W-:-:S02]  /*04c0*/  @P0 MOV R10, 0x4 ;  /* 0x00000004000a0802 */ /* 0x000fc40000000f00 */
[----:B------:R-:W-:Y:S01]  /*04d0*/  @P2 MOV R8, 0x4 ;  /* 0x0000000400082802 */ /* 0x000fe20000000f00 */
[----:B------:R-:W-:Y:S01]  /*04e0*/  @!P3 IMAD.WIDE R12, R13, R12, c[0x0][0x168] ;  /* 0x00005a000d0cb625 */ /* 0x000fe200078e020c */
[----:B------:R-:W2:Y:S03]  /*04f0*/  @!P3 LDG.E.CONSTANT R16, [R14.64] ;  /* 0x000000040e10b981 */ /* 0x000ea6000c1e9900 */
[----:B------:R-:W-:Y:S01]  /*0500*/  @P1 IMAD.WIDE R18, R18, R19, c[0x0][0x170] ;  /* 0x00005c0012121625 */ /* 0x000fe200078e0213 */
[----:B------:R-:W2:Y:S03]  /*0510*/  @!P3 LDG.E.CONSTANT R17, [R12.64] ;  /* 0x000000040c11b981 */ /* 0x000ea6000c1e9900 */
[----:B------:R-:W-:Y:S02]  /*0520*/  @P0 IMAD.WIDE R10, R11, R10, c[0x0][0x170] ;  /* 0x00005c000b0a0625 */ /* 0x000fe400078e020a */
[----:B------:R-:W3:Y:S02]  /*0530*/  @P1 LDG.E.CONSTANT R19, [R18.64] ;  /* 0x0000000412131981 */ /* 0x000ee4000c1e9900 */
[----:B------:R-:W-:-:S02]  /*0540*/  @P2 IMAD.WIDE R8, R9, R8, c[0x0][0x170] ;  /* 0x00005c0009082625 */ /* 0x000fc400078e0208 */
[----:B------:R-:W4:Y:S04]  /*0550*/  @P0 LDG.E.CONSTANT R32, [R10.64] ;  /* 0x000000040a200981 */ /* 0x000f28000c1e9900 */
[----:B------:R-:W5:Y:S04]  /*0560*/  @P2 LDG.E.CONSTANT R34, [R8.64] ;  /* 0x0000000408222981 */ /* 0x000f68000c1e9900 */
[----:B--2---:R-:W-:Y:S04]  /*0570*/  @!P3 STS.64 [R27], R16 ;  /* 0x000000101b00b388 */ /* 0x004fe80000000a00 */
[----:B---3--:R-:W-:Y:S04]  /*0580*/  @P1 STS [R30.X4+0xdc8], R19 ;  /* 0x000dc8131e001388 */ /* 0x008fe80000004800 */
[----:B----4-:R-:W-:Y:S04]  /*0590*/  @P0 STS [R30.X4+0xdc0], R32 ;  /* 0x000dc0201e000388 */ /* 0x010fe80000004800 */
[----:B-----5:R-:W-:Y:S04]  /*05a0*/  @P2 STS [R30.X4+0xdc4], R34 ;  /* 0x000dc4221e002388 */ /* 0x020fe80000004800 */
[----:B------:R-:W-:Y:S06]  /*05b0*/  BAR.SYNC.DEFER_BLOCKING 0x0 ;  /* 0x0000000000007b1d */ /* 0x000fec0000010000 */
[----:B------:R-:W-:Y:S04]  /*05c0*/  LDS R36, [R3.X8] ;  /* 0x0000000003247984 */ /* 0x000fe80000008800 */
[----:B------:R-:W0:Y:S04]  /*05d0*/  LDS.128 R12, [R6] ;  /* 0x00000000060c7984 */ /* 0x000e280000000c00 */
[----:B------:R-:W1:Y:S04]  /*05e0*/  LDS.128 R8, [R6+0x800] ;  /* 0x0008000006087984 */ /* 0x000e680000000c00 */
[----:B------:R-:W2:Y:S04]  /*05f0*/  LDS R32, [R3.X8+0x70] ;  /* 0x0000700003207984 */ /* 0x000ea80000008800 */
[----:B------:R-:W3:Y:S04]  /*0600*/  LDS R17, [R3.X8+0xdc] ;  /* 0x0000dc0003117984 */ /* 0x000ee80000008800 */
[----:B------:R-:W-:Y:S01]  /*0610*/  LDS R19, [R3.X8+0x228] ;  /* 0x0002280003137984 */ /* 0x000fe20000008800 */
[----:B0-----:R-:W-:-:S03]  /*0620*/  FFMA R18, R12, R36, R33 ;  /* 0x000000240c127223 */ /* 0x001fc60000000021 */
[----:B------:R-:W0:Y:S01]  /*0630*/  LDS R33, [R3.X8+0x14c] ;  /* 0x00014c0003217984 */ /* 0x000e220000008800 */
[----:B-1----:R-:W-:-:S03]  /*0640*/  FFMA R16, R36, R8, R31 ;  /* 0x0000000824107223 */ /* 0x002fc6000000001f */
[----:B------:R-:W1:Y:S01]  /*0650*/  LDS R31, [R3.X8+0x1b8] ;  /* 0x0001b800031f7984 */ /* 0x000e620000008800 */
[-C--:B--2---:R-:W-:Y:S01]  /*0660*/  FFMA R12, R12, R32.reuse, R35 ;  /* 0x000000200c0c7223 */ /* 0x084fe20000000023 */
[----:B------:R-:W-:Y:S02]  /*0670*/  FFMA R34, R8, R32, R37 ;  /* 0x0000002008227223 */ /* 0x000fe40000000025 */
[----:B------:R-:W2:Y:S04]  /*0680*/  LDS R32, [R3.X8+0x294] ;  /* 0x0002940003207984 */ /* 0x000ea80000008800 */
[----:B------:R-:W4:Y:S01]  /*0690*/  LDS R8, [R3.X8+0x304] ;  /* 0x0003040003087984 */ /* 0x000f220000008800 */
[C---:B---3--:R-:W-:Y:S01]  /*06a0*/  FFMA R18, R17.reuse, R13, R18 ;  /* 0x0000000d11127223 */ /* 0x048fe20000000012 */
[----:B------:R-:W-:Y:S01]  /*06b0*/  FFMA R17, R17, R9, R16 ;  /* 0x0000000911117223 */ /* 0x000fe20000000010 */
[C---:B0-----:R-:W-:Y:S01]  /*06c0*/  FFMA R12, R33.reuse, R13, R12 ;  /* 0x0000000d210c7223 */ /* 0x041fe2000000000c */
[----:B------:R-:W-:-:S02]  /*06d0*/  FFMA R9, R33, R9, R34 ;  /* 0x0000000921097223 */ /* 0x000fc40000000022 */
[----:B------:R-:W-:Y:S01]  /*06e0*/  LDS R33, [R3.X8+0x3e0] ;  /* 0x0003e00003217984 */ /* 0x000fe20000008800 */
[-C--:B------:R-:W-:Y:S01]  /*06f0*/  FFMA R13, R19, R14.reuse, R12 ;  /* 0x0000000e130d7223 */ /* 0x080fe2000000000c */
[C---:B-1----:R-:W-:Y:S01]  /*0700*/  FFMA R35, R31.reuse, R14, R18 ;  /* 0x0000000e1f237223 */ /* 0x042fe20000000012 */
[-C--:B------:R-:W-:Y:S01]  /*0710*/  FFMA R16, R31, R10.reuse, R17 ;  /* 0x0000000a1f107223 */ /* 0x080fe20000000011 */
[----:B------:R-:W-:Y:S02]  /*0720*/  FFMA R9, R19, R10, R9 ;  /* 0x0000000a13097223 */ /* 0x000fe40000000009 */
[C---:B--2---:R-:W-:Y:S01]  /*0730*/  FFMA R35, R32.reuse, R15, R35 ;  /* 0x0000000f20237223 */ /* 0x044fe20000000023 */
[----:B------:R-:W-:Y:S02]  /*0740*/  FFMA R31, R32, R11, R16 ;  /* 0x0000000b201f7223 */ /* 0x000fe40000000010 */
[----:B------:R-:W-:Y:S01]  /*0750*/  LDS R32, [R3.X8+0x370] ;  /* 0x0003700003207984 */ /* 0x000fe20000008800 */
[----:B----4-:R-:W-:-:S03]  /*0760*/  FFMA R10, R8, R15, R13 ;  /* 0x0000000f080a7223 */ /* 0x010fc6000000000d */
[----:B------:R-:W0:Y:S04]  /*0770*/  LDS.128 R12, [R6+0x10] ;  /* 0x00001000060c7984 */ /* 0x000e280000000c00 */
[----:B------:R-:W1:Y:S01]  /*0780*/  LDS.128 R16, [R6+0x810] ;  /* 0x0008100006107984 */ /* 0x000e620000000c00 */
[----:B------:R-:W-:-:S03]  /*0790*/  FFMA R11, R8, R11, R9 ;  /* 0x0000000b080b7223 */ /* 0x000fc60000000009 */
[----:B------:R-:W2:Y:S01]  /*07a0*/  LDS R9, [R3.X8+0x44c] ;  /* 0x00044c0003097984 */ /* 0x000ea20000008800 */
[C---:B0-----:R-:W-:Y:S01]  /*07b0*/  FFMA R8, R12.reuse, R32, R35 ;  /* 0x000000200c087223 */ /* 0x041fe20000000023 */
[-C--:B------:R-:W-:Y:S01]  /*07c0*/  FFMA R12, R12, R33.reuse, R10 ;  /* 0x000000210c0c7223 */ /* 0x080fe2000000000a */
[----:B-1----:R-:W-:Y:S01]  /*07d0*/  FFMA R34, R16, R33, R11 ;  /* 0x0000002110227223 */ /* 0x002fe2000000000b */
[----:B------:R-:W-:Y:S01]  /*07e0*/  FFMA R10, R32, R16, R31 ;  /* 0x00000010200a7223 */ /* 0x000fe2000000001f */
[----:B------:R-:W0:Y:S04]  /*07f0*/  LDS R33, [R3.X8+0x4bc] ;  /* 0x0004bc0003217984 */ /* 0x000e280000008800 */
[----:B------:R-:W1:Y:S04]  /*0800*/  LDS R31, [R3.X8+0x528] ;  /* 0x00052800031f7984 */ /* 0x000e680000008800 */
[----:B------:R-:W3:Y:S04]  /*0810*/  LDS R11, [R3.X8+0x598] ;  /* 0x00059800030b7984 */ /* 0x000ee80000008800 */
[----:B------:R-:W4:Y:S04]  /*0820*/  LDS R32, [R3.X8+0x604] ;  /* 0x0006040003207984 */ /* 0x000f280000008800 */
[----:B------:R-:W5:Y:S01]  /*0830*/  LDS R16, [R3.X8+0x674] ;  /* 0x0006740003107984 */ /* 0x000f620000008800 */
[C---:B--2---:R-:W-:Y:S01]  /*0840*/  FFMA R8, R9.reuse, R13, R8 ;  /* 0x0000000d09087223 */ /* 0x044fe20000000008 */
[----:B------:R-:W-:Y:S01]  /*0850*/  FFMA R9, R9, R17, R10 ;  /* 0x0000001109097223 */ /* 0x000fe2000000000a */
[C---:B0-----:R-:W-:Y:S01]  /*0860*/  FFMA R12, R33.reuse, R13, R12 ;  /* 0x0000000d210c7223 */ /* 0x041fe2000000000c */
[----:B------:R-:W-:Y:S01]  /*0870*/  FFMA R17, R33, R17, R34 ;  /* 0x0000001121117223 */ /* 0x000fe20000000022 */
[C---:B-1----:R-:W-:Y:S01]  /*0880*/  FFMA R35, R31.reuse, R14, R8 ;  /* 0x0000000e1f237223 */ /* 0x042fe20000000008 */
[----:B------:R-:W-:-:S02]  /*0890*/  FFMA R8, R31, R18, R9 ;  /* 0x000000121f087223 */ /* 0x000fc40000000009 */
[----:B------:R-:W-:Y:S01]  /*08a0*/  LDS R31, [R3.X8+0x750] ;  /* 0x00075000031f7984 */ /* 0x000fe20000008800 */
[C---:B---3--:R-:W-:Y:S01]  /*08b0*/  FFMA R9, R11.reuse, R14, R12 ;  /* 0x0000000e0b097223 */ /* 0x048fe2000000000c */
[----:B------:R-:W-:Y:S01]  /*08c0*/  FFMA R17, R11, R18, R17 ;  /* 0x000000120b117223 */ /* 0x000fe20000000011 */
[C---:B----4-:R-:W-:Y:S01]  /*08d0*/  FFMA R35, R32.reuse, R15, R35 ;  /* 0x0000000f20237223 */ /* 0x050fe20000000023 */
[----:B------:R-:W-:Y:S02]  /*08e0*/  FFMA R33, R32, R19, R8 ;  /* 0x0000001320217223 */ /* 0x000fe40000000008 */
[----:B------:R-:W-:Y:S01]  /*08f0*/  LDS R32, [R3.X8+0x6e0] ;  /* 0x0006e00003207984 */ /* 0x000fe20000008800 */
[----:B-----5:R-:W-:-:S03]  /*0900*/  FFMA R18, R16, R15, R9 ;  /* 0x0000000f10127223 */ /* 0x020fc60000000009 */
        /* <DEDUP_REMOVED lines=16> */
[----:B------:R-:W-:-:S02]  /*0a10*/  FFMA R34, R33, R13, R34 ;  /* 0x0000000d21227223 */ /* 0x000fc40000000022 */
[----:B------:R-:W-:Y:S01]  /*0a20*/  LDS R13, [R3.X8+0xac0] ;  /* 0x000ac000030d7984 */ /* 0x000fe20000008800 */
[C---:B-1----:R-:W-:Y:S01]  /*0a30*/  FFMA R33, R31.reuse, R10, R16 ;  /* 0x0000000a1f217223 */ /* 0x042fe20000000010 */
[----:B------:R-:W-:Y:S01]  /*0a40*/  FFMA R16, R31, R14, R17 ;  /* 0x0000000e1f107223 */ /* 0x000fe20000000011 */
        /* <DEDUP_REMOVED lines=9> */
[----:B------:R-:W2:Y:S04]  /*0ae0*/  LDS R15, [R3.X8+0xb2c] ;  /* 0x000b2c00030f7984 */ /* 0x000ea80000008800 */
[----:B------:R-:W-:Y:S01]  /*0af0*/  LDS R14, [R3.X8+0xce4] ;  /* 0x000ce400030e7984 */ /* 0x000fe20000008800 */
[C---:B0-----:R-:W-:Y:S01]  /*0b00*/  FFMA R12, R16.reuse, R32, R33 ;  /* 0x00000020100c7223 */ /* 0x041fe20000000021 */
[----:B------:R-:W-:Y:S02]  /*0b10*/  FFMA R16, R16, R13, R34 ;  /* 0x0000000d10107223 */ /* 0x000fe40000000022 */
[----:B------:R-:W-:Y:S01]  /*0b20*/  LDS R33, [R3.X8+0xc08] ;  /* 0x000c080003217984 */ /* 0x000fe20000008800 */
[----:B-1----:R-:W-:-:S03]  /*0b30*/  FFMA R32, R32, R8, R31 ;  /* 0x0000000820207223 */ /* 0x002fc6000000001f */
[----:B------:R-:W0:Y:S01]  /*0b40*/  LDS R31, [R3.X8+0xb9c] ;  /* 0x000b9c00031f7984 */ /* 0x000e220000008800 */
[----:B------:R-:W-:-:S03]  /*0b50*/  FFMA R34, R8, R13, R35 ;  /* 0x0000000d08227223 */ /* 0x000fc60000000023 */
[----:B------:R-:W1:Y:S04]  /*0b60*/  LDS R13, [R3.X8+0xc78] ;  /* 0x000c7800030d7984 */ /* 0x000e680000008800 */
[----:B------:R-:W3:Y:S01]  /*0b70*/  LDS R8, [R3.X8+0xd54] ;  /* 0x000d540003087984 */ /* 0x000ee20000008800 */
[----:B------:R-:W-:-:S04]  /*0b80*/  IADD3 R5, R5, 0x1, RZ ;  /* 0x0000000105057810 */ /* 0x000fc80007ffe0ff */
[----:B------:R-:W-:Y:S01]  /*0b90*/  ISETP.NE.AND P4, PT, R5, 0x4, PT ;  /* 0x000000040500780c */ /* 0x000fe20003f85270 */
[C---:B--2---:R-:W-:Y:S01]  /*0ba0*/  FFMA R12, R15.reuse, R17, R12 ;  /* 0x000000110f0c7223 */ /* 0x044fe2000000000c */
[----:B------:R-:W-:Y:S01]  /*0bb0*/  FFMA R15, R15, R9, R32 ;  /* 0x000000090f0f7223 */ /* 0x000fe20000000020 */
[C---:B0-----:R-:W-:Y:S01]  /*0bc0*/  FFMA R16, R31.reuse, R17, R16 ;  /* 0x000000111f107223 */ /* 0x041fe20000000010 */
[----:B------:R-:W-:Y:S01]  /*0bd0*/  FFMA R34, R31, R9, R34 ;  /* 0x000000091f227223 */ /* 0x000fe20000000022 */
[C---:B------:R-:W-:Y:S01]  /*0be0*/  FFMA R9, R33.reuse, R18, R12 ;  /* 0x0000001221097223 */ /* 0x040fe2000000000c */
[----:B------:R-:W-:Y:S01]  /*0bf0*/  FFMA R12, R33, R10, R15 ;  /* 0x0000000a210c7223 */ /* 0x000fe2000000000f */
[C---:B-1----:R-:W-:Y:S01]  /*0c00*/  FFMA R35, R13.reuse, R18, R16 ;  /* 0x000000120d237223 */ /* 0x042fe20000000010 */
[----:B------:R-:W-:Y:S01]  /*0c10*/  FFMA R34, R13, R10, R34 ;  /* 0x0000000a0d227223 */ /* 0x000fe20000000022 */
[C---:B------:R-:W-:Y:S01]  /*0c20*/  FFMA R33, R14.reuse, R19, R9 ;  /* 0x000000130e217223 */ /* 0x040fe20000000009 */
[----:B------:R-:W-:Y:S01]  /*0c30*/  FFMA R31, R14, R11, R12 ;  /* 0x0000000b0e1f7223 */ /* 0x000fe2000000000c */
[C---:B---3--:R-:W-:Y:S01]  /*0c40*/  FFMA R35, R8.reuse, R19, R35 ;  /* 0x0000001308237223 */ /* 0x048fe20000000023 */
[----:B------:R-:W-:Y:S01]  /*0c50*/  FFMA R37, R8, R11, R34 ;  /* 0x0000000b08257223 */ /* 0x000fe20000000022 */
[----:B------:R-:W-:Y:S05]  /*0c60*/  @P4 BRA `(.L_x_77) ;  /* 0xfffff76000004947 */ /* 0x000fea000383ffff */
[----:B------:R-:W0:Y:S01]  /*0c70*/  S2R R7, SR_CTAID.Z ;  /* 0x0000000000077919 */ /* 0x000e220000002700 */
[----:B------:R-:W-:-:S02]  /*0c80*/  MOV R9, 0x4 ;  /* 0x0000000400097802 */ /* 0x000fc40000000f00 */
[----:B0-----:R-:W-:-:S05]  /*0c90*/  LEA R4, R7, R0, 0x6 ;  /* 0x0000000007047211 */ /* 0x001fca00078e30ff */
        /* <DEDUP_REMOVED lines=11> */
[----:B------:R-:W-:Y:S04]  /*0d50*/  STG.E [R2.64], R33 ;  /* 0x0000002102007986 */ /* 0x000fe8000c101904 */
[----:B------:R-:W-:Y:S04]  /*0d60*/  STG.E [R2.64+0x38], R35 ;  /* 0x0000382302007986 */ /* 0x000fe8000c101904 */
[----:B------:R-:W-:Y:S04]  /*0d70*/  STG.E [R2.64+0x18800], R31 ;  /* 0x0188001f02007986 */ /* 0x000fe8000c101904 */
[----:B------:R-:W-:Y:S01]  /*0d80*/  STG.E [R2.64+0x18838], R37 ;  /* 0x0188382502007986 */ /* 0x000fe2000c101904 */
[----:B------:R-:W-:Y:S05]  /*0d90*/  EXIT ;  /* 0x000000000000794d */ /* 0x000fea0003800000 */
.L_x_78:
        /* <DEDUP_REMOVED lines=14> */
.L_x_115:


//--------------------- .text.tvmgen_default_fused_nn_contrib_conv2d_winograd_without_weight_transform_add_nn_relu_2_kernel_2 --------------------------
	.section	.text.tvmgen_default_fused_nn_contrib_conv2d_winograd_without_weight_transform_add_nn_relu_2_kernel_2,"ax",@progbits
	.sectioninfo	@"SHI_REGISTERS=29"
	.align	128
        .global         tvmgen_default_fused_nn_contrib_conv2d_winograd_without_weight_transform_add_nn_relu_2_kernel_2
        .type           tvmgen_default_fused_nn_contrib_conv2d_winograd_without_weight_transform_add_nn_relu_2_kernel_2,@function
        .size           tvmgen_default_fused_nn_contrib_conv2d_winograd_without_weight_transform_add_nn_relu_2_kernel_2,(.L_x_116 - tvmgen_default_fused_nn_contrib_conv2d_winograd_without_weight_transform_add_nn_relu_2_kernel_2)
        .other          tvmgen_default_fused_nn_contrib_conv2d_winograd_without_weight_transform_add_nn_relu_2_kernel_2,@"STO_CUDA_ENTRY STV_DEFAULT"
tvmgen_default_fused_nn_contrib_conv2d_winograd_without_weight_transform_add_nn_relu_2_kernel_2:
.text.tvmgen_default_fused_nn_contrib_conv2d_winograd_without_weight_transform_add_nn_relu_2_kernel_2:
[----:B------:R-:W-:Y:S02]  /*0000*/  MOV R1, c[0x0][0x28] ;  /* 0x00000a0000017a02 */ /* 0x000fe40000000f00 */
[----:B------:R-:W0:Y:S01]  /*0010*/  S2R R7, SR_CTAID.X ;  /* 0x0000000000077919 */ /* 0x000e220000002500 */
[----:B------:R-:W-:Y:S01]  /*0020*/  MOV R6, RZ ;  /* 0x000000ff00067202 */ /* 0x000fe20000000f00 */
[----:B------:R-:W-:Y:S02]  /*0030*/  ULDC.64 UR4, c[0x0][0x118] ;  /* 0x0000460000047ab9 */ /* 0x000fe40000000a00 */
[----:B------:R-:W0:Y:S02]  /*0040*/  S2R R2, SR_TID.X ;  /* 0x0000000000027919 */ /* 0x000e240000002100 */
[----:B0-----:R-:W-:-:S05]  /*0050*/  LEA R3, R7, R2, 0x7 ;  /* 0x0000000207037211 */ /* 0x001fca00078e38ff */
[----:B------:R-:W-:-:S04]  /*0060*/  IMAD R4, R7, -0x62, R3 ;  /* 0xffffff9e07047824 */ /* 0x000fc800078e0203 */
[----:B------:R-:W-:-:S04]  /*0070*/  IMAD.HI R0, R4, 0x5397829d, RZ ;  /* 0x5397829d04007827 */ /* 0x000fc800078e02ff */
[----:B------:R-:W-:Y:S01]  /*0080*/  IMAD R7, R7, -0x1c, R4 ;  /* 0xffffffe407077824 */ /* 0x000fe200078e0204 */
[----:B------:R-:W-:-:S03]  /*0090*/  SHF.R.U32.HI R5, RZ, 0x1f, R0 ;  /* 0x0000001fff057819 */ /* 0x000fc60000011600 */
[----:B------:R-:W-:Y:S01]  /*00a0*/  IMAD.HI R6, R7, -0x6db6db6d, R6 ;  /* 0x9249249307067827 */ /* 0x000fe200078e0206 */
[----:B------:R-:W-:-:S03]  /*00b0*/  LEA.HI.SX32 R5, R0, R5, 0x1c ;  /* 0x0000000500057211 */ /* 0x000fc600078fe2ff */
[----:B------:R-:W-:Y:S01]  /*00c0*/  IMAD.HI R0, R3, 0x5397829d, RZ ;  /* 0x5397829d03007827 */ /* 0x000fe200078e02ff */
[----:B------:R-:W-:-:S03]  /*00d0*/  SHF.R.U32.HI R13, RZ, 0x1f, R6 ;  /* 0x0000001fff0d7819 */ /* 0x000fc60000011606 */
[----:B------:R-:W-:Y:S01]  /*00e0*/  IMAD R5, R5, -0x31, R4 ;  /* 0xffffffcf05057824 */ /* 0x000fe200078e0204 */
[----:B------:R-:W-:Y:S02]  /*00f0*/  MOV R4, RZ ;  /* 0x000000ff00047202 */ /* 0x000fe40000000f00 */
[----:B------:R-:W-:Y:S02]  /*0100*/  SHF.R.U32.HI R9, RZ, 0x1f, R0 ;  /* 0x0000001fff097819 */ /* 0x000fe40000011600 */
[----:B------:R-:W-:Y:S01]  /*0110*/  LEA.HI.SX32 R13, R6, R13, 0x1e ;  /* 0x0000000d060d7211 */ /* 0x000fe200078ff2ff */
[----:B------:R-:W-:Y:S01]  /*0120*/  IMAD.HI R2, R5, -0x6db6db6d, R4 ;  /* 0x9249249305027827 */ /* 0x000fe200078e0204 */
[----:B------:R-:W-:Y:S02]  /*0130*/  LEA.HI.SX32 R23, R0, R9, 0x1c ;  /* 0x0000000900177211 */ /* 0x000fe400078fe2ff */
[----:B------:R-:W-:Y:S01]  /*0140*/  MOV R0, 0x4 ;  /* 0x0000000400007802 */ /* 0x000fe20000000f00 */
[----:B------:R-:W-:Y:S01]  /*0150*/  IMAD R22, R13, -0x7, R7 ;  /* 0xfffffff90d167824 */ /* 0x000fe200078e0207 */
[----:B------:R-:W-:Y:S01]  /*0160*/  SHF.R.U32.HI R11, RZ, 0x1f, R2 ;  /* 0x0000001fff0b7819 */ /* 0x000fe20000011602 */
[----:B------:R-:W-:-:S03]  /*0170*/  IMAD R9, R23, 0x31, R5 ;  /* 0x0000003117097824 */ /* 0x000fc600078e0205 */
[----:B------:R-:W-:-:S05]  /*0180*/  LEA.HI.SX32 R11, R2, R11, 0x1e ;  /* 0x0000000b020b7211 */ /* 0x000fca00078ff2ff */
[----:B------:R-:W-:-:S05]  /*0190*/  IMAD R11, R11, 0x7, -R5 ;  /* 0x000000070b0b7824 */ /* 0x000fca00078e0a05 */
[----:B------:R-:W-:-:S05]  /*01a0*/  IADD3 R5, R11, R9, R22 ;  /* 0x000000090b057210 */ /* 0x000fca0007ffe016 */
[----:B------:R-:W-:-:S05]  /*01b0*/  IMAD.WIDE R4, R5, R0, c[0x0][0x168] ;  /* 0x00005a0005047625 */ /* 0x000fca00078e0200 */
[----:B------:R-:W2:Y:S04]  /*01c0*/  LDG.E.CONSTANT R25, [R4.64+0xc400] ;  /* 0x00c4000404197981 */ /* 0x000ea8000c1e9900 */
[----:B------:R-:W3:Y:S04]  /*01d0*/  LDG.E.CONSTANT R24, [R4.64] ;  /* 0x0000000404187981 */ /* 0x000ee8000c1e9900 */
[----:B------:R-:W4:Y:S04]  /*01e0*/  LDG.E.CONSTANT R19, [R4.64+0x31000] ;  /* 0x0310000404137981 */ /* 0x000f28000c1e9900 */
[----:B------:R-:W5:Y:S04]  /*01f0*/  LDG.E.CONSTANT R18, [R4.64+0x3d400] ;  /* 0x03d4000404127981 */ /* 0x000f68000c1e9900 */
[----:B------:R0:W5:Y:S04]  /*0200*/  LDG.E.CONSTANT R21, [R4.64+0x18800] ;  /* 0x0188000404157981 */ /* 0x000168000c1e9900 */
        /* <DEDUP_REMOVED lines=8> */
[----:B------:R0:W5:Y:S01]  /*0290*/  LDG.E.CONSTANT R11, [R4.64+0x9f400] ;  /* 0x09f40004040b7981 */ /* 0x000162000c1e9900 */
[----:B------:R-:W-:-:S03]  /*02a0*/  IMAD.WIDE R6, R23, R0, c[0x0][0x170] ;  /* 0x00005c0017067625 */ /* 0x000fc600078e0200 */
[----:B------:R0:W5:Y:S04]  /*02b0*/  LDG.E.CONSTANT R8, [R4.64+0xab800] ;  /* 0x0ab8000404087981 */ /* 0x000168000c1e9900 */
[----:B------:R0:W5:Y:S04]  /*02c0*/  LDG.E.CONSTANT R14, [R4.64+0xb7c00] ;  /* 0x0b7c0004040e7981 */ /* 0x000168000c1e9900 */
[----:B------:R1:W5:Y:S01]  /*02d0*/  LDG.E.CONSTANT R6, [R6.64] ;  /* 0x0000000406067981 */ /* 0x000362000c1e9900 */
[----:B------:R-:W-:-:S05]  /*02e0*/  MOV R2, RZ ;  /* 0x000000ff00027202 */ /* 0x000fca0000000f00 */
[----:B------:R-:W-:-:S05]  /*02f0*/  IMAD.HI R2, R3, -0x6db6db6d, R2 ;  /* 0x9249249303027827 */ /* 0x000fca00078e0202 */
[----:B------:R-:W-:-:S04]  /*0300*/  SHF.R.U32.HI R3, RZ, 0x1f, R2 ;  /* 0x0000001fff037819 */ /* 0x000fc80000011602 */
[----:B------:R-:W-:-:S05]  /*0310*/  LEA.HI.SX32 R3, R2, R3, 0x1e ;  /* 0x0000000302037211 */ /* 0x000fca00078ff2ff */
[----:B------:R-:W-:Y:S01]  /*0320*/  IMAD R2, R3, 0xe, R22 ;  /* 0x0000000e03027824 */ /* 0x000fe200078e0216 */
[----:B--2---:R-:W-:Y:S01]  /*0330*/  FADD R22, RZ, -R25 ;  /* 0x80000019ff167221 */ /* 0x004fe20000000000 */
[----:B---3--:R-:W-:Y:S01]  /*0340*/  FADD R24, RZ, R24 ;  /* 0x00000018ff187221 */ /* 0x008fe20000000000 */
[----:B----4-:R-:W-:Y:S01]  /*0350*/  FADD R23, RZ, -R19 ;  /* 0x80000013ff177221 */ /* 0x010fe20000000000 */
[----:B-----5:R-:W-:Y:S02]  /*0360*/  FADD R26, RZ, R18 ;  /* 0x00000012ff1a7221 */ /* 0x020fe40000000000 */
[----:B------:R-:W-:Y:S01]  /*0370*/  FADD R24, R24, R25 ;  /* 0x0000001918187221 */ /* 0x000fe20000000000 */
[----:B0-----:R-:W-:Y:S01]  /*0380*/  FADD R4, -R18, R23 ;  /* 0x0000001712047221 */ /* 0x001fe20000000100 */
[----:B------:R-:W-:Y:S01]  /*0390*/  FADD R3, R21, R22 ;  /* 0x0000001615037221 */ /* 0x000fe20000000000 */
[----:B------:R-:W-:Y:S01]  /*03a0*/  FADD R5, -R17, R26 ;  /* 0x0000001a11057221 */ /* 0x000fe20000000100 */
[----:B------:R-:W-:-:S02]  /*03b0*/  FADD R24, R24, R21 ;  /* 0x0000001518187221 */ /* 0x000fc40000000000 */
[----:B------:R-:W-:Y:S01]  /*03c0*/  FADD R3, R3, R20 ;  /* 0x0000001403037221 */ /* 0x000fe20000000000 */
[----:B------:R-:W-:Y:S01]  /*03d0*/  FADD R20, -R17, R4 ;  /* 0x0000000411147221 */ /* 0x000fe20000000100 */
[----:B-1----:R-:W-:Y:S01]  /*03e0*/  FADD R7, -R16, R5 ;  /* 0x0000000510077221 */ /* 0x002fe20000000100 */
[----:B------:R-:W-:Y:S01]  /*03f0*/  FADD R19, R24, R19 ;  /* 0x0000001318137221 */ /* 0x000fe20000000000 */
[----:B------:R-:W-:Y:S01]  /*0400*/  FADD R4, -R18, R3 ;  /* 0x0000000312047221 */ /* 0x000fe20000000100 */
[----:B------:R-:W-:Y:S01]  /*0410*/  FADD R5, R15, R20 ;  /* 0x000000140f057221 */ /* 0x000fe20000000000 */
[C---:B------:R-:W-:Y:S01]  /*0420*/  FADD R7, -R12.reuse, R7 ;  /* 0x000000070c077221 */ /* 0x040fe20000000100 */
        /* <DEDUP_REMOVED lines=20> */
[----:B------:R-:W-:Y:S01]  /*0570*/  SHF.L.U32 R3, R2, 0x1, RZ ;  /* 0x0000000102037819 */ /* 0x000fe200000006ff */
[--C-:B------:R-:W-:Y:S01]  /*0580*/  FADD R15, R15, R6.reuse ;  /* 0x000000060f0f7221 */ /* 0x100fe20000000000 */
[--C-:B------:R-:W-:Y:S01]  /*0590*/  FADD R9, R9, R6.reuse ;  /* 0x0000000609097221 */ /* 0x100fe20000000000 */
[--C-:B------:R-:W-:Y:S01]  /*05a0*/  FADD R11, R11, R6.reuse ;  /* 0x000000060b0b7221 */ /* 0x100fe20000000000 */
        /* <DEDUP_REMOVED lines=11> */
.L_x_79:
        /* <DEDUP_REMOVED lines=10> */
.L_x_116:


//--------------------- .text.tvmgen_default_fused_nn_contrib_conv2d_winograd_without_weight_transform_add_nn_relu_kernel --------------------------
	.section	.text.tvmgen_default_fused_nn_contrib_conv2d_winograd_without_weight_transform_add_nn_relu_kernel,"ax",@progbits
	.sectioninfo	@"SHI_REGISTERS=64"
	.align	128
        .global         tvmgen_default_fused_nn_contrib_conv2d_winograd_without_weight_transform_add_nn_relu_kernel
        .type           tvmgen_default_fused_nn_contrib_conv2d_winograd_without_weight_transform_add_nn_relu_kernel,@function
        .size           tvmgen_default_fused_nn_contrib_conv2d_winograd_without_weight_transform_add_nn_relu_kernel,(.L_x_117 - tvmgen_default_fused_nn_contrib_conv2d_winograd_without_weight_transform_add_nn_relu_kernel)
        .other          tvmgen_default_fused_nn_contrib_conv2d_winograd_without_weight_transform_add_nn_relu_kernel,@"STO_CUDA_ENTRY STV_DEFAULT"
tvmgen_default_fused_nn_contrib_conv2d_winograd_without_weight_transform_add_nn_relu_kernel:
.text.tvmgen_default_fused_nn_contrib_conv2d_winograd_without_weight_transform_add_nn_relu_kernel:
        /* <DEDUP_REMOVED lines=942> */
.L_x_80:
        /* <DEDUP_REMOVED lines=10> */
.L_x_117:


//--------------------- .text.tvmgen_default_fused_nn_contrib_conv2d_winograd_without_weight_transform_add_nn_relu_1_kernel_2 --------------------------
	.section	.text.tvmgen_default_fused_nn_contrib_conv2d_winograd_without_weight_transform_add_nn_relu_1_kernel_2,"ax",@progbits
	.sectioninfo	@"SHI_REGISTERS=30"
	.align	128
        .global         tvmgen_default_fused_nn_contrib_conv2d_winograd_without_weight_transform_add_nn_relu_1_kernel_2
        .type           tvmgen_default_fused_nn_contrib_conv2d_winograd_without_weight_transform_add_nn_relu_1_kernel_2,@function
        .size           tvmgen_default_fused_nn_contrib_conv2d_winograd_without_weight_transform_add_nn_relu_1_kernel_2,(.L_x_118 - tvmgen_default_fused_nn_contrib_conv2d_winograd_without_weight_transform_add_nn_relu_1_kernel_2)
        .other          tvmgen_default_fused_nn_contrib_conv2d_winograd_without_weight_transform_add_nn_relu_1_kernel_2,@"STO_CUDA_ENTRY STV_DEFAULT"
tvmgen_default_fused_nn_contrib_conv2d_winograd_without_weight_transform_add_nn_relu_1_kernel_2:
.text.tvmgen_default_fused_nn_contrib_conv2d_winograd_without_weight_transform_add_nn_relu_1_kernel_2:
[----:B------:R-:W-:Y:S02]  /*0000*/  MOV R1, c[0x0][0x28] ;  /* 0x00000a0000017a02 */ /* 0x000fe40000000f00 */
[----:B------:R-:W0:Y:S01]  /*0010*/  S2R R5, SR_CTAID.X ;  /* 0x0000000000057919 */ /* 0x000e220000002500 */
[----:B------:R-:W-:Y:S01]  /*0020*/  MOV R0, 0x4 ;  /* 0x0000000400007802 */ /* 0x000fe20000000f00 */
[----:B------:R-:W-:Y:S02]  /*0030*/  ULDC.64 UR4, c[0x0][0x118] ;  /* 0x0000460000047ab9 */ /* 0x000fe40000000a00 */
[----:B------:R-:W0:Y:S02]  /*0040*/  S2R R26, SR_TID.X ;  /* 0x00000000001a7919 */ /* 0x000e240000002100 */
[----:B0-----:R-:W-:-:S05]  /*0050*/  LEA R21, R5, R26, 0x7 ;  /* 0x0000001a05157211 */ /* 0x001fca00078e38ff */
[----:B------:R-:W-:-:S05]  /*0060*/  IMAD.WIDE R20, R21, R0, c[0x0][0x168] ;  /* 0x00005a0015147625 */ /* 0x000fca00078e0200 */
[----:B------:R-:W2:Y:S04]  /*0070*/  LDG.E.CONSTANT R24, [R20.64+0x18800] ;  /* 0x0188000414187981 */ /* 0x000ea8000c1e9900 */
[----:B------:R-:W3:Y:S04]  /*0080*/  LDG.E.CONSTANT R19, [R20.64+0x62000] ;  /* 0x0620000414137981 */ /* 0x000ee8000c1e9900 */
[----:B------:R-:W4:Y:S04]  /*0090*/  LDG.E.CONSTANT R25, [R20.64] ;  /* 0x0000000414197981 */ /* 0x000f28000c1e9900 */
[----:B------:R-:W5:Y:S04]  /*00a0*/  LDG.E.CONSTANT R18, [R20.64+0x7a800] ;  /* 0x07a8000414127981 */ /* 0x000f68000c1e9900 */
[----:B------:R5:W5:Y:S01]  /*00b0*/  LDG.E.CONSTANT R23, [R20.64+0x31000] ;  /* 0x0310000414177981 */ /* 0x000b62000c1e9900 */
[----:B------:R-:W-:-:S03]  /*00c0*/  SHF.R.S32.HI R2, RZ, 0x2, R26 ;  /* 0x00000002ff027819 */ /* 0x000fc6000001141a */
[----:B------:R5:W5:Y:S04]  /*00d0*/  LDG.E.CONSTANT R17, [R20.64+0x93000] ;  /* 0x0930000414117981 */ /* 0x000b68000c1e9900 */
[----:B------:R5:W5:Y:S01]  /*00e0*/  LDG.E.CONSTANT R22, [R20.64+0x49800] ;  /* 0x0498000414167981 */ /* 0x000b62000c1e9900 */
[----:B------:R-:W-:-:S03]  /*00f0*/  LEA R2, R5, R2, 0x5 ;  /* 0x0000000205027211 */ /* 0x000fc600078e28ff */
[----:B------:R5:W5:Y:S04]  /*0100*/  LDG.E.CONSTANT R16, [R20.64+0xab800] ;  /* 0x0ab8000414107981 */ /* 0x000b68000c1e9900 */
[----:B------:R5:W5:Y:S04]  /*0110*/  LDG.E.CONSTANT R15, [R20.64+0xc4000] ;  /* 0x0c400004140f7981 */ /* 0x000b68000c1e9900 */
[----:B------:R5:W5:Y:S01]  /*0120*/  LDG.E.CONSTANT R13, [R20.64+0xdc800] ;  /* 0x0dc80004140d7981 */ /* 0x000b62000c1e9900 */
[----:B------:R-:W-:-:S03]  /*0130*/  IMAD.HI R2, R2, 0x5397829d, RZ ;  /* 0x5397829d02027827 */ /* 0x000fc600078e02ff */
[----:B------:R5:W5:Y:S02]  /*0140*/  LDG.E.CONSTANT R10, [R20.64+0xf5000] ;  /* 0x0f500004140a7981 */ /* 0x000b64000c1e9900 */
[----:B------:R-:W-:Y:S02]  /*0150*/  SHF.R.U32.HI R3, RZ, 0x1f, R2 ;  /* 0x0000001fff037819 */ /* 0x000fe40000011602 */
[----:B------:R5:W5:Y:S02]  /*0160*/  LDG.E.CONSTANT R9, [R20.64+0x10d800] ;  /* 0x10d8000414097981 */ /* 0x000b64000c1e9900 */
[----:B------:R-:W-:Y:S02]  /*0170*/  LEA.HI.SX32 R3, R2, R3, 0x1c ;  /* 0x0000000302037211 */ /* 0x000fe400078fe2ff */
[----:B------:R5:W5:Y:S04]  /*0180*/  LDG.E.CONSTANT R14, [R20.64+0x126000] ;  /* 0x12600004140e7981 */ /* 0x000b68000c1e9900 */
[----:B------:R5:W5:Y:S01]  /*0190*/  LDG.E.CONSTANT R11, [R20.64+0x13e800] ;  /* 0x13e80004140b7981 */ /* 0x000b62000c1e9900 */
[----:B------:R-:W-:-:S03]  /*01a0*/  IMAD.WIDE R6, R3, R0, c[0x0][0x170] ;  /* 0x00005c0003067625 */ /* 0x000fc600078e0200 */
[----:B------:R5:W5:Y:S04]  /*01b0*/  LDG.E.CONSTANT R8, [R20.64+0x157000] ;  /* 0x1570000414087981 */ /* 0x000b68000c1e9900 */
[----:B------:R5:W5:Y:S04]  /*01c0*/  LDG.E.CONSTANT R12, [R20.64+0x16f800] ;  /* 0x16f80004140c7981 */ /* 0x000b68000c1e9900 */
[----:B------:R0:W5:Y:S01]  /*01d0*/  LDG.E.CONSTANT R6, [R6.64] ;  /* 0x0000000406067981 */ /* 0x000162000c1e9900 */
[----:B------:R-:W-:Y:S02]  /*01e0*/  SHF.R.S32.HI R4, RZ, 0x1, R26 ;  /* 0x00000001ff047819 */ /* 0x000fe4000001141a */
[----:B------:R-:W-:-:S02]  /*01f0*/  LEA R3, R5, R26, 0x1 ;  /* 0x0000001a05037211 */ /* 0x000fc400078e08ff */
[----:B------:R-:W-:Y:S02]  /*0200*/  MOV R2, RZ ;  /* 0x000000ff00027202 */ /* 0x000fe40000000f00 */
[----:B------:R-:W-:Y:S02]  /*0210*/  LEA R5, R5, R4, 0x6 ;  /* 0x0000000405057211 */ /* 0x000fe400078e30ff */
[----:B------:R-:W-:Y:S01]  /*0220*/  MOV R4, RZ ;  /* 0x000000ff00047202 */ /* 0x000fe20000000f00 */
[----:B------:R-:W-:-:S04]  /*0230*/  IMAD.HI R2, R3, -0x6db6db6d, R2 ;  /* 0x9249249303027827 */ /* 0x000fc800078e0202 */
[----:B------:R-:W-:Y:S01]  /*0240*/  IMAD.HI R4, R5, -0x6db6db6d, R4 ;  /* 0x9249249305047827 */ /* 0x000fe200078e0204 */
[----:B------:R-:W-:-:S04]  /*0250*/  SHF.R.U32.HI R5, RZ, 0x1f, R2 ;  /* 0x0000001fff057819 */ /* 0x000fc80000011602 */
[----:B------:R-:W-:Y:S02]  /*0260*/  LEA.HI.SX32 R27, R2, R5, 0x1d ;  /* 0x00000005021b7211 */ /* 0x000fe400078feaff */
[----:B------:R-:W-:-:S04]  /*0270*/  SHF.R.U32.HI R5, RZ, 0x1f, R4 ;  /* 0x0000001fff057819 */ /* 0x000fc80000011604 */
[----:B------:R-:W-:Y:S01]  /*0280*/  LEA.HI.SX32 R2, R4, R5, 0x1e ;  /* 0x0000000504027211 */ /* 0x000fe200078ff2ff */
[----:B------:R-:W-:-:S04]  /*0290*/  IMAD R27, R27, -0xe, R3 ;  /* 0xfffffff21b1b7824 */ /* 0x000fc800078e0203 */
[----:B------:R-:W-:Y:S01]  /*02a0*/  IMAD R2, R2, 0x1c, R27 ;  /* 0x0000001c02027824 */ /* 0x000fe200078e021b */
[----:B--2---:R-:W-:Y:S01]  /*02b0*/  FADD R4, RZ, -R24 ;  /* 0x80000018ff047221 */ /* 0x004fe20000000000 */
[----:B---3--:R-:W-:Y:S01]  /*02c0*/  FADD R5, RZ, -R19 ;  /* 0x80000013ff057221 */ /* 0x008fe20000000000 */
[----:B----4-:R-:W-:Y:S01]  /*02d0*/  FADD R25, RZ, R25 ;  /* 0x00000019ff197221 */ /* 0x010fe20000000000 */
[----:B-----5:R-:W-:-:S03]  /*02e0*/  FADD R20, RZ, R18 ;  /* 0x00000012ff147221 */ /* 0x020fc60000000000 */
[----:B------:R-:W-:Y:S01]  /*02f0*/  FADD R24, R25, R24 ;  /* 0x0000001819187221 */ /* 0x000fe20000000000 */
[----:B------:R-:W-:Y:S01]  /*0300*/  FADD R3, R23, R4 ;  /* 0x0000000417037221 */ /* 0x000fe20000000000 */
[----:B------:R-:W-:Y:S01]  /*0310*/  FADD R4, -R18, R5 ;  /* 0x0000000512047221 */ /* 0x000fe20000000100 */
[----:B------:R-:W-:-:S03]  /*0320*/  FADD R5, -R17, R20 ;  /* 0x0000001411057221 */ /* 0x000fc60000000100 */
[----:B------:R-:W-:Y:S01]  /*0330*/  FADD R20, -R17, R4 ;  /* 0x0000000411147221 */ /* 0x000fe20000000100 */
[----:B------:R-:W-:Y:S01]  /*0340*/  FADD R24, R24, R23 ;  /* 0x0000001718187221 */ /* 0x000fe20000000000 */
[----:B------:R-:W-:Y:S01]  /*0350*/  FADD R3, R3, R22 ;  /* 0x0000001603037221 */ /* 0x000fe20000000000 */
[----:B------:R-:W-:-:S03]  /*0360*/  FADD R22, -R16, R5 ;  /* 0x0000000510167221 */ /* 0x000fc60000000100 */
[----:B------:R-:W-:Y:S01]  /*0370*/  FADD R4, -R18, R3 ;  /* 0x0000000312047221 */ /* 0x000fe20000000100 */
[----:B------:R-:W-:Y:S01]  /*0380*/  FADD R19, R24, R19 ;  /* 0x0000001318137221 */ /* 0x000fe20000000000 */
[----:B------:R-:W-:Y:S02]  /*0390*/  FADD R20, R15, R20 ;  /* 0x000000140f147221 */ /* 0x000fe40000000000 */
[----:B------:R-:W-:Y:S01]  /*03a0*/  FADD R3, R17, R4 ;  /* 0x0000000411037221 */ /* 0x000fe20000000000 */
[C---:B0-----:R-:W-:Y:S01]  /*03b0*/  FADD R7, -R13.reuse, R22 ;  /* 0x000000160d077221 */ /* 0x041fe20000000100 */
[----:B------:R-:W-:Y:S01]  /*03c0*/  FADD R5, R13, R20 ;  /* 0x000000140d057221 */ /* 0x000fe20000000000 */
[----:B------:R-:W-:Y:S02]  /*03d0*/  FADD R18, R19, R18 ;  /* 0x0000001213127221 */ /* 0x000fe40000000000 */
[C---:B------:R-:W-:Y:S01]  /*03e0*/  FADD R4, R10.reuse, R7 ;  /* 0x000000070a047221 */ /* 0x040fe20000000000 */
[----:B------:R-:W-:Y:S01]  /*03f0*/  FADD R5, R10, R5 ;  /* 0x000000050a057221 */ /* 0x000fe20000000000 */
[----:B------:R-:W-:Y:S01]  /*0400*/  FADD R18, R18, R17 ;  /* 0x0000001112127221 */ /* 0x000fe20000000000 */
[----:B------:R-:W-:Y:S01]  /*0410*/  FADD R16, R3, R16 ;  /* 0x0000001003107221 */ /* 0x000fe20000000000 */
[----:B------:R-:W-:-:S02]  /*0420*/  FADD R4, R9, R4 ;  /* 0x0000000409047221 */ /* 0x000fc40000000000 */
        /* <DEDUP_REMOVED lines=27> */
.L_x_81:
        /* <DEDUP_REMOVED lines=10> */
.L_x_118:


//--------------------- .text.tvmgen_default_fused_nn_contrib_conv2d_winograd_without_weight_transform_add_add_nn_relu_2_kernel_2 --------------------------
	.section	.text.tvmgen_default_fused_nn_contrib_conv2d_winograd_without_weight_transform_add_add_nn_relu_2_kernel_2,"ax",@progbits
	.sectioninfo	@"SHI_REGISTERS=34"
	.align	128
        .global         tvmgen_default_fused_nn_contrib_conv2d_winograd_without_weight_transform_add_add_nn_relu_2_kernel_2
        .type           tvmgen_default_fused_nn_contrib_conv2d_winograd_without_weight_transform_add_add_nn_relu_2_kernel_2,@function
        .size           tvmgen_default_fused_nn_contrib_conv2d_winograd_without_weight_transform_add_add_nn_relu_2_kernel_2,(.L_x_119 - tvmgen_default_fused_nn_contrib_conv2d_winograd_without_weight_transform_add_add_nn_relu_2_kernel_2)
        .other          tvmgen_default_fused_nn_contrib_conv2d_winograd_without_weight_transform_add_add_nn_relu_2_kernel_2,@"STO_CUDA_ENTRY STV_DEFAULT"
tvmgen_default_fused_nn_contrib_conv2d_winograd_without_weight_transform_add_add_nn_relu_2_kernel_2:
.text.tvmgen_default_fused_nn_contrib_conv2d_winograd_without_weight_transform_add_add_nn_relu_2_kernel_2:
        /* <DEDUP_REMOVED lines=11> */
[----:B------:R-:W-:-:S04]  /*00b0*/  LEA.HI.SX32 R5, R0, R5, 0x1c ;  /* 0x0000000500057211 */ /* 0x000fc800078fe2ff */
        /* <DEDUP_REMOVED lines=8> */
[----:B------:R-:W-:Y:S02]  /*0140*/  SHF.R.U32.HI R11, RZ, 0x1f, R2 ;  /* 0x0000001fff0b7819 */ /* 0x000fe40000011602 */
[----:B------:R-:W-:Y:S02]  /*0150*/  LEA.HI.SX32 R5, R5, R0, 0x1c ;  /* 0x0000000005057211 */ /* 0x000fe400078fe2ff */
[----:B------:R-:W-:Y:S02]  /*0160*/  LEA.HI.SX32 R11, R2, R11, 0x1e ;  /* 0x0000000b020b7211 */ /* 0x000fe400078ff2ff */
[----:B------:R-:W-:Y:S01]  /*0170*/  MOV R0, 0x4 ;  /* 0x0000000400007802 */ /* 0x000fe20000000f00 */
[--C-:B------:R-:W-:Y:S02]  /*0180*/  IMAD R2, R5, 0x31, R7.reuse ;  /* 0x0000003105027824 */ /* 0x100fe400078e0207 */
[----:B------:R-:W-:-:S05]  /*0190*/  IMAD R11, R11, 0x7, -R7 ;  /* 0x000000070b0b7824 */ /* 0x000fca00078e0a07 */
[----:B------:R-:W-:-:S05]  /*01a0*/  IADD3 R7, R11, R2, R13 ;  /* 0x000000020b077210 */ /* 0x000fca0007ffe00d */
[----:B------:R-:W-:-:S05]  /*01b0*/  IMAD.WIDE R6, R7, R0, c[0x0][0x168] ;  /* 0x00005a0007067625 */ /* 0x000fca00078e0200 */
[----:B------:R-:W2:Y:S04]  /*01c0*/  LDG.E.CONSTANT R28, [R6.64] ;  /* 0x00000004061c7981 */ /* 0x000ea8000c1e9900 */
[----:B------:R-:W3:Y:S04]  /*01d0*/  LDG.E.CONSTANT R27, [R6.64+0xc400] ;  /* 0x00c40004061b7981 */ /* 0x000ee8000c1e9900 */
[----:B------:R-:W4:Y:S04]  /*01e0*/  LDG.E.CONSTANT R20, [R6.64+0x31000] ;  /* 0x0310000406147981 */ /* 0x000f28000c1e9900 */
[----:B------:R-:W5:Y:S01]  /*01f0*/  LDG.E.CONSTANT R17, [R6.64+0x3d400] ;  /* 0x03d4000406117981 */ /* 0x000f62000c1e9900 */
[----:B------:R-:W-:-:S03]  /*0200*/  MOV R2, RZ ;  /* 0x000000ff00027202 */ /* 0x000fc60000000f00 */
[----:B------:R-:W5:Y:S04]  /*0210*/  LDG.E.CONSTANT R26, [R6.64+0x18800] ;  /* 0x01880004061a7981 */ /* 0x000f68000c1e9900 */
[----:B------:R0:W5:Y:S04]  /*0220*/  LDG.E.CONSTANT R8, [R6.64+0x49800] ;  /* 0x0498000406087981 */ /* 0x000168000c1e9900 */
[----:B------:R0:W5:Y:S01]  /*0230*/  LDG.E.CONSTANT R21, [R6.64+0x24c00] ;  /* 0x024c000406157981 */ /* 0x000162000c1e9900 */
[----:B------:R-:W-:-:S03]  /*0240*/  IMAD.HI R2, R3, -0x6db6db6d, R2 ;  /* 0x9249249303027827 */ /* 0x000fc600078e0202 */
[----:B------:R0:W5:Y:S04]  /*0250*/  LDG.E.CONSTANT R18, [R6.64+0x55c00] ;  /* 0x055c000406127981 */ /* 0x000168000c1e9900 */
[----:B------:R0:W5:Y:S04]  /*0260*/  LDG.E.CONSTANT R16, [R6.64+0x62000] ;  /* 0x0620000406107981 */ /* 0x000168000c1e9900 */
[----:B------:R0:W5:Y:S01]  /*0270*/  LDG.E.CONSTANT R11, [R6.64+0x6e400] ;  /* 0x06e40004060b7981 */ /* 0x000162000c1e9900 */
[----:B------:R-:W-:-:S03]  /*0280*/  SHF.R.U32.HI R3, RZ, 0x1f, R2 ;  /* 0x0000001fff037819 */ /* 0x000fc60000011602 */
[----:B------:R0:W5:Y:S01]  /*0290*/  LDG.E.CONSTANT R10, [R6.64+0x7a800] ;  /* 0x07a80004060a7981 */ /* 0x000162000c1e9900 */
[----:B------:R-:W-:-:S03]  /*02a0*/  LEA.HI.SX32 R2, R2, R3, 0x1e ;  /* 0x0000000302027211 */ /* 0x000fc600078ff2ff */
[----:B------:R0:W5:Y:S02]  /*02b0*/  LDG.E.CONSTANT R9, [R6.64+0x86c00] ;  /* 0x086c000406097981 */ /* 0x000164000c1e9900 */
[----:B------:R-:W-:Y:S02]  /*02c0*/  IMAD R13, R2, 0xe, R13 ;  /* 0x0000000e020d7824 */ /* 0x000fe400078e020d */
[----:B------:R0:W5:Y:S04]  /*02d0*/  LDG.E.CONSTANT R15, [R6.64+0x93000] ;  /* 0x09300004060f7981 */ /* 0x000168000c1e9900 */
[----:B------:R0:W5:Y:S01]  /*02e0*/  LDG.E.CONSTANT R12, [R6.64+0x9f400] ;  /* 0x09f40004060c7981 */ /* 0x000162000c1e9900 */
[----:B------:R-:W-:Y:S01]  /*02f0*/  IMAD.WIDE R4, R5, R0, c[0x0][0x170] ;  /* 0x00005c0005047625 */ /* 0x000fe200078e0200 */
[----:B------:R-:W-:-:S02]  /*0300*/  SHF.L.U32 R13, R13, 0x1, RZ ;  /* 0x000000010d0d7819 */ /* 0x000fc400000006ff */
        /* <DEDUP_REMOVED lines=13> */
[----:B-1----:R-:W-:Y:S01]  /*03e0*/  FADD R5, -R17, R30 ;  /* 0x0000001e11057221 */ /* 0x002fe20000000100 */
[----:B0-----:R-:W-:Y:S01]  /*03f0*/  FADD R6, R26, R29 ;  /* 0x0000001d1a067221 */ /* 0x001fe20000000000 */
[----:B------:R-:W-:Y:S01]  /*0400*/  FADD R27, R27, R26 ;  /* 0x0000001a1b1b7221 */ /* 0x000fe20000000000 */
[C---:B------:R-:W-:Y:S01]  /*0410*/  FADD R31, -R8.reuse, R31 ;  /* 0x0000001f081f7221 */ /* 0x040fe20000000100 */
[----:B------:R-:W-:Y:S02]  /*0420*/  FADD R5, -R8, R5 ;  /* 0x0000000508057221 */ /* 0x000fe40000000100 */
[----:B------:R-:W-:Y:S01]  /*0430*/  FADD R20, R27, R20 ;  /* 0x000000141b147221 */ /* 0x000fe20000000000 */
[----:B------:R-:W-:Y:S01]  /*0440*/  FADD R6, R6, R21 ;  /* 0x0000001506067221 */ /* 0x000fe20000000000 */
[----:B------:R-:W-:-:S03]  /*0450*/  FADD R26, -R18, R31 ;  /* 0x0000001f121a7221 */ /* 0x000fc60000000100 */
[----:B------:R-:W-:Y:S01]  /*0460*/  FADD R3, -R17, R6 ;  /* 0x0000000611037221 */ /* 0x000fe20000000100 */
[----:B------:R-:W-:Y:S01]  /*0470*/  FADD R17, R20, R17 ;  /* 0x0000001114117221 */ /* 0x000fe20000000000 */
[----:B------:R-:W-:Y:S02]  /*0480*/  FADD R2, R16, R5 ;  /* 0x0000000510027221 */ /* 0x000fe40000000000 */
[----:B------:R-:W-:Y:S01]  /*0490*/  FADD R3, R8, R3 ;  /* 0x0000000308037221 */ /* 0x000fe20000000000 */
[----:B------:R-:W-:Y:S01]  /*04a0*/  FADD R17, R17, R8 ;  /* 0x0000000811117221 */ /* 0x000fe20000000000 */
[C---:B------:R-:W-:Y:S01]  /*04b0*/  FADD R7, -R11.reuse, R26 ;  /* 0x0000001a0b077221 */ /* 0x040fe20000000100 */
[----:B------:R-:W-:Y:S01]  /*04c0*/  FADD R5, R11, R2 ;  /* 0x000000020b057221 */ /* 0x000fe20000000000 */
[----:B------:R-:W-:Y:S01]  /*04d0*/  FADD R18, R3, R18 ;  /* 0x0000001203127221 */ /* 0x000fe20000000000 */
[----:B------:R-:W-:Y:S01]  /*04e0*/  FADD R16, R17, R16 ;  /* 0x0000001011107221 */ /* 0x000fe20000000000 */
[C---:B------:R-:W-:Y:S01]  /*04f0*/  FADD R6, R10.reuse, R7 ;  /* 0x000000070a067221 */ /* 0x040fe20000000000 */
[----:B------:R-:W-:Y:S01]  /*0500*/  FADD R2, R10, R5 ;  /* 0x000000050a027221 */ /* 0x000fe20000000000 */
[----:B------:R-:W-:Y:S01]  /*0510*/  FADD R3, -R11, R18 ;  /* 0x000000120b037221 */ /* 0x000fe20000000100 */
[----:B------:R-:W-:Y:S01]  /*0520*/  FADD R11, R16, R11 ;  /* 0x0000000b100b7221 */ /* 0x000fe20000000000 */
[----:B------:R-:W-:-:S03]  /*0530*/  FADD R5, R9, R6 ;  /* 0x0000000609057221 */ /* 0x000fc60000000000 */
[----:B------:R-:W-:Y:S01]  /*0540*/  FADD R11, R11, R10 ;  /* 0x0000000a0b0b7221 */ /* 0x000fe20000000000 */
[----:B------:R-:W-:Y:S01]  /*0550*/  FADD R15, R2, R15 ;  /* 0x0000000f020f7221 */ /* 0x000fe20000000000 */
[----:B------:R-:W-:Y:S01]  /*0560*/  FADD R2, R10, R3 ;  /* 0x000000030a027221 */ /* 0x000fe20000000000 */
[----:B------:R-:W-:Y:S02]  /*0570*/  FADD R5, -R12, R5 ;  /* 0x000000050c057221 */ /* 0x000fe40000000100 */
[----:B------:R-:W-:Y:S01]  /*0580*/  FADD R15, R15, R12 ;  /* 0x0000000c0f0f7221 */ /* 0x000fe20000000000 */
[----:B------:R-:W-:Y:S01]  /*0590*/  FADD R9, R2, R9 ;  /* 0x0000000902097221 */ /* 0x000fe20000000000 */
[----:B------:R-:W-:Y:S02]  /*05a0*/  FADD R6, R14, R5 ;  /* 0x000000050e067221 */ /* 0x000fe40000000000 */
[----:B------:R-:W-:Y:S02]  /*05b0*/  FADD R15, R15, R14 ;  /* 0x0000000e0f0f7221 */ /* 0x000fe40000000000 */
[----:B------:R-:W-:Y:S01]  /*05c0*/  FADD R19, R6, R19 ;  /* 0x0000001306137221 */ /* 0x000fe20000000000 */
[--C-:B------:R-:W-:Y:S01]  /*05d0*/  FADD R11, R11, R4.reuse ;  /* 0x000000040b0b7221 */ /* 0x100fe20000000000 */
[--C-:B------:R-:W-:Y:S01]  /*05e0*/  FADD R2, R9, R4.reuse ;  /* 0x0000000409027221 */ /* 0x100fe20000000000 */
[--C-:B------:R-:W-:Y:S01]  /*05f0*/  FADD R15, R15, R4.reuse ;  /* 0x000000040f0f7221 */ /* 0x100fe20000000000 */
[----:B------:R-:W-:Y:S01]  /*0600*/  FADD R4, R19, R4 ;  /* 0x0000000413047221 */ /* 0x000fe20000000000 */
[----:B------:R-:W-:Y:S01]  /*0610*/  FADD R11, R11, R24 ;  /* 0x000000180b0b7221 */ /* 0x000fe20000000000 */
[----:B------:R-:W-:Y:S01]  /*0620*/  FADD R23, R2, R23 ;  /* 0x0000001702177221 */ /* 0x000fe20000000000 */
[----:B------:R-:W-:-:S03]  /*0630*/  IMAD.WIDE R2, R13, R0, c[0x0][0x160] ;  /* 0x000058000d027625 */ /* 0x000fc600078e0200 */
[----:B------:R-:W-:Y:S01]  /*0640*/  FMNMX R11, RZ, R11, !PT ;  /* 0x0000000bff0b7209 */ /* 0x000fe20007800000 */
[----:B------:R-:W-:Y:S01]  /*0650*/  FADD R15, R15, R22 ;  /* 0x000000160f0f7221 */ /* 0x000fe20000000000 */
[----:B------:R-:W-:-:S03]  /*0660*/  FMNMX R23, RZ, R23, !PT ;  /* 0x00000017ff177209 */ /* 0x000fc60007800000 */
[----:B------:R-:W-:Y:S01]  /*0670*/  STG.E [R2.64], R11 ;  /* 0x0000000b02007986 */ /* 0x000fe2000c101904 */
[----:B------:R-:W-:Y:S01]  /*0680*/  FADD R4, R4, R25 ;  /* 0x0000001904047221 */ /* 0x000fe20000000000 */
[----:B------:R-:W-:Y:S02]  /*0690*/  FMNMX R15, RZ, R15, !PT ;  /* 0x0000000fff0f7209 */ /* 0x000fe40007800000 */
[----:B------:R-:W-:Y:S02]  /*06a0*/  STG.E [R2.64+0x4], R23 ;  /* 0x0000041702007986 */ /* 0x000fe4000c101904 */
[----:B------:R-:W-:Y:S02]  /*06b0*/  FMNMX R5, RZ, R4, !PT ;  /* 0x00000004ff057209 */ /* 0x000fe40007800000 */
[----:B------:R-:W-:Y:S04]  /*06c0*/  STG.E [R2.64+0x38], R15 ;  /* 0x0000380f02007986 */ /* 0x000fe8000c101904 */
[----:B------:R-:W-:Y:S01]  /*06d0*/  STG.E [R2.64+0x3c], R5 ;  /* 0x00003c0502007986 */ /* 0x000fe2000c101904 */
[----:B------:R-:W-:Y:S05]  /*06e0*/  EXIT ;  /* 0x000000000000794d */ /* 0x000fea0003800000 */
.L_x_82:
        /* <DEDUP_REMOVED lines=9> */
.L_x_119:


//--------------------- .text.tvmgen_default_fused_nn_contrib_conv2d_winograd_without_weight_transform_add_add_nn_relu_2_kernel_1 --------------------------
	.section	.text.tvmgen_default_fused_nn_contrib_conv2d_winograd_without_weight_transform_add_add_nn_relu_2_kernel_1,"ax",@progbits
	.sectionflags	@"SHF_BARRIERS=1"
	.sectioninfo	@"SHI_REGISTERS=64"
	.align	128
        .global         tvmgen_default_fused_nn_contrib_conv2d_winograd_without_weight_transform_add_add_nn_relu_2_kernel_1
        .type           tvmgen_default_fused_nn_contrib_conv2d_winograd_without_weight_transform_add_add_nn_relu_2_kernel_1,@function
        .size           tvmgen_default_fused_nn_contrib_conv2d_winograd_without_weight_transform_add_add_nn_relu_2_kernel_1,(.L_x_120 - tvmgen_default_fused_nn_contrib_conv2d_winograd_without_weight_transform_add_add_nn_relu_2_kernel_1)
        .other          tvmgen_default_fused_nn_contrib_conv2d_winograd_without_weight_transform_add_add_nn_relu_2_kernel_1,@"STO_CUDA_ENTRY STV_DEFAULT"
tvmgen_default_fused_nn_contrib_conv2d_winograd_without_weight_transform_add_add_nn_relu_2_kernel_1:
.text.tvmgen_default_fused_nn_contrib_conv2d_winograd_without_weight_transform_add_add_nn_relu_2_kernel_1:
        /* <DEDUP_REMOVED lines=42> */
.L_x_83:
        /* <DEDUP_REMOVED lines=229> */
.L_x_84:
        /* <DEDUP_REMOVED lines=9> */
.L_x_120:


//--------------------- .text.tvmgen_default_fused_nn_contrib_conv2d_winograd_without_weight_transform_add_add_nn_relu_2_kernel --------------------------
	.section	.text.tvmgen_default_fused_nn_contrib_conv2d_winograd_without_weight_transform_add_add_nn_relu_2_kernel,"ax",@progbits
	.sectioninfo	@"SHI_REGISTERS=38"
	.align	128
        .global         tvmgen_default_fused_nn_contrib_conv2d_winograd_without_weight_transform_add_add_nn_relu_2_kernel
        .type           tvmgen_default_fused_nn_contrib_conv2d_winograd_without_weight_transform_add_add_nn_relu_2_kernel,@function
        .size           tvmgen_default_fused_nn_contrib_conv2d_winograd_without_weight_transform_add_add_nn_relu_2_kernel,(.L_x_121 - tvmgen_default_fused_nn_contrib_conv2d_winograd_without_weight_transform_add_add_nn_relu_2_kernel)
        .other          tvmgen_default_fused_nn_contrib_conv2d_winograd_without_weight_transform_add_add_nn_relu_2_kernel,@"STO_CUDA_ENTRY STV_DEFAULT"
tvmgen_default_fused_nn_contrib_conv2d_winograd_without_weight_transform_add_add_nn_relu_2_kernel:
.text.tvmgen_default_fused_nn_contrib_conv2d_winograd_without_weight_transform_add_add_nn_relu_2_kernel:
        /* <DEDUP_REMOVED lines=154> */
.L_x_85:
        /* <DEDUP_REMOVED lines=14> */
.L_x_121:


//--------------------- .text.tvmgen_default_fused_nn_max_pool2d_kernel --------------------------
	.section	.text.tvmgen_default_fused_nn_max_pool2d_kernel,"ax",@progbits
	.sectioninfo	@"SHI_REGISTERS=20"
	.align	128
        .global         tvmgen_default_fused_nn_max_pool2d_kernel
        .type           tvmgen_default_fused_nn_max_pool2d_kernel,@function
        .size           tvmgen_default_fused_nn_max_pool2d_kernel,(.L_x_122 - tvmgen_default_fused_nn_max_pool2d_kernel)
        .other          tvmgen_default_fused_nn_max_pool2d_kernel,@"STO_CUDA_ENTRY STV_DEFAULT"
tvmgen_default_fused_nn_max_pool2d_kernel:
.text.tvmgen_default_fused_nn_max_pool2d_kernel:
[----:B------:R-:W-:Y:S02]  /*0000*/  IMAD.MOV.U32 R1, RZ, RZ, c[0x0][0x28] ;  /* 0x00000a00ff017624 */ /* 0x000fe400078e00ff */
[----:B------:R-:W0:Y:S01]  /*0010*/  S2R R2, SR_TID.X ;  /* 0x0000000000027919 */ /* 0x000e220000002100 */
[----:B------:R-:W-:Y:S01]  /*0020*/  IMAD.MOV.U32 R17, RZ, RZ, 0x4 ;  /* 0x00000004ff117424 */ /* 0x000fe200078e00ff */
[----:B------:R-:W-:Y:S02]  /*0030*/  ULDC.64 UR4, c[0x0][0x118] ;  /* 0x0000460000047ab9 */ /* 0x000fe40000000a00 */
[----:B------:R-:W1:Y:S01]  /*0040*/  S2R R15, SR_CTAID.X ;  /* 0x00000000000f7919 */ /* 0x000e620000002500 */
[--C-:B0-----:R-:W-:Y:S01]  /*0050*/  SHF.R.S32.HI R4, RZ, 0x3, R2.reuse ;  /* 0x00000003ff047819 */ /* 0x101fe20000011402 */
[C---:B-1----:R-:W-:Y:S02]  /*0060*/  IMAD R3, R15.reuse, 0x10, R2 ;  /* 0x000000100f037824 */ /* 0x042fe400078e0202 */
[----:B------:R-:W-:Y:S02]  /*0070*/  IMAD.MOV.U32 R2, RZ, RZ, RZ ;  /* 0x000000ffff027224 */ /* 0x000fe400078e00ff */
[----:B------:R-:W-:-:S02]  /*0080*/  IMAD R5, R15, 0x80, R4 ;  /* 0x000000800f057824 */ /* 0x000fc400078e0204 */
[----:B------:R-:W-:-:S04]  /*0090*/  IMAD.HI R2, R3, -0x6db6db6d, R2 ;  /* 0x9249249303027827 */ /* 0x000fc800078e0202 */
[----:B------:R-:W-:Y:S01]  /*00a0*/  IMAD.HI R0, R5, 0x5397829d, RZ ;  /* 0x5397829d05007827 */ /* 0x000fe200078e02ff */
[----:B------:R-:W-:-:S03]  /*00b0*/  SHF.R.U32.HI R9, RZ, 0x1f, R2 ;  /* 0x0000001fff097819 */ /* 0x000fc60000011602 */
[----:B------:R-:W-:Y:S01]  /*00c0*/  IMAD.MOV.U32 R4, RZ, RZ, RZ ;  /* 0x000000ffff047224 */ /* 0x000fe200078e00ff */
[----:B------:R-:W-:Y:S02]  /*00d0*/  SHF.R.U32.HI R7, RZ, 0x1f, R0 ;  /* 0x0000001fff077819 */ /* 0x000fe40000011600 */
[----:B------:R-:W-:Y:S01]  /*00e0*/  LEA.HI.SX32 R9, R2, R9, 0x1b ;  /* 0x0000000902097211 */ /* 0x000fe200078fdaff */
[----:B------:R-:W-:Y:S01]  /*00f0*/  IMAD.HI R4, R5, -0x6db6db6d, R4 ;  /* 0x9249249305047827 */ /* 0x000fe200078e0204 */
[----:B------:R-:W-:Y:S02]  /*0100*/  LEA.HI.SX32 R7, R0, R7, 0x19 ;  /* 0x0000000700077211 */ /* 0x000fe400078fcaff */
[----:B------:R-:W-:Y:S01]  /*0110*/  MOV R0, 0xff7ffffd ;  /* 0xff7ffffd00007802 */ /* 0x000fe20000000f00 */
[----:B------:R-:W-:Y:S01]  /*0120*/  IMAD R9, R9, -0x38, R3 ;  /* 0xffffffc809097824 */ /* 0x000fe200078e0203 */
[----:B------:R-:W-:Y:S01]  /*0130*/  SHF.R.U32.HI R11, RZ, 0x1f, R4 ;  /* 0x0000001fff0b7819 */ /* 0x000fe20000011604 */
[----:B------:R-:W-:-:S02]  /*0140*/  IMAD R7, R7, -0x188, R5 ;  /* 0xfffffe7807077824 */ /* 0x000fc400078e0205 */
[----:B------:R-:W-:Y:S01]  /*0150*/  IMAD.MOV.U32 R2, RZ, RZ, -0x800003 ;  /* 0xff7ffffdff027424 */ /* 0x000fe200078e00ff */
[----:B------:R-:W-:Y:S02]  /*0160*/  LEA.HI.SX32 R4, R4, R11, 0x1e ;  /* 0x0000000b04047211 */ /* 0x000fe400078ff2ff */
[C---:B------:R-:W-:Y:S02]  /*0170*/  ISETP.GE.AND P0, PT, R9.reuse, 0x1, PT ;  /* 0x000000010900780c */ /* 0x040fe40003f06270 */
[----:B------:R-:W-:Y:S01]  /*0180*/  ISETP.GT.AND P1, PT, R9, -0x1, PT ;  /* 0xffffffff0900780c */ /* 0x000fe20003f24270 */
[----:B------:R-:W-:Y:S01]  /*0190*/  IMAD R4, R4, 0x70, R9 ;  /* 0x0000007004047824 */ /* 0x000fe200078e0209 */
[C---:B------:R-:W-:Y:S02]  /*01a0*/  ISETP.LT.OR P0, PT, R7.reuse, 0x7, !P0 ;  /* 0x000000070700780c */ /* 0x040fe40004701670 */
[C---:B------:R-:W-:Y:S01]  /*01b0*/  ISETP.GT.AND P3, PT, R7.reuse, 0x6, P1 ;  /* 0x000000060700780c */ /* 0x040fe20000f64270 */
[----:B------:R-:W-:Y:S01]  /*01c0*/  IMAD.SHL.U32 R4, R4, 0x2, RZ ;  /* 0x0000000204047824 */ /* 0x000fe200078e00ff */
[----:B------:R-:W-:-:S03]  /*01d0*/  ISETP.GT.AND P2, PT, R7, -0x7, PT ;  /* 0xfffffff90700780c */ /* 0x000fc60003f44270 */
[----:B------:R-:W-:Y:S01]  /*01e0*/  IMAD.WIDE R4, R4, R17, c[0x0][0x160] ;  /* 0x0000580004047625 */ /* 0x000fe200078e0211 */
[----:B------:R-:W-:Y:S02]  /*01f0*/  ISETP.GT.AND P2, PT, R9, RZ, P2 ;  /* 0x000000ff0900720c */ /* 0x000fe40001744270 */
[----:B------:R-:W-:Y:S01]  /*0200*/  ISETP.GT.AND P1, PT, R7, -0x7, P1 ;  /* 0xfffffff90700780c */ /* 0x000fe20000f24270 */
[----:B------:R-:W-:Y:S02]  /*0210*/  IMAD.MOV.U32 R8, RZ, RZ, -0x800003 ;  /* 0xff7ffffdff087424 */ /* 0x000fe400078e00ff */
[----:B------:R-:W2:Y:S01]  /*0220*/  @!P0 LDG.E.CONSTANT R2, [R4.64+-0x1c4] ;  /* 0xfffe3c0404028981 */ /* 0x000ea2000c1e9900 */
[----:B------:R-:W-:-:S03]  /*0230*/  IMAD.MOV.U32 R6, RZ, RZ, -0x800003 ;  /* 0xff7ffffdff067424 */ /* 0x000fc600078e00ff */
[----:B------:R-:W3:Y:S01]  /*0240*/  @P3 LDG.E.CONSTANT R0, [R4.64+-0x1c0] ;  /* 0xfffe400404003981 */ /* 0x000ee2000c1e9900 */
[----:B------:R-:W-:-:S03]  /*0250*/  IMAD.MOV.U32 R10, RZ, RZ, -0x800003 ;  /* 0xff7ffffdff0a7424 */ /* 0x000fc600078e00ff */
[----:B------:R-:W4:Y:S01]  /*0260*/  @P3 LDG.E.CONSTANT R8, [R4.64+-0x1bc] ;  /* 0xfffe440404083981 */ /* 0x000f22000c1e9900 */
[----:B------:R-:W-:-:S03]  /*0270*/  IMAD.MOV.U32 R9, RZ, RZ, -0x800003 ;  /* 0xff7ffffdff097424 */ /* 0x000fc600078e00ff */
[----:B------:R-:W5:Y:S01]  /*0280*/  @P2 LDG.E.CONSTANT R6, [R4.64+-0x4] ;  /* 0xfffffc0404062981 */ /* 0x000f62000c1e9900 */
[----:B------:R-:W-:-:S03]  /*0290*/  MOV R12, 0xff7ffffd ;  /* 0xff7ffffd000c7802 */ /* 0x000fc60000000f00 */
[----:B------:R-:W5:Y:S01]  /*02a0*/  @P1 LDG.E.CONSTANT R10, [R4.64] ;  /* 0x00000004040a1981 */ /* 0x000f62000c1e9900 */
[----:B------:R-:W-:-:S03]  /*02b0*/  IMAD.MOV.U32 R11, RZ, RZ, -0x800003 ;  /* 0xff7ffffdff0b7424 */ /* 0x000fc600078e00ff */
[----:B------:R-:W5:Y:S01]  /*02c0*/  @P1 LDG.E.CONSTANT R9, [R4.64+0x4] ;  /* 0x0000040404091981 */ /* 0x000f62000c1e9900 */
[----:B------:R-:W-:-:S03]  /*02d0*/  IMAD.MOV.U32 R13, RZ, RZ, -0x800003 ;  /* 0xff7ffffdff0d7424 */ /* 0x000fc600078e00ff */
[----:B------:R-:W5:Y:S04]  /*02e0*/  @P2 LDG.E.CONSTANT R12, [R4.64+0x1bc] ;  /* 0x0001bc04040c2981 */ /* 0x000f68000c1e9900 */
[----:B------:R-:W5:Y:S04]  /*02f0*/  @P1 LDG.E.CONSTANT R11, [R4.64+0x1c0] ;  /* 0x0001c004040b1981 */ /* 0x000f68000c1e9900 */
[----:B------:R-:W5:Y:S01]  /*0300*/  @P1 LDG.E.CONSTANT R13, [R4.64+0x1c4] ;  /* 0x0001c404040d1981 */ /* 0x000f62000c1e9900 */
[----:B--2---:R-:W-:Y:S01]  /*0310*/  FMNMX R7, R2, -3.40282306073709652508e+38, !PT ;  /* 0xff7ffffd02077809 */ /* 0x004fe20007800000 */
[----:B------:R-:W-:-:S03]  /*0320*/  IMAD R2, R15, 0x3f0, R3 ;  /* 0x000003f00f027824 */ /* 0x000fc600078e0203 */
[----:B---3--:R-:W-:Y:S01]  /*0330*/  FMNMX R7, R7, R0, !PT ;  /* 0x0000000007077209 */ /* 0x008fe20007800000 */
[----:B------:R-:W-:-:S03]  /*0340*/  IMAD.WIDE R2, R2, R17, c[0x0][0x168] ;  /* 0x00005a0002027625 */ /* 0x000fc600078e0211 */
[----:B----4-:R-:W-:-:S04]  /*0350*/  FMNMX R7, R7, R8, !PT ;  /* 0x0000000807077209 */ /* 0x010fc80007800000 */
[----:B-----5:R-:W-:-:S04]  /*0360*/  FMNMX R7, R7, R6, !PT ;  /* 0x0000000607077209 */ /* 0x020fc80007800000 */
[----:B------:R-:W-:-:S04]  /*0370*/  FMNMX R10, R7, R10, !PT ;  /* 0x0000000a070a7209 */ /* 0x000fc80007800000 */
[----:B------:R-:W-:-:S04]  /*0380*/  FMNMX R9, R10, R9, !PT ;  /* 0x000000090a097209 */ /* 0x000fc80007800000 */
[----:B------:R-:W-:-:S04]  /*0390*/  FMNMX R12, R9, R12, !PT ;  /* 0x0000000c090c7209 */ /* 0x000fc80007800000 */
[----:B------:R-:W-:-:S04]  /*03a0*/  FMNMX R12, R12, R11, !PT ;  /* 0x0000000b0c0c7209 */ /* 0x000fc80007800000 */
[----:B------:R-:W-:-:S05]  /*03b0*/  FMNMX R13, R12, R13, !PT ;  /* 0x0000000d0c0d7209 */ /* 0x000fca0007800000 */
[----:B------:R-:W-:Y:S01]  /*03c0*/  STG.E [R2.64], R13 ;  /* 0x0000000d02007986 */ /* 0x000fe2000c101904 */
[----:B------:R-:W-:Y:S05]  /*03d0*/  EXIT ;  /* 0x000000000000794d */ /* 0x000fea0003800000 */
.L_x_86:
        /* <DEDUP_REMOVED lines=10> */
.L_x_122:


//--------------------- .nv.shared.tvmgen_default_fused_nn_contrib_conv2d_winograd_without_weight_transform_add_add_nn_relu_3_kernel_1 --------------------------
	.section	.nv.shared.tvmgen_default_fused_nn_contrib_conv2d_winograd_without_weight_transform_add_add_nn_relu_3_kernel_1,"aw",@nobits
	.sectionflags	@""
	.align	4
.nv.shared.tvmgen_default_fused_nn_contrib_conv2d_winograd_without_weight_transform_add_add_nn_relu_3_kernel_1:
	.zero		5120


//--------------------- .nv.shared.tvmgen_default_fused_nn_dense_add_kernel --------------------------
	.section	.nv.shared.tvmgen_default_fused_nn_dense_add_kernel,"aw",@nobits
	.sectionflags	@""
	.align	4
.nv.shared.tvmgen_default_fused_nn_dense_add_kernel:
	.zero		16


//--------------------- .nv.shared.tvmgen_default_fused_nn_contrib_conv2d_winograd_without_weight_transform_add_add_nn_relu_kernel_1 --------------------------
	.section	.nv.shared.tvmgen_default_fused_nn_contrib_conv2d_winograd_without_weight_transform_add_add_nn_relu_kernel_1,"aw",@nobits
	.sectionflags	@""
	.align	4
.nv.shared.tvmgen_default_fused_nn_contrib_conv2d_winograd_without_weight_transform_add_add_nn_relu_kernel_1:
	.zero		7296


//--------------------- .nv.shared.tvmgen_default_fused_nn_conv2d_add_2_kernel --------------------------
	.section	.nv.shared.tvmgen_default_fused_nn_conv2d_add_2_kernel,"aw",@nobits
	.sectionflags	@""
	.align	4
.nv.shared.tvmgen_default_fused_nn_conv2d_add_2_kernel:
	.zero		2880


//--------------------- .nv.shared.tvmgen_default_fused_nn_conv2d_add_nn_relu_3_kernel --------------------------
	.section	.nv.shared.tvmgen_default_fused_nn_conv2d_add_nn_relu_3_kernel,"aw",@nobits
	.sectionflags	@""
	.align	4
.nv.shared.tvmgen_default_fused_nn_conv2d_add_nn_relu_3_kernel:
	.zero		3024


//--------------------- .nv.shared.tvmgen_default_fused_nn_conv2d_add_nn_relu_1_kernel --------------------------
	.section	.nv.shared.tvmgen_default_fused_nn_conv2d_add_nn_relu_1_kernel,"aw",@nobits
	.sectionflags	@""
	.align	4
.nv.shared.tvmgen_default_fused_nn_conv2d_add_nn_relu_1_kernel:
	.zero		3672


//--------------------- .nv.shared.tvmgen_default_fused_nn_contrib_conv2d_winograd_without_weight_transform_add_add_nn_relu_1_kernel_1 --------------------------
	.section	.nv.shared.tvmgen_default_fused_nn_contrib_conv2d_winograd_without_weight_transform_add_add_nn_relu_1_kernel_1,"aw",@nobits
	.sectionflags	@""
	.align	4
.nv.shared.tvmgen_default_fused_nn_contrib_conv2d_winograd_without_weight_transform_add_add_nn_relu_1_kernel_1:
	.zero		8320


//--------------------- .nv.shared.tvmgen_default_fused_nn_contrib_conv2d_winograd_without_weight_transform_add_nn_relu_3_kernel_1 --------------------------
	.section	.nv.shared.tvmgen_default_fused_nn_contrib_conv2d_winograd_without_weight_transform_add_nn_relu_3_kernel_1,"aw",@nobits
	.sectionflags	@""
	.align	4
.nv.shared.tvmgen_default_fused_nn_contrib_conv2d_winograd_without_weight_transform_add_nn_relu_3_kernel_1:
	.zero		5120


//--------------------- .nv.shared.tvmgen_default_fused_nn_contrib_conv2d_winograd_without_weight_transform_add_nn_relu_1_kernel_1 --------------------------
	.section	.nv.shared.tvmgen_default_fused_nn_contrib_conv2d_winograd_without_weight_transform_add_nn_relu_1_kernel_1,"aw",@nobits
	.sectionflags	@""
	.align	4
.nv.shared.tvmgen_default_fused_nn_contrib_conv2d_winograd_without_weight_transform_add_nn_relu_1_kernel_1:
	.zero		8320


//--------------------- .nv.shared.tvmgen_default_fused_nn_conv2d_add_nn_relu_2_kernel --------------------------
	.section	.nv.shared.tvmgen_default_fused_nn_conv2d_add_nn_relu_2_kernel,"aw",@nobits
	.sectionflags	@""
	.align	4
.nv.shared.tvmgen_default_fused_nn_conv2d_add_nn_relu_2_kernel:
	.zero		6928


//--------------------- .nv.shared.tvmgen_default_fused_nn_contrib_conv2d_winograd_without_weight_transform_add_nn_relu_2_kernel_1 --------------------------
	.section	.nv.shared.tvmgen_default_fused_nn_contrib_conv2d_winograd_without_weight_transform_add_nn_relu_2_kernel_1,"aw",@nobits
	.sectionflags	@""
	.align	4
.nv.shared.tvmgen_default_fused_nn_contrib_conv2d_winograd_without_weight_transform_add_nn_relu_2_kernel_1:
	.zero		2080


//--------------------- .nv.shared.tvmgen_default_fused_nn_contrib_conv2d_winograd_without_weight_transform_add_nn_relu_kernel_1 --------------------------
	.section	.nv.shared.tvmgen_default_fused_nn_contrib_conv2d_winograd_without_weight_transform_add_nn_relu_kernel_1,"aw",@nobits
	.sectionflags	@""
	.align	4
.nv.shared.tvmgen_default_fused_nn_contrib_conv2d_winograd_without_weight_transform_add_nn_relu_kernel_1:
	.zero		7296


//--------------------- .nv.shared.tvmgen_default_fused_nn_conv2d_add_nn_relu_kernel --------------------------
	.section	.nv.shared.tvmgen_default_fused_nn_conv2d_add_nn_relu_kernel,"aw",@nobits
	.sectionflags	@""
	.align	4
.nv.shared.tvmgen_default_fused_nn_conv2d_add_nn_relu_kernel:
	.zero		2708


//--------------------- .nv.shared.tvmgen_default_fused_nn_conv2d_add_1_kernel --------------------------
	.section	.nv.shared.tvmgen_default_fused_nn_conv2d_add_1_kernel,"aw",@nobits
	.sectionflags	@""
	.align	4
.nv.shared.tvmgen_default_fused_nn_conv2d_add_1_kernel:
	.zero		1888


//--------------------- .nv.shared.tvmgen_default_fused_nn_conv2d_add_kernel --------------------------
	.section	.nv.shared.tvmgen_default_fused_nn_conv2d_add_kernel,"aw",@nobits
	.sectionflags	@""
	.align	4
.nv.shared.tvmgen_default_fused_nn_conv2d_add_kernel:
	.zero		7616


//--------------------- .nv.shared.tvmgen_default_fused_nn_contrib_conv2d_winograd_without_weight_transform_add_add_nn_relu_2_kernel_1 --------------------------
	.section	.nv.shared.tvmgen_default_fused_nn_contrib_conv2d_winograd_without_weight_transform_add_add_nn_relu_2_kernel_1,"aw",@nobits
	.sectionflags	@""
	.align	4
.nv.shared.tvmgen_default_fused_nn_contrib_conv2d_winograd_without_weight_transform_add_add_nn_relu_2_kernel_1:
	.zero		2080
